def matmul_kernel(
    a_ptr,
    b_ptr,
    c_ptr,
    M,
    N,
    K,
    stride_am,
    stride_ak,
    stride_bk,
    stride_bn,
    stride_cm,
    stride_cn,
    BLOCK_M: tl.constexpr,
    BLOCK_N: tl.constexpr,
    BLOCK_K: tl.constexpr,
    GROUP_M: tl.constexpr,
):
    pid = tl.program_id(axis=0)
    num_pid_m = tl.cdiv(M, BLOCK_M)
    num_pid_n = tl.cdiv(N, BLOCK_N)
    num_pid_in_group = GROUP_M * num_pid_n
    group_id = pid // num_pid_in_group
    first_pid_m = group_id * GROUP_M
    group_size_m = min(num_pid_m - first_pid_m, GROUP_M)
    pid_m = first_pid_m + ((pid % num_pid_in_group) % group_size_m)
    pid_n = (pid % num_pid_in_group) // group_size_m

    offs_am = (pid_m * BLOCK_M + tl.arange(0, BLOCK_M)) % M
    offs_bn = (pid_n * BLOCK_N + tl.arange(0, BLOCK_N)) % N
    offs_k = tl.arange(0, BLOCK_K)
    a_ptrs = a_ptr + offs_am[:, None] * stride_am + offs_k[None, :] * stride_ak
    b_ptrs = b_ptr + offs_k[:, None] * stride_bk + offs_bn[None, :] * stride_bn

    acc = tl.zeros((BLOCK_M, BLOCK_N), dtype=tl.float32)
    for kk in range(0, tl.cdiv(K, BLOCK_K)):
        a = tl.load(a_ptrs, mask=offs_k[None, :] < K - kk * BLOCK_K, other=0.0)
        b = tl.load(b_ptrs, mask=offs_k[:, None] < K - kk * BLOCK_K, other=0.0)
        acc = tl.dot(a, b, acc)
        a_ptrs += BLOCK_K * stride_ak
        b_ptrs += BLOCK_K * stride_bk

    c = acc.to(c_ptr.dtype.element_ty)
    offs_cm = pid_m * BLOCK_M + tl.arange(0, BLOCK_M)
    offs_cn = pid_n * BLOCK_N + tl.arange(0, BLOCK_N)
    c_ptrs = c_ptr + offs_cm[:, None] * stride_cm + offs_cn[None, :] * stride_cn
    mask = (offs_cm[:, None] < M) & (offs_cn[None, :] < N)
    tl.store(c_ptrs, c, mask=mask)

# config = {"BLOCK_K": 64, "BLOCK_M": 256, "BLOCK_N": 64, "GROUP_M": 1, "arch": "sm_100", "dtype": "fp8e4m3", "num_ctas": 1, "num_stages": 3, "num_warps": 4}
# arch = sm_100


// ===== COMPILED SASS (sm_100a) =====

	.target	sm_100a

	.elftype	@"ET_EXEC"


//--------------------- .note.nv.tkinfo           --------------------------
	.section	.note.nv.tkinfo,"",@"SHT_NOTE"
	.sectionflags	@"SHF_NOTE_NV_TKINFO"
	.tkinfo
        /*0018*/ 	.word	0x00000081
        /*0030*/ 	.string	""
        /*0030*/ 	.string	"ptxas-blackwell"
        /*0030*/ 	.string	"Cuda compilation tools, release 12.9, V12.9.86"
        /*0030*/ 	.string	"Build cuda_12.9.r12.9/compiler.36037853_0"
        /*0030*/ 	.string	"-v  -suppress-debug-info  -lineinfo  -arch sm_100a "



//--------------------- .note.nv.cuver            --------------------------
	.section	.note.nv.cuver,"",@"SHT_NOTE"
	.sectionflags	@"SHF_NOTE_NV_CUVER"
        /*0018*/ 	.short	0x0001
        /*001a*/ 	.short	0x0064
        /*001c*/ 	.short	0x0001
        /*001e*/ 	.short	0x0000
        /*0020*/ 	.short	0x0001
        /*0022*/ 	.short	0x0000


//--------------------- .nv.info                  --------------------------
	.section	.nv.info,"",@"SHT_CUDA_INFO"
	.align	4


	//----- nvinfo : EIATTR_REGCOUNT
	.align		4
        /*0000*/ 	.byte	0x04, 0x2f
        /*0002*/ 	.short	(.L_4 - .L_3)
	.align		4
.L_3:
        /*0004*/ 	.word	index@(matmul_kernel)
        /*0008*/ 	.word	0x000000ff


	//----- nvinfo : EIATTR_FRAME_SIZE
	.align		4
.L_4:
        /*000c*/ 	.byte	0x04, 0x11
        /*000e*/ 	.short	(.L_6 - .L_5)
	.align		4
.L_5:
        /*0010*/ 	.word	index@($__internal_2_$__cuda_sm10x_tcgen05_guardrail_trap_unallocated_columns_being_dealloced)
        /*0014*/ 	.word	0x00000358


	//----- nvinfo : EIATTR_FRAME_SIZE
	.align		4
.L_6:
        /*0018*/ 	.byte	0x04, 0x11
        /*001a*/ 	.short	(.L_8 - .L_7)
	.align		4
.L_7:
        /*001c*/ 	.word	index@($__internal_1_$__cuda_sm10x_tcgen05_guardrail_trap_phase_invalid_during_alloc)
        /*0020*/ 	.word	0x00000358


	//----- nvinfo : EIATTR_FRAME_SIZE
	.align		4
.L_8:
        /*0024*/ 	.byte	0x04, 0x11
        /*0026*/ 	.short	(.L_10 - .L_9)
	.align		4
.L_9:
        /*0028*/ 	.word	index@($__internal_0_$__cuda_sm10x_tcgen05_guardrail_trap_col_being_dealloced_not_returned_by_alloc)
        /*002c*/ 	.word	0x00000358


	//----- nvinfo : EIATTR_FRAME_SIZE
	.align		4
.L_10:
        /*0030*/ 	.byte	0x04, 0x11
        /*0032*/ 	.short	(.L_12 - .L_11)
	.align		4
.L_11:
        /*0034*/ 	.word	index@(matmul_kernel)
        /*0038*/ 	.word	0x00000358


	//----- nvinfo : EIATTR_MIN_STACK_SIZE
	.align		4
.L_12:
        /*003c*/ 	.byte	0x04, 0x12
        /*003e*/ 	.short	(.L_14 - .L_13)
	.align		4
.L_13:
        /*0040*/ 	.word	index@(matmul_kernel)
        /*0044*/ 	.word	0x00000358
.L_14:


//--------------------- .nv.info.matmul_kernel    --------------------------
	.section	.nv.info.matmul_kernel,"",@"SHT_CUDA_INFO"
	.sectionflags	@""
	.align	4


	//----- nvinfo : EIATTR_CUDA_API_VERSION
	.align		4
        /*0000*/ 	.byte	0x04, 0x37
        /*0002*/ 	.short	(.L_16 - .L_15)
.L_15:
        /*0004*/ 	.word	0x00000081


	//----- nvinfo : EIATTR_KPARAM_INFO
	.align		4
.L_16:
        /*0008*/ 	.byte	0x04, 0x17
        /*000a*/ 	.short	(.L_18 - .L_17)
.L_17:
        /*000c*/ 	.word	0x00000000
        /*0010*/ 	.short	0x000d
        /*0012*/ 	.short	0x0048
        /*0014*/ 	.byte	0x00, 0xf4, 0x21, 0x00


	//----- nvinfo : EIATTR_KPARAM_INFO
	.align		4
.L_18:
        /*0018*/ 	.byte	0x04, 0x17
        /*001a*/ 	.short	(.L_20 - .L_19)
.L_19:
        /*001c*/ 	.word	0x00000000
        /*0020*/ 	.short	0x000c
        /*0022*/ 	.short	0x0040
        /*0024*/ 	.byte	0x00, 0xf4, 0x21, 0x00


	//----- nvinfo : EIATTR_KPARAM_INFO
	.align		4
.L_20:
        /*0028*/ 	.byte	0x04, 0x17
        /*002a*/ 	.short	(.L_22 - .L_21)
.L_21:
        /*002c*/ 	.word	0x00000000
        /*0030*/ 	.short	0x000b
        /*0032*/ 	.short	0x0038
        /*0034*/ 	.byte	0x00, 0xf0, 0x11, 0x00


	//----- nvinfo : EIATTR_KPARAM_INFO
	.align		4
.L_22:
        /*0038*/ 	.byte	0x04, 0x17
        /*003a*/ 	.short	(.L_24 - .L_23)
.L_23:
        /*003c*/ 	.word	0x00000000
        /*0040*/ 	.short	0x000a
        /*0042*/ 	.short	0x0034
        /*0044*/ 	.byte	0x00, 0xf0, 0x11, 0x00


	//----- nvinfo : EIATTR_KPARAM_INFO
	.align		4
.L_24:
        /*0048*/ 	.byte	0x04, 0x17
        /*004a*/ 	.short	(.L_26 - .L_25)
.L_25:
        /*004c*/ 	.word	0x00000000
        /*0050*/ 	.short	0x0009
        /*0052*/ 	.short	0x0030
        /*0054*/ 	.byte	0x00, 0xf0, 0x11, 0x00


	//----- nvinfo : EIATTR_KPARAM_INFO
	.align		4
.L_26:
        /*0058*/ 	.byte	0x04, 0x17
        /*005a*/ 	.short	(.L_28 - .L_27)
.L_27:
        /*005c*/ 	.word	0x00000000
        /*0060*/ 	.short	0x0008
        /*0062*/ 	.short	0x002c
        /*0064*/ 	.byte	0x00, 0xf0, 0x11, 0x00


	//----- nvinfo : EIATTR_KPARAM_INFO
	.align		4
.L_28:
        /*0068*/ 	.byte	0x04, 0x17
        /*006a*/ 	.short	(.L_30 - .L_29)
.L_29:
        /*006c*/ 	.word	0x00000000
        /*0070*/ 	.short	0x0007
        /*0072*/ 	.short	0x0028
        /*0074*/ 	.byte	0x00, 0xf0, 0x11, 0x00


	//----- nvinfo : EIATTR_KPARAM_INFO
	.align		4
.L_30:
        /*0078*/ 	.byte	0x04, 0x17
        /*007a*/ 	.short	(.L_32 - .L_31)
.L_31:
        /*007c*/ 	.word	0x00000000
        /*0080*/ 	.short	0x0006
        /*0082*/ 	.short	0x0024
        /*0084*/ 	.byte	0x00, 0xf0, 0x11, 0x00


	//----- nvinfo : EIATTR_KPARAM_INFO
	.align		4
.L_32:
        /*0088*/ 	.byte	0x04, 0x17
        /*008a*/ 	.short	(.L_34 - .L_33)
.L_33:
        /*008c*/ 	.word	0x00000000
        /*0090*/ 	.short	0x0005
        /*0092*/ 	.short	0x0020
        /*0094*/ 	.byte	0x00, 0xf0, 0x11, 0x00


	//----- nvinfo : EIATTR_KPARAM_INFO
	.align		4
.L_34:
        /*0098*/ 	.byte	0x04, 0x17
        /*009a*/ 	.short	(.L_36 - .L_35)
.L_35:
        /*009c*/ 	.word	0x00000000
        /*00a0*/ 	.short	0x0004
        /*00a2*/ 	.short	0x001c
        /*00a4*/ 	.byte	0x00, 0xf0, 0x11, 0x00


	//----- nvinfo : EIATTR_KPARAM_INFO
	.align		4
.L_36:
        /*00a8*/ 	.byte	0x04, 0x17
        /*00aa*/ 	.short	(.L_38 - .L_37)
.L_37:
        /*00ac*/ 	.word	0x00000000
        /*00b0*/ 	.short	0x0003
        /*00b2*/ 	.short	0x0018
        /*00b4*/ 	.byte	0x00, 0xf0, 0x11, 0x00


	//----- nvinfo : EIATTR_KPARAM_INFO
	.align		4
.L_38:
        /*00b8*/ 	.byte	0x04, 0x17
        /*00ba*/ 	.short	(.L_40 - .L_39)
.L_39:
        /*00bc*/ 	.word	0x00000000
        /*00c0*/ 	.short	0x0002
        /*00c2*/ 	.short	0x0010
        /*00c4*/ 	.byte	0x00, 0xf4, 0x21, 0x00


	//----- nvinfo : EIATTR_KPARAM_INFO
	.align		4
.L_40:
        /*00c8*/ 	.byte	0x04, 0x17
        /*00ca*/ 	.short	(.L_42 - .L_41)
.L_41:
        /*00cc*/ 	.word	0x00000000
        /*00d0*/ 	.short	0x0001
        /*00d2*/ 	.short	0x0008
        /*00d4*/ 	.byte	0x00, 0xf4, 0x21, 0x00


	//----- nvinfo : EIATTR_KPARAM_INFO
	.align		4
.L_42:
        /*00d8*/ 	.byte	0x04, 0x17
        /*00da*/ 	.short	(.L_44 - .L_43)
.L_43:
        /*00dc*/ 	.word	0x00000000
        /*00e0*/ 	.short	0x0000
        /*00e2*/ 	.short	0x0000
        /*00e4*/ 	.byte	0x00, 0xf4, 0x21, 0x00


	//----- nvinfo : EIATTR_AT_ENTRY_FRAGMENTS
	.align		4
.L_44:
        /*00e8*/ 	.byte	0x04, 0x4f
        /*00ea*/ 	.short	(.L_46 - .L_45)


	//   ....[0]....
.L_45:
        /*00ec*/ 	.word	0x00000004


	//----- nvinfo : EIATTR_RESERVED_SMEM_USED
	.align		4
.L_46:
        /*00f0*/ 	.byte	0x01, 0x41
	.zero		2


	//----- nvinfo : EIATTR_SPARSE_MMA_MASK
	.align		4
        /*00f4*/ 	.byte	0x03, 0x50
        /*00f6*/ 	.short	0x0000


	//----- nvinfo : EIATTR_TCGEN05_1CTA_USED
	.align		4
        /*00f8*/ 	.byte	0x01, 0x51
	.zero		2


	//----- nvinfo : EIATTR_MAXREG_COUNT
	.align		4
        /*00fc*/ 	.byte	0x03, 0x1b
        /*00fe*/ 	.short	0x00ff


	//----- nvinfo : EIATTR_NUM_BARRIERS
	.align		4
        /*0100*/ 	.byte	0x02, 0x4c
        /*0102*/ 	.byte	0x01
	.zero		1


	//----- nvinfo : EIATTR_ANNOTATIONS
	.align		4
        /*0104*/ 	.byte	0x04, 0x55
        /*0106*/ 	.short	(.L_48 - .L_47)


	//   ....[0]....
.L_47:
        /*0108*/ 	.word	0x00000001
        /*010c*/ 	.byte	0x50, 0x2b, 0x00, 0x00, 0x01, 0x00, 0x00, 0x00, 0x90, 0x2b, 0x00, 0x00, 0x01, 0x00, 0x00, 0x00
        /* <DEDUP_REMOVED lines=414> */
        /*1afc*/ 	.byte	0x30, 0x0f, 0x01, 0x00, 0x01, 0x00, 0x00, 0x00, 0x50, 0x0f, 0x01, 0x00


	//----- nvinfo : EIATTR_INT_WARP_WIDE_INSTR_OFFSETS
	.align		4
.L_48:
        /*1b08*/ 	.byte	0x04, 0x31
        /*1b0a*/ 	.short	(.L_50 - .L_49)


	//   ....[0]....
.L_49:
        /*1b0c*/ 	.word	0x00002d60


	//   ....[1]....
        /*1b10*/ 	.word	0x00002d70


	//   ....[2]....
        /*1b14*/ 	.word	0x00006810


	//   ....[3]....
        /*1b18*/ 	.word	0x00015920


	//   ....[4]....
        /*1b1c*/ 	.word	0x00015970


	//----- nvinfo : EIATTR_COOP_GROUP_MASK_REGIDS
	.align		4
.L_50:
        /*1b20*/ 	.byte	0x04, 0x29
        /*1b22*/ 	.short	(.L_52 - .L_51)


	//   ....[0]....
.L_51:
        /*1b24*/ 	.word	0xffffffff


	//   ....[1]....
        /*1b28*/ 	.word	0xffffffff


	//   ....[2]....
        /*1b2c*/ 	.word	0xffffffff


	//   ....[3]....
        /*1b30*/ 	.word	0xffffffff


	//----- nvinfo : EIATTR_COOP_GROUP_INSTR_OFFSETS
	.align		4
.L_52:
        /*1b34*/ 	.byte	0x04, 0x28
        /*1b36*/ 	.short	(.L_54 - .L_53)


	//   ....[0]....
.L_53:
        /*1b38*/ 	.word	0x00000070


	//   ....[1]....
        /*1b3c*/ 	.word	0x00000330


	//   ....[2]....
        /*1b40*/ 	.word	0x000157b0


	//   ....[3]....
        /*1b44*/ 	.word	0x00015a20


	//----- nvinfo : EIATTR_VRC_CTA_INIT_COUNT
	.align		4
.L_54:
        /*1b48*/ 	.byte	0x02, 0x4a
        /*1b4a*/ 	.byte	0x80
	.zero		1


	//----- nvinfo : EIATTR_MBARRIER_INSTR_OFFSETS
	.align		4
        /*1b4c*/ 	.byte	0x04, 0x39
        /*1b4e*/ 	.short	(.L_56 - .L_55)


	//   ....[0]....
.L_55:
        /*1b50*/ 	.word	0x00002eb0
        /*1b54*/ 	.word	0x000000ff
        /*1b58*/ 	.word	0x00000000
        /*1b5c*/ 	.short	0x0100
        /*1b5e*/ 	.byte	0x0b
	.zero		1


	//   ....[1]....
        /*1b60*/ 	.word	0x00006850
        /*1b64*/ 	.word	0x000000ff
        /*1b68*/ 	.word	0x0000a008
        /*1b6c*/ 	.short	0x0100
        /*1b6e*/ 	.byte	0x09
	.zero		1


	//   ....[2]....
        /*1b70*/ 	.word	0x0000c540
        /*1b74*/ 	.word	0x000000ff
        /*1b78*/ 	.word	0x00000000
        /*1b7c*/ 	.short	0x010a
        /*1b7e*/ 	.byte	0x0b
	.zero		1


	//   ....[3]....
        /*1b80*/ 	.word	0x00011110
        /*1b84*/ 	.word	0x000000ff
        /*1b88*/ 	.word	0x00000000
        /*1b8c*/ 	.short	0x010a
        /*1b8e*/ 	.byte	0x0b
	.zero		1


	//   ....[4]....
        /*1b90*/ 	.word	0x000112b0
        /*1b94*/ 	.word	0x000000ff
        /*1b98*/ 	.word	0x0000a000
        /*1b9c*/ 	.short	0x0108
        /*1b9e*/ 	.byte	0x09
	.zero		1


	//   ....[5]....
        /*1ba0*/ 	.word	0x00011400
        /*1ba4*/ 	.word	0x000000ff
        /*1ba8*/ 	.word	0x0000a008
        /*1bac*/ 	.short	0x0108
        /*1bae*/ 	.byte	0x09
	.zero		1


	//   ....[6]....
        /*1bb0*/ 	.word	0x00015a40
        /*1bb4*/ 	.word	0x000000ff
        /*1bb8*/ 	.word	0x00000000
        /*1bbc*/ 	.short	0x010a
        /*1bbe*/ 	.byte	0x0b
	.zero		1


	//   ....[7]....
        /*1bc0*/ 	.word	0x00015a70
        /*1bc4*/ 	.word	0x000000ff
        /*1bc8*/ 	.word	0x00000000
        /*1bcc*/ 	.short	0x010a
        /*1bce*/ 	.byte	0x0b
	.zero		1


	//----- nvinfo : EIATTR_NUM_MBARRIERS
	.align		4
.L_56:
        /*1bd0*/ 	.byte	0x03, 0x38
        /*1bd2*/ 	.short	0x0002


	//----- nvinfo : EIATTR_EXIT_INSTR_OFFSETS
	.align		4
        /*1bd4*/ 	.byte	0x04, 0x1c
        /*1bd6*/ 	.short	(.L_58 - .L_57)


	//   ....[0]....
.L_57:
        /*1bd8*/ 	.word	0x00015a30


	//----- nvinfo : EIATTR_REQNTID
	.align		4
.L_58:
        /*1bdc*/ 	.byte	0x04, 0x10
        /*1bde*/ 	.short	(.L_60 - .L_59)
.L_59:
        /*1be0*/ 	.word	0x00000080
        /*1be4*/ 	.word	0x00000001
        /*1be8*/ 	.word	0x00000001


	//----- nvinfo : EIATTR_CRS_STACK_SIZE
	.align		4
.L_60:
        /*1bec*/ 	.byte	0x04, 0x1e
        /*1bee*/ 	.short	(.L_62 - .L_61)
.L_61:
        /*1bf0*/ 	.word	0x00000000


	//----- nvinfo : EIATTR_CBANK_PARAM_SIZE
	.align		4
.L_62:
        /*1bf4*/ 	.byte	0x03, 0x19
        /*1bf6*/ 	.short	0x0050


	//----- nvinfo : EIATTR_PARAM_CBANK
	.align		4
        /*1bf8*/ 	.byte	0x04, 0x0a
        /*1bfa*/ 	.short	(.L_64 - .L_63)
	.align		4
.L_63:
        /*1bfc*/ 	.word	index@(.nv.constant0.matmul_kernel)
        /*1c00*/ 	.short	0x0380
        /*1c02*/ 	.short	0x0050


	//----- nvinfo : EIATTR_SW_WAR
	.align		4
.L_64:
        /*1c04*/ 	.byte	0x04, 0x36
        /*1c06*/ 	.short	(.L_66 - .L_65)
.L_65:
        /*1c08*/ 	.word	0x00000008
.L_66:


//--------------------- .nv.compat                --------------------------
	.section	.nv.compat,"",@"SHT_CUDA_COMPAT_INFO"
	.align	4
        /*0000*/ 	.byte	0x02, 0x02, 0x02, 0x00, 0x02, 0x05, 0x05, 0x00, 0x02, 0x03, 0x00, 0x00, 0x02, 0x06, 0x01, 0x00


//--------------------- .nv.callgraph             --------------------------
	.section	.nv.callgraph,"",@"SHT_CUDA_CALLGRAPH"
	.align	4
	.sectionentsize	8
	.align		4
        /*0000*/ 	.word	0x00000000
	.align		4
        /*0004*/ 	.word	0xffffffff
	.align		4
        /*0008*/ 	.word	0x00000000
	.align		4
        /*000c*/ 	.word	0xfffffffe
	.align		4
        /*0010*/ 	.word	0x00000000
	.align		4
        /*0014*/ 	.word	0xfffffffd
	.align		4
        /*0018*/ 	.word	0x00000000
	.align		4
        /*001c*/ 	.word	0xfffffffc


//--------------------- .text.matmul_kernel       --------------------------
	.section	.text.matmul_kernel,"ax",@progbits
	.align	128
        .global         matmul_kernel
        .type           matmul_kernel,@function
        .size           matmul_kernel,(.L_x_20 - matmul_kernel)
        .other          matmul_kernel,@"STO_CUDA_ENTRY STV_DEFAULT"
matmul_kernel:
.text.matmul_kernel:
[----:B------:R-:W0:Y:S01]  /*0000*/  LDC R1, c[0x0][0x37c] ;  /* 0x0000df00ff017b82 */ /* 0x000e220000000800 */
[----:B------:R-:W1:Y:S01]  /*0010*/  S2R R0, SR_TID.X ;  /* 0x0000000000007919 */ /* 0x000e620000002100 */
[----:B0-----:R-:W-:Y:S01]  /*0020*/  VIADD R1, R1, 0xfffffca8 ;  /* 0xfffffca801017836 */ /* 0x001fe20000000000 */
[----:B-1----:R-:W-:-:S13]  /*0030*/  ISETP.GE.U32.AND P0, PT, R0, 0x20, PT ;  /* 0x000000200000780c */ /* 0x002fda0003f06070 */
[----:B------:R-:W-:Y:S02]  /*0040*/  VOTEU.ANY UP0, P0 ;  /* 0x0000000000ff7886 */ /* 0x000fe40000000100 */
[----:B------:R-:W-:Y:S05]  /*0050*/  BRA.U UP0, `(.L_x_0) ;  /* 0x0000000100b87547 */ /* 0x000fea000b800000 */
[----:B------:R-:W0:Y:S01]  /*0060*/  S2UR UR6, SR_CgaCtaId ;  /* 0x00000000000679c3 */ /* 0x000e220000008800 */
[----:B------:R-:W-:Y:S01]  /*0070*/  NOP ;  /* 0x0000000000007918 */ /* 0x000fe20000000000 */
[----:B------:R-:W-:Y:S02]  /*0080*/  UMOV UR4, 0x40 ;  /* 0x0000004000047882 */ /* 0x000fe40000000000 */
[----:B0-----:R-:W-:-:S09]  /*0090*/  ULEA UR4, UR6, UR4, 0x18 ;  /* 0x0000000406047291 */ /* 0x001fd2000f8ec0ff */
[----:B------:R-:W0:Y:S01]  /*00a0*/  LDS.U8 R0, [UR4] ;  /* 0x00000004ff007984 */ /* 0x000e220008000000 */
[----:B------:R-:W-:Y:S02]  /*00b0*/  UMOV UR4, 0x400 ;  /* 0x0000040000047882 */ /* 0x000fe40000000000 */
[----:B------:R-:W-:Y:S01]  /*00c0*/  ULEA UR4, UR6, UR4, 0x18 ;  /* 0x0000000406047291 */ /* 0x000fe2000f8ec0ff */
[----:B0-----:R-:W-:-:S13]  /*00d0*/  ISETP.NE.AND P0, PT, R0, RZ, PT ;  /* 0x000000ff0000720c */ /* 0x001fda0003f05270 */
[----:B------:R-:W-:Y:S05]  /*00e0*/  @P0 BRA `(.L_x_1) ;  /* 0x00000000007c0947 */ /* 0x000fea0003800000 */
[----:B------:R-:W-:-:S13]  /*00f0*/  ELECT P0, URZ, PT ;  /* 0x0000000000ff782f */ /* 0x000fda0003800000 */
[----:B------:R-:W-:Y:S05]  /*0100*/  @!P0 BRA `(.L_x_2) ;  /* 0x0000000000848947 */ /* 0x000fea0003800000 */
[----:B------:R-:W-:Y:S01]  /*0110*/  UMOV UR5, 0x4 ;  /* 0x0000000400057882 */ /* 0x000fe20000000000 */
[----:B------:R-:W-:Y:S02]  /*0120*/  IMAD.MOV.U32 R4, RZ, RZ, 0x1 ;  /* 0x00000001ff047424 */ /* 0x000fe400078e00ff */
[----:B------:R-:W-:Y:S02]  /*0130*/  IMAD.MOV.U32 R5, RZ, RZ, 0xf ;  /* 0x0000000fff057424 */ /* 0x000fe400078e00ff */
[----:B------:R-:W-:Y:S04]  /*0140*/  DEPBAR.LE SB0, 0x36 ;  /* 0x00008d800000791a */ /* 0x000fe80000000000 */
[----:B------:R-:W0:Y:S02]  /*0150*/  UTCATOMSWS.FIND_AND_SET.ALIGN UP1, UR5, UR5 ;  /* 0x00000005000575e3 */ /* 0x000e240008020800 */
[----:B0-----:R-:W-:-:S04]  /*0160*/  PLOP3.LUT P0, PT, PT, PT, UP1, 0x80, 0x8 ;  /* 0x000000000008781c */ /* 0x001fc80003f0f018 */
[----:B------:R-:W-:-:S04]  /*0170*/  SEL R0, RZ, 0xffffffff, !P0 ;  /* 0xffffffffff007807 */ /* 0x000fc80004000000 */
[----:B------:R-:W-:Y:S01]  /*0180*/  ISETP.NE.AND P0, PT, R0, RZ, PT ;  /* 0x000000ff0000720c */ /* 0x000fe20003f05270 */
[----:B------:R-:W-:-:S12]  /*0190*/  IMAD.U32 R0, RZ, RZ, UR5 ;  /* 0x00000005ff007e24 */ /* 0x000fd8000f8e00ff */
[----:B------:R-:W-:Y:S05]  /*01a0*/  @P0 BRA `(.L_x_3) ;  /* 0x0000000000240947 */ /* 0x000fea0003800000 */
.L_x_4:
[----:B------:R-:W-:Y:S05]  /*01b0*/  NANOSLEEP 0x64 ;  /* 0x000000640000795d */ /* 0x000fea0003800000 */
[----:B------:R-:W-:-:S05]  /*01c0*/  UMOV UR5, 0x4 ;  /* 0x0000000400057882 */ /* 0x000fca0000000000 */
[----:B------:R-:W-:Y:S04]  /*01d0*/  DEPBAR.LE SB0, 0x36 ;  /* 0x00008d800000791a */ /* 0x000fe80000000000 */
[----:B------:R-:W0:Y:S02]  /*01e0*/  UTCATOMSWS.FIND_AND_SET.ALIGN UP1, UR5, UR5 ;  /* 0x00000005000575e3 */ /* 0x000e240008020800 */
[----:B0-----:R-:W-:-:S04]  /*01f0*/  PLOP3.LUT P0, PT, PT, PT, UP1, 0x80, 0x8 ;  /* 0x000000000008781c */ /* 0x001fc80003f0f018 */
[----:B------:R-:W-:-:S04]  /*0200*/  SEL R0, RZ, 0xffffffff, !P0 ;  /* 0xffffffffff007807 */ /* 0x000fc80004000000 */
[----:B------:R-:W-:Y:S01]  /*0210*/  ISETP.NE.AND P0, PT, R0, RZ, PT ;  /* 0x000000ff0000720c */ /* 0x000fe20003f05270 */
[----:B------:R-:W-:-:S12]  /*0220*/  IMAD.U32 R0, RZ, RZ, UR5 ;  /* 0x00000005ff007e24 */ /* 0x000fd8000f8e00ff */
[----:B------:R-:W-:Y:S05]  /*0230*/  @!P0 BRA `(.L_x_4) ;  /* 0xfffffffc00dc8947 */ /* 0x000fea000383ffff */
.L_x_3:
[C---:B------:R-:W-:Y:S01]  /*0240*/  VIADD R3, R0.reuse, 0x10 ;  /* 0x0000001000037836 */ /* 0x040fe20000000000 */
[----:B------:R-:W-:Y:S01]  /*0250*/  UMOV UR5, 0x50 ;  /* 0x0000005000057882 */ /* 0x000fe20000000000 */
[----:B------:R-:W-:Y:S01]  /*0260*/  SHF.L.U32 R2, R5, R0, RZ ;  /* 0x0000000005027219 */ /* 0x000fe200000006ff */
[----:B------:R-:W-:Y:S01]  /*0270*/  ULEA UR5, UR6, UR5, 0x18 ;  /* 0x0000000506057291 */ /* 0x000fe2000f8ec0ff */
[----:B------:R-:W-:Y:S01]  /*0280*/  IMAD.SHL.U32 R0, R0, 0x20, RZ ;  /* 0x0000002000007824 */ /* 0x000fe200078e00ff */
[----:B------:R-:W-:-:S04]  /*0290*/  SHF.L.U32 R3, R4, R3, RZ ;  /* 0x0000000304037219 */ /* 0x000fc800000006ff */
[----:B------:R-:W-:-:S05]  /*02a0*/  LOP3.LUT R2, R3, R2, RZ, 0xfc, !PT ;  /* 0x0000000203027212 */ /* 0x000fca00078efcff */
[----:B------:R0:W-:Y:S04]  /*02b0*/  ATOMS.OR RZ, [UR5], R2 ;  /* 0x00000002ffff798c */ /* 0x0001e8000b000005 */
[----:B------:R0:W-:Y:S01]  /*02c0*/  STS [UR4], R0 ;  /* 0x00000000ff007988 */ /* 0x0001e20008000804 */
[----:B------:R-:W-:Y:S05]  /*02d0*/  BRA `(.L_x_2) ;  /* 0x0000000000107947 */ /* 0x000fea0003800000 */
.L_x_1:
[----:B------:R-:W-:Y:S01]  /*02e0*/  IMAD.MOV.U32 R0, RZ, RZ, -0x1 ;  /* 0xffffffffff007424 */ /* 0x000fe200078e00ff */
[----:B------:R-:W-:-:S04]  /*02f0*/  MOV R2, 0x320 ;  /* 0x0000032000027802 */ /* 0x000fc80000000f00 */
[----:B------:R0:W-:Y:S03]  /*0300*/  STS [UR4], R0 ;  /* 0x00000000ff007988 */ /* 0x0001e60008000804 */
[----:B0-----:R-:W-:Y:S05]  /*0310*/  CALL.REL.NOINC `($__internal_1_$__cuda_sm10x_tcgen05_guardrail_trap_phase_invalid_during_alloc) ;  /* 0x0000015400ec7944 */ /* 0x001fea0003c00000 */
.L_x_2:
[----:B------:R-:W-:Y:S05]  /*0320*/  WARPSYNC.ALL ;  /* 0x0000000000007948 */ /* 0x000fea0003800000 */
[----:B------:R-:W-:Y:S01]  /*0330*/  NOP ;  /* 0x0000000000007918 */ /* 0x000fe20000000000 */
.L_x_0:
[----:B------:R-:W1:Y:S01]  /*0340*/  LDC.64 R92, c[0x0][0x398] ;  /* 0x0000e600ff5c7b82 */ /* 0x000e620000000a00 */
[----:B------:R-:W2:Y:S01]  /*0350*/  S2R R5, SR_CTAID.X ;  /* 0x0000000000057919 */ /* 0x000ea20000002500 */
[----:B------:R-:W-:Y:S01]  /*0360*/  UMOV UR9, 0x400 ;  /* 0x0000040000097882 */ /* 0x000fe20000000000 */
[----:B------:R-:W3:Y:S01]  /*0370*/  LDCU UR4, c[0x0][0x3a4] ;  /* 0x00007480ff0477ac */ /* 0x000ee20008000800 */
[----:B------:R-:W4:Y:S01]  /*0380*/  S2R R60, SR_TID.X ;  /* 0x00000000003c7919 */ /* 0x000f220000002100 */
[----:B------:R-:W5:Y:S03]  /*0390*/  LDCU.128 UR12, c[0x0][0x380] ;  /* 0x00007000ff0c77ac */ /* 0x000f660008000c00 */
[----:B------:R-:W0:Y:S01]  /*03a0*/  S2UR UR5, SR_CgaCtaId ;  /* 0x00000000000579c3 */ /* 0x000e220000008800 */
[----:B------:R-:W0:Y:S07]  /*03b0*/  LDCU.64 UR24, c[0x0][0x358] ;  /* 0x00006b00ff1877ac */ /* 0x000e2e0008000a00 */
[----:B------:R-:W3:Y:S01]  /*03c0*/  LDC R238, c[0x0][0x3a0] ;  /* 0x0000e800ffee7b82 */ /* 0x000ee20000000800 */
[----:B01----:R-:W-:-:S05]  /*03d0*/  VIADD R0, R93, 0x3f ;  /* 0x0000003f5d007836 */ /* 0x003fca0000000000 */
[----:B------:R-:W-:Y:S01]  /*03e0*/  SHF.R.S32.HI R3, RZ, 0x1f, R0 ;  /* 0x0000001fff037819 */ /* 0x000fe20000011400 */
[----:B------:R-:W-:-:S03]  /*03f0*/  ULEA UR9, UR5, UR9, 0x18 ;  /* 0x0000000905097291 */ /* 0x000fc6000f8ec0ff */
[----:B------:R-:W-:Y:S01]  /*0400*/  LEA.HI R3, R3, R0, RZ, 0x6 ;  /* 0x0000000003037211 */ /* 0x000fe200078f30ff */
[----:B------:R-:W-:Y:S01]  /*0410*/  BAR.SYNC.DEFER_BLOCKING 0x0 ;  /* 0x0000000000007b1d */ /* 0x000fe20000010000 */
[----:B--2---:R-:W-:Y:S02]  /*0420*/  IABS R8, R5 ;  /* 0x0000000500087213 */ /* 0x004fe40000000000 */
[----:B------:R-:W-:Y:S02]  /*0430*/  SHF.R.S32.HI R4, RZ, 0x6, R3 ;  /* 0x00000006ff047819 */ /* 0x000fe40000011403 */
[----:B----4-:R-:W-:Y:S01]  /*0440*/  LOP3.LUT R26, R60, 0x7f, RZ, 0xc0, !PT ;  /* 0x0000007f3c1a7812 */ /* 0x010fe200078ec0ff */
[C---:B---3--:R-:W-:Y:S01]  /*0450*/  VIADD R29, R238.reuse, 0xffffffda ;  /* 0xffffffdaee1d7836 */ /* 0x048fe20000000000 */
[-C--:B------:R-:W-:Y:S01]  /*0460*/  IABS R7, R4.reuse ;  /* 0x0000000400077213 */ /* 0x080fe20000000000 */
[C---:B------:R-:W-:Y:S01]  /*0470*/  VIADD R30, R238.reuse, 0xffffffd5 ;  /* 0xffffffd5ee1e7836 */ /* 0x040fe20000000000 */
[----:B------:R-:W-:Y:S01]  /*0480*/  IABS R10, R4 ;  /* 0x00000004000a7213 */ /* 0x000fe20000000000 */
[C---:B------:R-:W-:Y:S01]  /*0490*/  VIADD R35, R238.reuse, 0xffffffd6 ;  /* 0xffffffd6ee237836 */ /* 0x040fe20000000000 */
[----:B------:R-:W0:Y:S01]  /*04a0*/  I2F.RP R0, R7 ;  /* 0x0000000700007306 */ /* 0x000e220000209400 */
[----:B------:R-:W-:-:S02]  /*04b0*/  VIADD R38, R238, 0xffffffd1 ;  /* 0xffffffd1ee267836 */ /* 0x000fc40000000000 */
[C---:B------:R-:W-:Y:S02]  /*04c0*/  VIADD R40, R238.reuse, 0xffffffd2 ;  /* 0xffffffd2ee287836 */ /* 0x040fe40000000000 */
[----:B------:R-:W-:Y:S01]  /*04d0*/  VIADD R57, R238, 0xffffffd3 ;  /* 0xffffffd3ee397836 */ /* 0x000fe20000000000 */
[----:B------:R-:W1:Y:S02]  /*04e0*/  LDS R11, [UR9] ;  /* 0x00000009ff0b7984 */ /* 0x000e640008000800 */
[----:B0-----:R-:W0:Y:S02]  /*04f0*/  MUFU.RCP R0, R0 ;  /* 0x0000000000007308 */ /* 0x001e240000001000 */
[----:B0-----:R-:W-:Y:S02]  /*0500*/  VIADD R2, R0, 0xffffffe ;  /* 0x0ffffffe00027836 */ /* 0x001fe40000000000 */
[----:B------:R-:W-:-:S04]  /*0510*/  IMAD.MOV R0, RZ, RZ, -R10 ;  /* 0x000000ffff007224 */ /* 0x000fc800078e0a0a */
[----:B------:R0:W2:Y:S02]  /*0520*/  F2I.FTZ.U32.TRUNC.NTZ R3, R2 ;  /* 0x0000000200037305 */ /* 0x0000a4000021f000 */
[----:B0-----:R-:W-:Y:S02]  /*0530*/  IMAD.MOV.U32 R2, RZ, RZ, RZ ;  /* 0x000000ffff027224 */ /* 0x001fe400078e00ff */
[----:B--2---:R-:W-:Y:S01]  /*0540*/  IMAD.MOV R6, RZ, RZ, -R3 ;  /* 0x000000ffff067224 */ /* 0x004fe200078e0a03 */
[----:B-1----:R-:W-:-:S03]  /*0550*/  R2UR UR8, R11 ;  /* 0x000000000b0872ca */ /* 0x002fc600000e0000 */
[----:B------:R-:W-:Y:S02]  /*0560*/  IMAD R9, R6, R7, RZ ;  /* 0x0000000706097224 */ /* 0x000fe400078e02ff */
[----:B------:R-:W-:Y:S02]  /*0570*/  IMAD.MOV.U32 R6, RZ, RZ, R8 ;  /* 0x000000ffff067224 */ /* 0x000fe400078e0008 */
[----:B------:R-:W-:-:S06]  /*0580*/  IMAD.HI.U32 R3, R3, R9, R2 ;  /* 0x0000000903037227 */ /* 0x000fcc00078e0002 */
[----:B------:R-:W-:-:S04]  /*0590*/  IMAD.HI.U32 R3, R3, R6, RZ ;  /* 0x0000000603037227 */ /* 0x000fc800078e00ff */
[----:B------:R-:W-:Y:S01]  /*05a0*/  IMAD R0, R3, R0, R6 ;  /* 0x0000000003007224 */ /* 0x000fe200078e0206 */
[----:B------:R-:W-:Y:S04]  /*05b0*/  BAR.SYNC.DEFER_BLOCKING 0x0 ;  /* 0x0000000000007b1d */ /* 0x000fe80000010000 */
[----:B------:R-:W-:-:S13]  /*05c0*/  ISETP.GT.U32.AND P1, PT, R7, R0, PT ;  /* 0x000000000700720c */ /* 0x000fda0003f24070 */
[----:B------:R-:W-:Y:S02]  /*05d0*/  @!P1 IMAD.IADD R0, R0, 0x1, -R7 ;  /* 0x0000000100009824 */ /* 0x000fe400078e0a07 */
[----:B------:R-:W-:Y:S01]  /*05e0*/  @!P1 VIADD R3, R3, 0x1 ;  /* 0x0000000103039836 */ /* 0x000fe20000000000 */
[----:B------:R-:W-:Y:S02]  /*05f0*/  ISETP.NE.AND P1, PT, R4, RZ, PT ;  /* 0x000000ff0400720c */ /* 0x000fe40003f25270 */
[----:B------:R-:W-:Y:S02]  /*0600*/  ISETP.GE.U32.AND P0, PT, R0, R7, PT ;  /* 0x000000070000720c */ /* 0x000fe40003f06070 */
[----:B------:R-:W-:-:S04]  /*0610*/  LOP3.LUT R0, R5, R4, RZ, 0x3c, !PT ;  /* 0x0000000405007212 */ /* 0x000fc800078e3cff */
[----:B------:R-:W-:Y:S01]  /*0620*/  ISETP.GE.AND P2, PT, R0, RZ, PT ;  /* 0x000000ff0000720c */ /* 0x000fe20003f46270 */
[----:B------:R-:W-:-:S06]  /*0630*/  VIADD R0, R92, 0xff ;  /* 0x000000ff5c007836 */ /* 0x000fcc0000000000 */
[----:B------:R-:W-:-:S04]  /*0640*/  @P0 VIADD R3, R3, 0x1 ;  /* 0x0000000103030836 */ /* 0x000fc80000000000 */
[----:B------:R-:W-:Y:S01]  /*0650*/  IMAD.MOV.U32 R10, RZ, RZ, R3 ;  /* 0x000000ffff0a7224 */ /* 0x000fe200078e0003 */
[----:B------:R-:W-:-:S03]  /*0660*/  SHF.R.S32.HI R3, RZ, 0x1f, R0 ;  /* 0x0000001fff037819 */ /* 0x000fc60000011400 */
[----:B------:R-:W-:Y:S01]  /*0670*/  @!P2 IMAD.MOV R10, RZ, RZ, -R10 ;  /* 0x000000ffff0aa224 */ /* 0x000fe200078e0a0a */
[----:B------:R-:W-:Y:S02]  /*0680*/  LEA.HI R3, R3, R0, RZ, 0x8 ;  /* 0x0000000003037211 */ /* 0x000fe400078f40ff */
[----:B------:R-:W-:-:S04]  /*0690*/  @!P1 LOP3.LUT R10, RZ, R4, RZ, 0x33, !PT ;  /* 0x00000004ff0a9212 */ /* 0x000fc800078e33ff */
[----:B------:R-:W-:Y:S01]  /*06a0*/  LEA.HI.SX32 R3, R3, -R10, 0x18 ;  /* 0x8000000a03037211 */ /* 0x000fe200078fc2ff */
[----:B------:R-:W-:-:S03]  /*06b0*/  IMAD.MOV R6, RZ, RZ, -R10 ;  /* 0x000000ffff067224 */ /* 0x000fc600078e0a0a */
[----:B------:R-:W-:Y:S01]  /*06c0*/  VIMNMX R9, PT, PT, R3, 0x1, PT ;  /* 0x0000000103097848 */ /* 0x000fe20003fe0100 */
[----:B------:R-:W-:Y:S01]  /*06d0*/  IMAD R12, R4, R6, R5 ;  /* 0x00000006040c7224 */ /* 0x000fe200078e0205 */
[----:B------:R-:W-:Y:S02]  /*06e0*/  IABS R6, R93 ;  /* 0x0000005d00067213 */ /* 0x000fe40000000000 */
[-C--:B------:R-:W-:Y:S02]  /*06f0*/  IABS R7, R9.reuse ;  /* 0x0000000900077213 */ /* 0x080fe40000000000 */
[----:B------:R-:W-:Y:S02]  /*0700*/  IABS R4, R12 ;  /* 0x0000000c00047213 */ /* 0x000fe40000000000 */
[----:B------:R-:W0:Y:S08]  /*0710*/  I2F.RP R0, R7 ;  /* 0x0000000700007306 */ /* 0x000e300000209400 */
[----:B0-----:R-:W0:Y:S02]  /*0720*/  MUFU.RCP R0, R0 ;  /* 0x0000000000007308 */ /* 0x001e240000001000 */
[----:B0-----:R-:W-:Y:S01]  /*0730*/  VIADD R2, R0, 0xffffffe ;  /* 0x0ffffffe00027836 */ /* 0x001fe20000000000 */
[----:B------:R-:W-:-:S05]  /*0740*/  IABS R0, R9 ;  /* 0x0000000900007213 */ /* 0x000fca0000000000 */
[----:B------:R0:W1:Y:S02]  /*0750*/  F2I.FTZ.U32.TRUNC.NTZ R3, R2 ;  /* 0x0000000200037305 */ /* 0x000064000021f000 */
[----:B0-----:R-:W-:Y:S02]  /*0760*/  IMAD.MOV.U32 R2, RZ, RZ, RZ ;  /* 0x000000ffff027224 */ /* 0x001fe400078e00ff */
[----:B-1----:R-:W-:-:S04]  /*0770*/  IMAD.MOV R8, RZ, RZ, -R3 ;  /* 0x000000ffff087224 */ /* 0x002fc800078e0a03 */
[----:B------:R-:W-:-:S04]  /*0780*/  IMAD R5, R8, R7, RZ ;  /* 0x0000000708057224 */ /* 0x000fc800078e02ff */
[----:B------:R-:W-:-:S04]  /*0790*/  IMAD.HI.U32 R3, R3, R5, R2 ;  /* 0x0000000503037227 */ /* 0x000fc800078e0002 */
[----:B------:R-:W-:Y:S01]  /*07a0*/  IMAD.MOV.U32 R2, RZ, RZ, R6 ;  /* 0x000000ffff027224 */ /* 0x000fe200078e0006 */
[----:B------:R-:W-:Y:S01]  /*07b0*/  IABS R6, R92 ;  /* 0x0000005c00067213 */ /* 0x000fe20000000000 */
[----:B------:R-:W-:Y:S02]  /*07c0*/  IMAD.MOV R5, RZ, RZ, -R0 ;  /* 0x000000ffff057224 */ /* 0x000fe400078e0a00 */
[----:B------:R-:W-:Y:S01]  /*07d0*/  IMAD.HI.U32 R0, R3, R4, RZ ;  /* 0x0000000403007227 */ /* 0x000fe200078e00ff */
[----:B------:R-:W0:Y:S03]  /*07e0*/  I2F.RP R8, R2 ;  /* 0x0000000200087306 */ /* 0x000e260000209400 */
[----:B------:R-:W-:Y:S02]  /*07f0*/  IMAD.MOV.U32 R3, RZ, RZ, R6 ;  /* 0x000000ffff037224 */ /* 0x000fe400078e0006 */
[----:B------:R-:W-:-:S03]  /*0800*/  IMAD R4, R0, R5, R4 ;  /* 0x0000000500047224 */ /* 0x000fc600078e0204 */
[----:B------:R-:W1:Y:S02]  /*0810*/  I2F.RP R5, R3 ;  /* 0x0000000300057306 */ /* 0x000e640000209400 */
[----:B------:R-:W-:-:S06]  /*0820*/  ISETP.GT.U32.AND P1, PT, R7, R4, PT ;  /* 0x000000040700720c */ /* 0x000fcc0003f24070 */
[----:B0-----:R-:W0:Y:S07]  /*0830*/  MUFU.RCP R8, R8 ;  /* 0x0000000800087308 */ /* 0x001e2e0000001000 */
[----:B------:R-:W-:Y:S01]  /*0840*/  @!P1 IMAD.IADD R4, R4, 0x1, -R7 ;  /* 0x0000000104049824 */ /* 0x000fe200078e0a07 */
[----:B-1----:R-:W1:Y:S01]  /*0850*/  MUFU.RCP R5, R5 ;  /* 0x0000000500057308 */ /* 0x002e620000001000 */
[----:B------:R-:W-:Y:S01]  /*0860*/  @!P1 VIADD R0, R0, 0x1 ;  /* 0x0000000100009836 */ /* 0x000fe20000000000 */
[----:B------:R-:W-:-:S02]  /*0870*/  ISETP.NE.AND P1, PT, R9, RZ, PT ;  /* 0x000000ff0900720c */ /* 0x000fc40003f25270 */
[----:B------:R-:W-:Y:S02]  /*0880*/  ISETP.GE.U32.AND P0, PT, R4, R7, PT ;  /* 0x000000070400720c */ /* 0x000fe40003f06070 */
[----:B------:R-:W-:Y:S01]  /*0890*/  LOP3.LUT R4, R12, R9, RZ, 0x3c, !PT ;  /* 0x000000090c047212 */ /* 0x000fe200078e3cff */
[----:B0-----:R-:W-:-:S03]  /*08a0*/  VIADD R6, R8, 0xffffffe ;  /* 0x0ffffffe08067836 */ /* 0x001fc60000000000 */
[----:B------:R-:W-:Y:S02]  /*08b0*/  ISETP.GE.AND P2, PT, R4, RZ, PT ;  /* 0x000000ff0400720c */ /* 0x000fe40003f46270 */
[--C-:B------:R-:W-:Y:S01]  /*08c0*/  SHF.R.U32.HI R8, RZ, 0x5, R60.reuse ;  /* 0x00000005ff087819 */ /* 0x100fe2000001163c */
[----:B------:R0:W2:Y:S03]  /*08d0*/  F2I.FTZ.U32.TRUNC.NTZ R7, R6 ;  /* 0x0000000600077305 */ /* 0x0000a6000021f000 */
[----:B------:R-:W-:Y:S01]  /*08e0*/  R2UR UR7, R8 ;  /* 0x00000000080772ca */ /* 0x000fe200000e0000 */
[----:B-1----:R-:W-:Y:S02]  /*08f0*/  VIADD R4, R5, 0xffffffe ;  /* 0x0ffffffe05047836 */ /* 0x002fe40000000000 */
[----:B------:R-:W-:Y:S02]  /*0900*/  @P0 VIADD R0, R0, 0x1 ;  /* 0x0000000100000836 */ /* 0x000fe40000000000 */
[----:B------:R-:W1:Y:S01]  /*0910*/  F2I.FTZ.U32.TRUNC.NTZ R5, R4 ;  /* 0x0000000400057305 */ /* 0x000e62000021f000 */
[----:B0-----:R-:W-:Y:S01]  /*0920*/  SHF.R.U32.HI R6, RZ, 0x6, R60 ;  /* 0x00000006ff067819 */ /* 0x001fe2000001163c */
[----:B------:R-:W-:Y:S01]  /*0930*/  @!P2 IMAD.MOV R0, RZ, RZ, -R0 ;  /* 0x000000ffff00a224 */ /* 0x000fe200078e0a00 */
[----:B------:R-:W-:Y:S01]  /*0940*/  @!P1 LOP3.LUT R0, RZ, R9, RZ, 0x33, !PT ;  /* 0x00000009ff009212 */ /* 0x000fe200078e33ff */
[----:B--2---:R-:W-:-:S04]  /*0950*/  IMAD.MOV R13, RZ, RZ, -R7 ;  /* 0x000000ffff0d7224 */ /* 0x004fc800078e0a07 */
[----:B------:R-:W-:Y:S02]  /*0960*/  IMAD.MOV R8, RZ, RZ, -R0 ;  /* 0x000000ffff087224 */ /* 0x000fe400078e0a00 */
[----:B------:R-:W-:Y:S02]  /*0970*/  IMAD.SHL.U32 R0, R0, 0x40, RZ ;  /* 0x0000004000007824 */ /* 0x000fe400078e00ff */
[----:B------:R-:W-:Y:S01]  /*0980*/  IMAD R8, R9, R8, R12 ;  /* 0x0000000809087224 */ /* 0x000fe200078e020c */
[----:B------:R-:W-:Y:S01]  /*0990*/  SGXT.U32 R9, R6, 0x1 ;  /* 0x000000010609781a */ /* 0x000fe20000000000 */
[----:B-1----:R-:W-:Y:S01]  /*09a0*/  IMAD.MOV R4, RZ, RZ, -R5 ;  /* 0x000000ffff047224 */ /* 0x002fe200078e0a05 */
[----:B------:R-:W-:Y:S01]  /*09b0*/  LEA.HI R131, R60, R0, RZ, 0x1a ;  /* 0x000000003c837211 */ /* 0x000fe200078fd0ff */
[----:B------:R-:W-:Y:S01]  /*09c0*/  IMAD R13, R13, R2, RZ ;  /* 0x000000020d0d7224 */ /* 0x000fe200078e02ff */
[----:B------:R-:W-:Y:S01]  /*09d0*/  LOP3.LUT R9, R0, R9, RZ, 0xfc, !PT ;  /* 0x0000000900097212 */ /* 0x000fe200078efcff */
[----:B------:R-:W-:-:S02]  /*09e0*/  IMAD R11, R4, R3, RZ ;  /* 0x00000003040b7224 */ /* 0x000fc400078e02ff */
[----:B------:R-:W-:Y:S01]  /*09f0*/  IMAD.MOV.U32 R4, RZ, RZ, RZ ;  /* 0x000000ffff047224 */ /* 0x000fe200078e00ff */
[----:B------:R-:W-:Y:S01]  /*0a00*/  IABS R95, R9 ;  /* 0x00000009005f7213 */ /* 0x000fe20000000000 */
[----:B------:R-:W-:Y:S01]  /*0a10*/  IMAD.MOV.U32 R6, RZ, RZ, RZ ;  /* 0x000000ffff067224 */ /* 0x000fe200078e00ff */
[----:B------:R-:W-:Y:S01]  /*0a20*/  LOP3.LUT R16, R9, 0x8, RZ, 0xfc, !PT ;  /* 0x0000000809107812 */ /* 0x000fe200078efcff */
[----:B------:R-:W-:Y:S01]  /*0a30*/  IMAD.HI.U32 R4, R5, R11, R4 ;  /* 0x0000000b05047227 */ /* 0x000fe200078e0004 */
[C---:B------:R-:W-:Y:S02]  /*0a40*/  LOP3.LUT R5, R9.reuse, 0x2, RZ, 0xfc, !PT ;  /* 0x0000000209057812 */ /* 0x040fe400078efcff */
[----:B------:R-:W-:Y:S01]  /*0a50*/  LOP3.LUT R14, R9, 0x6, RZ, 0xfc, !PT ;  /* 0x00000006090e7812 */ /* 0x000fe200078efcff */
[----:B------:R-:W-:Y:S01]  /*0a60*/  IMAD.HI.U32 R6, R7, R13, R6 ;  /* 0x0000000d07067227 */ /* 0x000fe200078e0006 */
[----:B------:R-:W-:Y:S02]  /*0a70*/  LOP3.LUT R7, R9, 0x4, RZ, 0xfc, !PT ;  /* 0x0000000409077812 */ /* 0x000fe400078efcff */
[----:B------:R-:W-:Y:S01]  /*0a80*/  IABS R101, R5 ;  /* 0x0000000500657213 */ /* 0x000fe20000000000 */
[----:B------:R-:W-:Y:S01]  /*0a90*/  IMAD.IADD R8, R10, 0x1, R8 ;  /* 0x000000010a087824 */ /* 0x000fe200078e0208 */
[----:B------:R-:W-:Y:S01]  /*0aa0*/  ISETP.GE.AND P5, PT, R7, RZ, PT ;  /* 0x000000ff0700720c */ /* 0x000fe20003fa6270 */
[----:B------:R-:W-:Y:S01]  /*0ab0*/  VIADD R20, R131, 0xe ;  /* 0x0000000e83147836 */ /* 0x000fe20000000000 */
[----:B------:R-:W-:Y:S01]  /*0ac0*/  IABS R13, R7 ;  /* 0x00000007000d7213 */ /* 0x000fe20000000000 */
[----:B------:R-:W-:Y:S01]  /*0ad0*/  IMAD.HI.U32 R7, R6, R101, RZ ;  /* 0x0000006506077227 */ /* 0x000fe200078e00ff */
[----:B------:R-:W-:-:S02]  /*0ae0*/  ISETP.GE.AND P2, PT, R5, RZ, PT ;  /* 0x000000ff0500720c */ /* 0x000fc40003f46270 */
[----:B------:R-:W-:Y:S01]  /*0af0*/  IABS R97, R16 ;  /* 0x0000001000617213 */ /* 0x000fe20000000000 */
[----:B------:R-:W-:Y:S01]  /*0b00*/  IMAD.MOV R7, RZ, RZ, -R7 ;  /* 0x000000ffff077224 */ /* 0x000fe200078e0a07 */
[----:B------:R-:W-:Y:S01]  /*0b10*/  IABS R15, R14 ;  /* 0x0000000e000f7213 */ /* 0x000fe20000000000 */
[----:B------:R-:W-:Y:S01]  /*0b20*/  IMAD.HI.U32 R5, R6, R95, RZ ;  /* 0x0000005f06057227 */ /* 0x000fe200078e00ff */
[C---:B------:R-:W-:Y:S02]  /*0b30*/  LOP3.LUT R18, R9.reuse, 0xa, RZ, 0xfc, !PT ;  /* 0x0000000a09127812 */ /* 0x040fe400078efcff */
[C---:B------:R-:W-:Y:S01]  /*0b40*/  LOP3.LUT R19, R9.reuse, 0xc, RZ, 0xfc, !PT ;  /* 0x0000000c09137812 */ /* 0x040fe200078efcff */
[----:B------:R-:W-:Y:S01]  /*0b50*/  IMAD R101, R2, R7, R101 ;  /* 0x0000000702657224 */ /* 0x000fe200078e0265 */
[----:B------:R-:W-:Y:S01]  /*0b60*/  IABS R99, R18 ;  /* 0x0000001200637213 */ /* 0x000fe20000000000 */
[----:B------:R-:W-:Y:S01]  /*0b70*/  IMAD.HI.U32 R10, R6, R13, RZ ;  /* 0x0000000d060a7227 */ /* 0x000fe200078e00ff */
[----:B------:R-:W-:-:S02]  /*0b80*/  LOP3.LUT R22, R9, 0x12, RZ, 0xfc, !PT ;  /* 0x0000001209167812 */ /* 0x000fc400078efcff */
[----:B------:R-:W-:Y:S01]  /*0b90*/  ISETP.GT.U32.AND P1, PT, R2, R101, PT ;  /* 0x000000650200720c */ /* 0x000fe20003f24070 */
[----:B------:R-:W-:Y:S01]  /*0ba0*/  IMAD.MOV R12, RZ, RZ, -R5 ;  /* 0x000000ffff0c7224 */ /* 0x000fe200078e0a05 */
[C---:B------:R-:W-:Y:S01]  /*0bb0*/  LOP3.LUT R21, R9.reuse, 0x10, RZ, 0xfc, !PT ;  /* 0x0000001009157812 */ /* 0x040fe200078efcff */
[C---:B------:R-:W-:Y:S01]  /*0bc0*/  IMAD.HI.U32 R5, R6.reuse, R97, RZ ;  /* 0x0000006106057227 */ /* 0x040fe200078e00ff */
[----:B------:R-:W-:Y:S02]  /*0bd0*/  IABS R105, R20 ;  /* 0x0000001400697213 */ /* 0x000fe40000000000 */
[----:B------:R-:W-:Y:S01]  /*0be0*/  IABS R113, R21 ;  /* 0x0000001500717213 */ /* 0x000fe20000000000 */
[----:B------:R-:W-:Y:S01]  /*0bf0*/  IMAD.HI.U32 R11, R6, R15, RZ ;  /* 0x0000000f060b7227 */ /* 0x000fe200078e00ff */
[C---:B------:R-:W-:Y:S02]  /*0c00*/  LOP3.LUT R24, R9.reuse, 0x16, RZ, 0xfc, !PT ;  /* 0x0000001609187812 */ /* 0x040fe400078efcff */
[C---:B------:R-:W-:Y:S01]  /*0c10*/  LOP3.LUT R25, R9.reuse, 0x18, RZ, 0xfc, !PT ;  /* 0x0000001809197812 */ /* 0x040fe200078efcff */
[----:B------:R-:W-:Y:S01]  /*0c20*/  IMAD.MOV R10, RZ, RZ, -R10 ;  /* 0x000000ffff0a7224 */ /* 0x000fe200078e0a0a */
[----:B------:R-:W-:Y:S01]  /*0c30*/  IABS R109, R24 ;  /* 0x00000018006d7213 */ /* 0x000fe20000000000 */
[----:B------:R-:W-:Y:S01]  /*0c40*/  IMAD.MOV R5, RZ, RZ, -R5 ;  /* 0x000000ffff057224 */ /* 0x000fe200078e0a05 */
[C---:B------:R-:W-:Y:S01]  /*0c50*/  LOP3.LUT R59, R9.reuse, 0x1a, RZ, 0xfc, !PT ;  /* 0x0000001a093b7812 */ /* 0x040fe200078efcff */
[----:B------:R-:W-:Y:S01]  /*0c60*/  IMAD.MOV R11, RZ, RZ, -R11 ;  /* 0x000000ffff0b7224 */ /* 0x000fe200078e0a0b */
[----:B------:R-:W-:Y:S01]  /*0c70*/  LOP3.LUT R34, R9, 0x1c, RZ, 0xfc, !PT ;  /* 0x0000001c09227812 */ /* 0x000fe200078efcff */
[C---:B------:R-:W-:Y:S01]  /*0c80*/  IMAD R100, R2.reuse, R10, R13 ;  /* 0x0000000a02647224 */ /* 0x040fe200078e020d */
[----:B------:R-:W-:Y:S01]  /*0c90*/  IABS R13, R19 ;  /* 0x00000013000d7213 */ /* 0x000fe20000000000 */
[----:B------:R-:W-:Y:S01]  /*0ca0*/  IMAD R97, R2, R5, R97 ;  /* 0x0000000502617224 */ /* 0x000fe200078e0261 */
[----:B------:R-:W-:Y:S01]  /*0cb0*/  IABS R23, R59 ;  /* 0x0000003b00177213 */ /* 0x000fe20000000000 */
[----:B------:R-:W-:Y:S01]  /*0cc0*/  IMAD.HI.U32 R5, R6, R99, RZ ;  /* 0x0000006306057227 */ /* 0x000fe200078e00ff */
[----:B------:R-:W-:-:S02]  /*0cd0*/  ISETP.GT.U32.AND P0, PT, R2, R100, PT ;  /* 0x000000640200720c */ /* 0x000fc40003f04070 */
[C---:B------:R-:W-:Y:S01]  /*0ce0*/  ISETP.GT.U32.AND P4, PT, R2.reuse, R97, PT ;  /* 0x000000610200720c */ /* 0x040fe20003f84070 */
[C---:B------:R-:W-:Y:S01]  /*0cf0*/  IMAD R102, R2.reuse, R11, R15 ;  /* 0x0000000b02667224 */ /* 0x040fe200078e020f */
[----:B------:R-:W-:Y:S01]  /*0d00*/  IABS R15, R22 ;  /* 0x00000016000f7213 */ /* 0x000fe20000000000 */
[----:B------:R-:W-:Y:S01]  /*0d10*/  IMAD.MOV R5, RZ, RZ, -R5 ;  /* 0x000000ffff057224 */ /* 0x000fe200078e0a05 */
[----:B------:R-:W-:Y:S01]  /*0d20*/  IABS R17, R34 ;  /* 0x0000002200117213 */ /* 0x000fe20000000000 */
[----:B------:R-:W-:Y:S01]  /*0d30*/  @!P1 IMAD.IADD R101, R101, 0x1, -R2 ;  /* 0x0000000165659824 */ /* 0x000fe200078e0a02 */
[C---:B------:R-:W-:Y:S01]  /*0d40*/  ISETP.GT.U32.AND P1, PT, R2.reuse, R102, PT ;  /* 0x000000660200720c */ /* 0x040fe20003f24070 */
[----:B------:R-:W-:Y:S01]  /*0d50*/  IMAD R99, R2, R5, R99 ;  /* 0x0000000502637224 */ /* 0x000fe200078e0263 */
[----:B------:R-:W-:Y:S01]  /*0d60*/  LOP3.LUT R36, R9, 0x20, RZ, 0xfc, !PT ;  /* 0x0000002009247812 */ /* 0x000fe200078efcff */
[----:B------:R-:W-:Y:S01]  /*0d70*/  IMAD.HI.U32 R7, R6, R13, RZ ;  /* 0x0000000d06077227 */ /* 0x000fe200078e00ff */
[----:B------:R-:W-:-:S02]  /*0d80*/  ISETP.GT.U32.AND P6, PT, R2, R101, PT ;  /* 0x000000650200720c */ /* 0x000fc40003fc4070 */
[C---:B------:R-:W-:Y:S01]  /*0d90*/  ISETP.GT.U32.AND P3, PT, R2.reuse, R99, PT ;  /* 0x000000630200720c */ /* 0x040fe20003f64070 */
[----:B------:R-:W-:Y:S01]  /*0da0*/  IMAD R95, R2, R12, R95 ;  /* 0x0000000c025f7224 */ /* 0x000fe200078e025f */
[C---:B------:R-:W-:Y:S01]  /*0db0*/  LOP3.LUT R41, R9.reuse, 0x22, RZ, 0xfc, !PT ;  /* 0x0000002209297812 */ /* 0x040fe200078efcff */
[----:B------:R-:W-:Y:S01]  /*0dc0*/  IMAD.HI.U32 R12, R6, R15, RZ ;  /* 0x0000000f060c7227 */ /* 0x000fe200078e00ff */
[----:B------:R-:W-:Y:S02]  /*0dd0*/  IABS R107, R36 ;  /* 0x00000024006b7213 */ /* 0x000fe40000000000 */
[----:B------:R-:W-:Y:S01]  /*0de0*/  IABS R111, R41 ;  /* 0x00000029006f7213 */ /* 0x000fe20000000000 */
[----:B------:R-:W-:Y:S01]  /*0df0*/  IMAD.MOV R7, RZ, RZ, -R7 ;  /* 0x000000ffff077224 */ /* 0x000fe200078e0a07 */
[C---:B------:R-:W-:Y:S01]  /*0e00*/  LOP3.LUT R50, R9.reuse, 0x24, RZ, 0xfc, !PT ;  /* 0x0000002409327812 */ /* 0x040fe200078efcff */
[----:B------:R-:W-:Y:S01]  /*0e10*/  @!P0 IMAD.IADD R100, R100, 0x1, -R2 ;  /* 0x0000000164648824 */ /* 0x000fe200078e0a02 */
[C---:B------:R-:W-:Y:S01]  /*0e20*/  LOP3.LUT R52, R9.reuse, 0x26, RZ, 0xfc, !PT ;  /* 0x0000002609347812 */ /* 0x040fe200078efcff */
[----:B------:R-:W-:Y:S01]  /*0e30*/  IMAD.MOV R12, RZ, RZ, -R12 ;  /* 0x000000ffff0c7224 */ /* 0x000fe200078e0a0c */
[----:B------:R-:W-:Y:S01]  /*0e40*/  IABS R115, R50 ;  /* 0x0000003200737213 */ /* 0x000fe20000000000 */
[----:B------:R-:W-:Y:S01]  /*0e50*/  IMAD R98, R2, R7, R13 ;  /* 0x0000000702627224 */ /* 0x000fe200078e020d */
[----:B------:R-:W-:Y:S01]  /*0e60*/  LOP3.LUT R61, R9, 0x28, RZ, 0xfc, !PT ;  /* 0x00000028093d7812 */ /* 0x000fe200078efcff */
[--C-:B------:R-:W-:Y:S01]  /*0e70*/  @!P1 IMAD.IADD R102, R102, 0x1, -R2.reuse ;  /* 0x0000000166669824 */ /* 0x100fe200078e0a02 */
[C---:B------:R-:W-:Y:S01]  /*0e80*/  ISETP.GT.U32.AND P1, PT, R2.reuse, R100, PT ;  /* 0x000000640200720c */ /* 0x040fe20003f24070 */
[----:B------:R-:W-:Y:S01]  /*0e90*/  @!P4 IMAD.IADD R97, R97, 0x1, -R2 ;  /* 0x000000016161c824 */ /* 0x000fe200078e0a02 */
[----:B------:R-:W-:Y:S01]  /*0ea0*/  ISETP.GT.U32.AND P0, PT, R2, R98, PT ;  /* 0x000000620200720c */ /* 0x000fe20003f04070 */
[----:B------:R-:W-:Y:S01]  /*0eb0*/  IMAD.HI.U32 R10, R6, R105, RZ ;  /* 0x00000069060a7227 */ /* 0x000fe200078e00ff */
[----:B------:R-:W-:-:S02]  /*0ec0*/  IABS R121, R61 ;  /* 0x0000003d00797213 */ /* 0x000fc40000000000 */
[C---:B------:R-:W-:Y:S01]  /*0ed0*/  ISETP.GT.U32.AND P4, PT, R2.reuse, R97, PT ;  /* 0x000000610200720c */ /* 0x040fe20003f84070 */
[----:B------:R-:W-:Y:S01]  /*0ee0*/  IMAD R104, R2, R12, R15 ;  /* 0x0000000c02687224 */ /* 0x000fe200078e020f */
[C---:B------:R-:W-:Y:S01]  /*0ef0*/  LOP3.LUT R12, R9.reuse, 0x14, RZ, 0xfc, !PT ;  /* 0x00000014090c7812 */ /* 0x040fe200078efcff */
[----:B------:R-:W-:Y:S01]  /*0f00*/  IMAD.HI.U32 R11, R6, R113, RZ ;  /* 0x00000071060b7227 */ /* 0x000fe200078e00ff */
[----:B------:R-:W-:Y:S02]  /*0f10*/  IABS R15, R25 ;  /* 0x00000019000f7213 */ /* 0x000fe40000000000 */
[----:B------:R-:W-:Y:S01]  /*0f20*/  IABS R13, R12 ;  /* 0x0000000c000d7213 */ /* 0x000fe20000000000 */
[----:B------:R-:W-:Y:S01]  /*0f30*/  IMAD.MOV R10, RZ, RZ, -R10 ;  /* 0x000000ffff0a7224 */ /* 0x000fe200078e0a0a */
[----:B------:R-:W-:Y:S01]  /*0f40*/  LOP3.LUT R68, R9, 0x2a, RZ, 0xfc, !PT ;  /* 0x0000002a09447812 */ /* 0x000fe200078efcff */
[----:B------:R-:W-:Y:S01]  /*0f50*/  @!P3 IMAD.IADD R99, R99, 0x1, -R2 ;  /* 0x000000016363b824 */ /* 0x000fe200078e0a02 */
[----:B------:R-:W-:Y:S01]  /*0f60*/  LOP3.LUT R70, R9, 0x2c, RZ, 0xfc, !PT ;  /* 0x0000002c09467812 */ /* 0x000fe200078efcff */
[----:B------:R-:W-:Y:S01]  /*0f70*/  IMAD.MOV R11, RZ, RZ, -R11 ;  /* 0x000000ffff0b7224 */ /* 0x000fe200078e0a0b */
[----:B------:R-:W-:Y:S01]  /*0f80*/  IABS R123, R68 ;  /* 0x00000044007b7213 */ /* 0x000fe20000000000 */
[C---:B------:R-:W-:Y:S01]  /*0f90*/  IMAD R105, R2.reuse, R10, R105 ;  /* 0x0000000a02697224 */ /* 0x040fe200078e0269 */
[----:B------:R-:W-:Y:S01]  /*0fa0*/  ISETP.GT.U32.AND P3, PT, R2, R99, PT ;  /* 0x000000630200720c */ /* 0x000fe20003f64070 */
[----:B------:R-:W-:Y:S01]  /*0fb0*/  IMAD.HI.U32 R5, R6, R13, RZ ;  /* 0x0000000d06057227 */ /* 0x000fe200078e00ff */
[----:B------:R-:W-:-:S02]  /*0fc0*/  IABS R125, R70 ;  /* 0x00000046007d7213 */ /* 0x000fc40000000000 */
[C---:B------:R-:W-:Y:S01]  /*0fd0*/  LOP3.LUT R80, R9.reuse, 0x30, RZ, 0xfc, !PT ;  /* 0x0000003009507812 */ /* 0x040fe200078efcff */
[----:B------:R-:W-:Y:S01]  /*0fe0*/  IMAD R113, R2, R11, R113 ;  /* 0x0000000b02717224 */ /* 0x000fe200078e0271 */
[C---:B------:R-:W-:Y:S01]  /*0ff0*/  LOP3.LUT R79, R9.reuse, 0x32, RZ, 0xfc, !PT ;  /* 0x00000032094f7812 */ /* 0x040fe200078efcff */
[--C-:B------:R-:W-:Y:S01]  /*1000*/  @!P1 IMAD.IADD R100, R100, 0x1, -R2.reuse ;  /* 0x0000000164649824 */ /* 0x100fe200078e0a02 */
[C---:B------:R-:W-:Y:S01]  /*1010*/  ISETP.GT.U32.AND P1, PT, R2.reuse, R105, PT ;  /* 0x000000690200720c */ /* 0x040fe20003f24070 */
[----:B------:R-:W-:Y:S01]  /*1020*/  IMAD.MOV R108, RZ, RZ, -R5 ;  /* 0x000000ffff6c7224 */ /* 0x000fe200078e0a05 */
[----:B------:R-:W-:Y:S01]  /*1030*/  LOP3.LUT R85, R9, 0x34, RZ, 0xfc, !PT ;  /* 0x0000003409557812 */ /* 0x000fe200078efcff */
[--C-:B------:R-:W-:Y:S01]  /*1040*/  @!P6 IMAD.IADD R101, R101, 0x1, -R2.reuse ;  /* 0x000000016565e824 */ /* 0x100fe200078e0a02 */
[----:B------:R-:W-:Y:S01]  /*1050*/  ISETP.GT.U32.AND P6, PT, R2, R102, PT ;  /* 0x000000660200720c */ /* 0x000fe20003fc4070 */
[--C-:B------:R-:W-:Y:S01]  /*1060*/  @!P0 IMAD.IADD R98, R98, 0x1, -R2.reuse ;  /* 0x0000000162628824 */ /* 0x100fe200078e0a02 */
[C---:B------:R-:W-:Y:S01]  /*1070*/  ISETP.GT.U32.AND P0, PT, R2.reuse, R113, PT ;  /* 0x000000710200720c */ /* 0x040fe20003f04070 */
[----:B------:R-:W-:Y:S01]  /*1080*/  @!P4 IMAD.IADD R97, R97, 0x1, -R2 ;  /* 0x000000016161c824 */ /* 0x000fe200078e0a02 */
[----:B------:R-:W-:Y:S01]  /*1090*/  ISETP.GT.U32.AND P4, PT, R2, R104, PT ;  /* 0x000000680200720c */ /* 0x000fe20003f84070 */
[----:B------:R-:W-:Y:S01]  /*10a0*/  IMAD.HI.U32 R7, R6, R109, RZ ;  /* 0x0000006d06077227 */ /* 0x000fe200078e00ff */
[----:B------:R-:W-:-:S02]  /*10b0*/  LOP3.LUT R120, R9, 0x36, RZ, 0xfc, !PT ;  /* 0x0000003609787812 */ /* 0x000fc400078efcff */
[----:B------:R-:W-:Y:S01]  /*10c0*/  IABS R119, R85 ;  /* 0x0000005500777213 */ /* 0x000fe20000000000 */
[C---:B------:R-:W-:Y:S01]  /*10d0*/  IMAD R108, R2.reuse, R108, R13 ;  /* 0x0000006c026c7224 */ /* 0x040fe200078e020d */
[----:B------:R-:W-:Y:S01]  /*10e0*/  IABS R117, R120 ;  /* 0x0000007800757213 */ /* 0x000fe20000000000 */
[----:B------:R-:W-:Y:S01]  /*10f0*/  IMAD.MOV R7, RZ, RZ, -R7 ;  /* 0x000000ffff077224 */ /* 0x000fe200078e0a07 */
[----:B------:R-:W-:Y:S01]  /*1100*/  LOP3.LUT R122, R9, 0x38, RZ, 0xfc, !PT ;  /* 0x00000038097a7812 */ /* 0x000fe200078efcff */
[--C-:B------:R-:W-:Y:S01]  /*1110*/  @!P3 IMAD.IADD R99, R99, 0x1, -R2.reuse ;  /* 0x000000016363b824 */ /* 0x100fe200078e0a02 */
[C---:B------:R-:W-:Y:S01]  /*1120*/  ISETP.GT.U32.AND P3, PT, R2.reuse, R108, PT ;  /* 0x0000006c0200720c */ /* 0x040fe20003f64070 */
[----:B------:R-:W-:Y:S01]  /*1130*/  IMAD R109, R2, R7, R109 ;  /* 0x00000007026d7224 */ /* 0x000fe200078e026d */
[----:B------:R-:W-:Y:S01]  /*1140*/  IABS R91, R122 ;  /* 0x0000007a005b7213 */ /* 0x000fe20000000000 */
[--C-:B------:R-:W-:Y:S01]  /*1150*/  @!P1 IMAD.IADD R105, R105, 0x1, -R2.reuse ;  /* 0x0000000169699824 */ /* 0x100fe200078e0a02 */
[----:B------:R-:W-:Y:S01]  /*1160*/  LOP3.LUT R124, R9, 0x3a, RZ, 0xfc, !PT ;  /* 0x0000003a097c7812 */ /* 0x000fe200078efcff */
[--C-:B------:R-:W-:Y:S01]  /*1170*/  @!P6 IMAD.IADD R102, R102, 0x1, -R2.reuse ;  /* 0x000000016666e824 */ /* 0x100fe200078e0a02 */
[C---:B------:R-:W-:Y:S01]  /*1180*/  ISETP.GT.U32.AND P6, PT, R2.reuse, R98, PT ;  /* 0x000000620200720c */ /* 0x040fe20003fc4070 */
[--C-:B------:R-:W-:Y:S01]  /*1190*/  @!P0 IMAD.IADD R113, R113, 0x1, -R2.reuse ;  /* 0x0000000171718824 */ /* 0x100fe200078e0a02 */
[----:B------:R-:W-:Y:S01]  /*11a0*/  ISETP.GT.U32.AND P1, PT, R2, R109, PT ;  /* 0x0000006d0200720c */ /* 0x000fe20003f24070 */
[----:B------:R-:W-:Y:S01]  /*11b0*/  @!P4 IMAD.IADD R104, R104, 0x1, -R2 ;  /* 0x000000016868c824 */ /* 0x000fe200078e0a02 */
[----:B------:R-:W-:Y:S01]  /*11c0*/  ISETP.GT.U32.AND P0, PT, R2, R105, PT ;  /* 0x000000690200720c */ /* 0x000fe20003f04070 */
[----:B------:R-:W-:Y:S01]  /*11d0*/  IMAD.HI.U32 R10, R6, R15, RZ ;  /* 0x0000000f060a7227 */ /* 0x000fe200078e00ff */
[----:B------:R-:W-:-:S02]  /*11e0*/  LOP3.LUT R126, R9, 0x3c, RZ, 0xfc, !PT ;  /* 0x0000003c097e7812 */ /* 0x000fc400078efcff */
[----:B------:R-:W-:Y:S01]  /*11f0*/  ISETP.GT.U32.AND P4, PT, R2, R104, PT ;  /* 0x000000680200720c */ /* 0x000fe20003f84070 */
[----:B------:R-:W-:-:S04]  /*1200*/  IMAD.HI.U32 R11, R6, R23, RZ ;  /* 0x00000017060b7227 */ /* 0x000fc800078e00ff */
[----:B------:R-:W-:Y:S02]  /*1210*/  VIADD R33, R131, 0x1e ;  /* 0x0000001e83217836 */ /* 0x000fe40000000000 */
[----:B------:R-:W-:-:S03]  /*1220*/  IMAD.HI.U32 R5, R6, R17, RZ ;  /* 0x0000001106057227 */ /* 0x000fc600078e00ff */
[----:B------:R-:W-:Y:S01]  /*1230*/  IABS R13, R33 ;  /* 0x00000021000d7213 */ /* 0x000fe20000000000 */
[----:B------:R-:W-:Y:S02]  /*1240*/  IMAD.MOV R10, RZ, RZ, -R10 ;  /* 0x000000ffff0a7224 */ /* 0x000fe400078e0a0a */
[----:B------:R-:W-:Y:S02]  /*1250*/  IMAD.MOV R11, RZ, RZ, -R11 ;  /* 0x000000ffff0b7224 */ /* 0x000fe400078e0a0b */
[----:B------:R-:W-:Y:S02]  /*1260*/  @!P3 IMAD.IADD R108, R108, 0x1, -R2 ;  /* 0x000000016c6cb824 */ /* 0x000fe400078e0a02 */
[----:B------:R-:W-:Y:S02]  /*1270*/  IMAD.MOV R5, RZ, RZ, -R5 ;  /* 0x000000ffff057224 */ /* 0x000fe400078e0a05 */
[C---:B------:R-:W-:Y:S01]  /*1280*/  IMAD R106, R2.reuse, R10, R15 ;  /* 0x0000000a026a7224 */ /* 0x040fe200078e020f */
[C---:B------:R-:W-:Y:S01]  /*1290*/  ISETP.GT.U32.AND P3, PT, R2.reuse, R108, PT ;  /* 0x0000006c0200720c */ /* 0x040fe20003f64070 */
[C---:B------:R-:W-:Y:S01]  /*12a0*/  IMAD R23, R2.reuse, R11, R23 ;  /* 0x0000000b02177224 */ /* 0x040fe200078e0217 */
[----:B------:R-:W-:Y:S01]  /*12b0*/  IABS R15, R52 ;  /* 0x00000034000f7213 */ /* 0x000fe20000000000 */
[----:B------:R-:W-:-:S02]  /*12c0*/  IMAD R114, R2, R5, R17 ;  /* 0x0000000502727224 */ /* 0x000fc400078e0211 */
[----:B------:R-:W-:-:S04]  /*12d0*/  IMAD.HI.U32 R5, R6, R13, RZ ;  /* 0x0000000d06057227 */ /* 0x000fc800078e00ff */
[--C-:B------:R-:W-:Y:S01]  /*12e0*/  @!P6 IMAD.IADD R98, R98, 0x1, -R2.reuse ;  /* 0x000000016262e824 */ /* 0x100fe200078e0a02 */
[C---:B------:R-:W-:Y:S01]  /*12f0*/  ISETP.GT.U32.AND P6, PT, R2.reuse, R113, PT ;  /* 0x000000710200720c */ /* 0x040fe20003fc4070 */
[--C-:B------:R-:W-:Y:S01]  /*1300*/  @!P0 IMAD.IADD R105, R105, 0x1, -R2.reuse ;  /* 0x0000000169698824 */ /* 0x100fe200078e0a02 */
[C---:B------:R-:W-:Y:S01]  /*1310*/  ISETP.GT.U32.AND P0, PT, R2.reuse, R106, PT ;  /* 0x0000006a0200720c */ /* 0x040fe20003f04070 */
[----:B------:R-:W-:Y:S01]  /*1320*/  @!P1 IMAD.IADD R109, R109, 0x1, -R2 ;  /* 0x000000016d6d9824 */ /* 0x000fe200078e0a02 */
[----:B------:R-:W-:Y:S01]  /*1330*/  ISETP.GT.U32.AND P1, PT, R2, R23, PT ;  /* 0x000000170200720c */ /* 0x000fe20003f24070 */
[----:B------:R-:W-:-:S04]  /*1340*/  IMAD.HI.U32 R7, R6, R107, RZ ;  /* 0x0000006b06077227 */ /* 0x000fc800078e00ff */
[----:B------:R-:W-:Y:S02]  /*1350*/  IMAD.MOV R112, RZ, RZ, -R5 ;  /* 0x000000ffff707224 */ /* 0x000fe400078e0a05 */
[----:B------:R-:W-:Y:S01]  /*1360*/  @!P4 IMAD.IADD R104, R104, 0x1, -R2 ;  /* 0x000000016868c824 */ /* 0x000fe200078e0a02 */
[----:B------:R-:W-:Y:S01]  /*1370*/  ISETP.GT.U32.AND P4, PT, R2, R114, PT ;  /* 0x000000720200720c */ /* 0x000fe20003f84070 */
[----:B------:R-:W-:-:S04]  /*1380*/  IMAD.HI.U32 R5, R6, R111, RZ ;  /* 0x0000006f06057227 */ /* 0x000fc800078e00ff */
[----:B------:R-:W-:Y:S02]  /*1390*/  IMAD.MOV R7, RZ, RZ, -R7 ;  /* 0x000000ffff077224 */ /* 0x000fe400078e0a07 */
[C---:B------:R-:W-:Y:S01]  /*13a0*/  IMAD R112, R2.reuse, R112, R13 ;  /* 0x0000007002707224 */ /* 0x040fe200078e020d */
[----:B------:R-:W-:Y:S01]  /*13b0*/  IABS R13, R80 ;  /* 0x00000050000d7213 */ /* 0x000fe20000000000 */
[----:B------:R-:W-:Y:S02]  /*13c0*/  IMAD.MOV R5, RZ, RZ, -R5 ;  /* 0x000000ffff057224 */ /* 0x000fe400078e0a05 */
[----:B------:R-:W-:Y:S02]  /*13d0*/  IMAD R107, R2, R7, R107 ;  /* 0x00000007026b7224 */ /* 0x000fe400078e026b */
[--C-:B------:R-:W-:Y:S01]  /*13e0*/  @!P3 IMAD.IADD R108, R108, 0x1, -R2.reuse ;  /* 0x000000016c6cb824 */ /* 0x100fe200078e0a02 */
[C---:B------:R-:W-:Y:S01]  /*13f0*/  ISETP.GT.U32.AND P3, PT, R2.reuse, R112, PT ;  /* 0x000000700200720c */ /* 0x040fe20003f64070 */
[----:B------:R-:W-:Y:S01]  /*1400*/  @!P6 IMAD.IADD R113, R113, 0x1, -R2 ;  /* 0x000000017171e824 */ /* 0x000fe200078e0a02 */
[C---:B------:R-:W-:Y:S01]  /*1410*/  ISETP.GT.U32.AND P6, PT, R2.reuse, R109, PT ;  /* 0x0000006d0200720c */ /* 0x040fe20003fc4070 */
[----:B------:R-:W-:-:S02]  /*1420*/  IMAD R111, R2, R5, R111 ;  /* 0x00000005026f7224 */ /* 0x000fc400078e026f */
[--C-:B------:R-:W-:Y:S01]  /*1430*/  @!P0 IMAD.IADD R106, R106, 0x1, -R2.reuse ;  /* 0x000000016a6a8824 */ /* 0x100fe200078e0a02 */
[C---:B------:R-:W-:Y:S01]  /*1440*/  ISETP.GT.U32.AND P0, PT, R2.reuse, R107, PT ;  /* 0x0000006b0200720c */ /* 0x040fe20003f04070 */
[--C-:B------:R-:W-:Y:S01]  /*1450*/  @!P1 IMAD.IADD R23, R23, 0x1, -R2.reuse ;  /* 0x0000000117179824 */ /* 0x100fe200078e0a02 */
[----:B------:R-:W-:Y:S01]  /*1460*/  ISETP.GT.U32.AND P1, PT, R2, R111, PT ;  /* 0x0000006f0200720c */ /* 0x000fe20003f24070 */
[----:B------:R-:W-:Y:S02]  /*1470*/  @!P4 IMAD.IADD R114, R114, 0x1, -R2 ;  /* 0x000000017272c824 */ /* 0x000fe400078e0a02 */
[----:B------:R-:W-:Y:S01]  /*1480*/  IMAD.HI.U32 R10, R6, R115, RZ ;  /* 0x00000073060a7227 */ /* 0x000fe200078e00ff */
[----:B------:R-:W-:-:S03]  /*1490*/  ISETP.GT.U32.AND P4, PT, R2, R23, PT ;  /* 0x000000170200720c */ /* 0x000fc60003f84070 */
[----:B------:R-:W-:-:S04]  /*14a0*/  IMAD.HI.U32 R11, R6, R15, RZ ;  /* 0x0000000f060b7227 */ /* 0x000fc800078e00ff */
[----:B------:R-:W-:Y:S02]  /*14b0*/  IMAD.MOV R10, RZ, RZ, -R10 ;  /* 0x000000ffff0a7224 */ /* 0x000fe400078e0a0a */
[--C-:B------:R-:W-:Y:S01]  /*14c0*/  @!P3 IMAD.IADD R112, R112, 0x1, -R2.reuse ;  /* 0x000000017070b824 */ /* 0x100fe200078e0a02 */
[C---:B------:R-:W-:Y:S01]  /*14d0*/  ISETP.GT.U32.AND P3, PT, R2.reuse, R114, PT ;  /* 0x000000720200720c */ /* 0x040fe20003f64070 */
[--C-:B------:R-:W-:Y:S01]  /*14e0*/  @!P6 IMAD.IADD R109, R109, 0x1, -R2.reuse ;  /* 0x000000016d6de824 */ /* 0x100fe200078e0a02 */
[C---:B------:R-:W-:Y:S01]  /*14f0*/  ISETP.GT.U32.AND P6, PT, R2.reuse, R106, PT ;  /* 0x0000006a0200720c */ /* 0x040fe20003fc4070 */
[----:B------:R-:W-:Y:S02]  /*1500*/  IMAD.MOV R11, RZ, RZ, -R11 ;  /* 0x000000ffff0b7224 */ /* 0x000fe400078e0a0b */
[C---:B------:R-:W-:Y:S02]  /*1510*/  IMAD R115, R2.reuse, R10, R115 ;  /* 0x0000000a02737224 */ /* 0x040fe400078e0273 */
[----:B------:R-:W-:Y:S01]  /*1520*/  @!P0 IMAD.IADD R107, R107, 0x1, -R2 ;  /* 0x000000016b6b8824 */ /* 0x000fe200078e0a02 */
[----:B------:R-:W-:Y:S01]  /*1530*/  ISETP.GT.U32.AND P0, PT, R2, R112, PT ;  /* 0x000000700200720c */ /* 0x000fe20003f04070 */
[----:B------:R-:W-:-:S04]  /*1540*/  IMAD.HI.U32 R5, R6, R121, RZ ;  /* 0x0000007906057227 */ /* 0x000fc800078e00ff */
[C---:B------:R-:W-:Y:S02]  /*1550*/  IMAD R118, R2.reuse, R11, R15 ;  /* 0x0000000b02767224 */ /* 0x040fe400078e020f */
[--C-:B------:R-:W-:Y:S01]  /*1560*/  @!P1 IMAD.IADD R111, R111, 0x1, -R2.reuse ;  /* 0x000000016f6f9824 */ /* 0x100fe200078e0a02 */
[C---:B------:R-:W-:Y:S01]  /*1570*/  ISETP.GT.U32.AND P1, PT, R2.reuse, R107, PT ;  /* 0x0000006b0200720c */ /* 0x040fe20003f24070 */
[----:B------:R-:W-:Y:S01]  /*1580*/  @!P4 IMAD.IADD R23, R23, 0x1, -R2 ;  /* 0x000000011717c824 */ /* 0x000fe200078e0a02 */
[----:B------:R-:W-:Y:S01]  /*1590*/  ISETP.GT.U32.AND P4, PT, R2, R115, PT ;  /* 0x000000730200720c */ /* 0x000fe20003f84070 */
[----:B------:R-:W-:Y:S02]  /*15a0*/  IMAD.MOV R11, RZ, RZ, -R5 ;  /* 0x000000ffff0b7224 */ /* 0x000fe400078e0a05 */
[----:B------:R-:W-:-:S04]  /*15b0*/  IMAD.HI.U32 R7, R6, R123, RZ ;  /* 0x0000007b06077227 */ /* 0x000fc800078e00ff */
[----:B------:R-:W-:-:S04]  /*15c0*/  IMAD.HI.U32 R5, R6, R125, RZ ;  /* 0x0000007d06057227 */ /* 0x000fc800078e00ff */
[----:B------:R-:W-:Y:S02]  /*15d0*/  IMAD R121, R2, R11, R121 ;  /* 0x0000000b02797224 */ /* 0x000fe400078e0279 */
[----:B------:R-:W-:Y:S02]  /*15e0*/  IMAD.MOV R7, RZ, RZ, -R7 ;  /* 0x000000ffff077224 */ /* 0x000fe400078e0a07 */
[----:B------:R-:W-:Y:S02]  /*15f0*/  IMAD.MOV R5, RZ, RZ, -R5 ;  /* 0x000000ffff057224 */ /* 0x000fe400078e0a05 */
[----:B------:R-:W-:Y:S01]  /*1600*/  @!P6 IMAD.IADD R106, R106, 0x1, -R2 ;  /* 0x000000016a6ae824 */ /* 0x000fe200078e0a02 */
[C---:B------:R-:W-:Y:S01]  /*1610*/  ISETP.GT.U32.AND P6, PT, R2.reuse, R111, PT ;  /* 0x0000006f0200720c */ /* 0x040fe20003fc4070 */
[C---:B------:R-:W-:Y:S01]  /*1620*/  IMAD R123, R2.reuse, R7, R123 ;  /* 0x00000007027b7224 */ /* 0x040fe200078e027b */
[----:B------:R-:W-:Y:S01]  /*1630*/  IABS R7, R79 ;  /* 0x0000004f00077213 */ /* 0x000fe20000000000 */
[----:B------:R-:W-:-:S02]  /*1640*/  IMAD R125, R2, R5, R125 ;  /* 0x00000005027d7224 */ /* 0x000fc400078e027d */
        /* <DEDUP_REMOVED lines=8> */
[----:B------:R-:W-:-:S04]  /*16d0*/  IMAD.HI.U32 R5, R6, R7, RZ ;  /* 0x0000000706057227 */ /* 0x000fc800078e00ff */
[--C-:B------:R-:W-:Y:S01]  /*16e0*/  @!P6 IMAD.IADD R111, R111, 0x1, -R2.reuse ;  /* 0x000000016f6fe824 */ /* 0x100fe200078e0a02 */
[C---:B------:R-:W-:Y:S01]  /*16f0*/  ISETP.GT.U32.AND P6, PT, R2.reuse, R115, PT ;  /* 0x000000730200720c */ /* 0x040fe20003fc4070 */
[C---:B------:R-:W-:Y:S01]  /*1700*/  IMAD R78, R2.reuse, R10, R13 ;  /* 0x0000000a024e7224 */ /* 0x040fe200078e020d */
[----:B------:R-:W-:Y:S01]  /*1710*/  IABS R13, R124 ;  /* 0x0000007c000d7213 */ /* 0x000fe20000000000 */
[--C-:B------:R-:W-:Y:S02]  /*1720*/  @!P0 IMAD.IADD R121, R121, 0x1, -R2.reuse ;  /* 0x0000000179798824 */ /* 0x100fe400078e0a02 */
[----:B------:R-:W-:Y:S02]  /*1730*/  IMAD.MOV R5, RZ, RZ, -R5 ;  /* 0x000000ffff057224 */ /* 0x000fe400078e0a05 */
[--C-:B------:R-:W-:Y:S01]  /*1740*/  @!P1 IMAD.IADD R123, R123, 0x1, -R2.reuse ;  /* 0x000000017b7b9824 */ /* 0x100fe200078e0a02 */
[C---:B------:R-:W-:Y:S01]  /*1750*/  ISETP.GT.U32.AND P0, PT, R2.reuse, R121, PT ;  /* 0x000000790200720c */ /* 0x040fe20003f04070 */
[----:B------:R-:W-:Y:S01]  /*1760*/  @!P4 IMAD.IADD R125, R125, 0x1, -R2 ;  /* 0x000000017d7dc824 */ /* 0x000fe200078e0a02 */
[C---:B------:R-:W-:Y:S01]  /*1770*/  ISETP.GT.U32.AND P1, PT, R2.reuse, R78, PT ;  /* 0x0000004e0200720c */ /* 0x040fe20003f24070 */
[----:B------:R-:W-:-:S02]  /*1780*/  IMAD R86, R2, R5, R7 ;  /* 0x0000000502567224 */ /* 0x000fc400078e0207 */
[----:B------:R-:W-:Y:S01]  /*1790*/  IMAD.HI.U32 R5, R6, R119, RZ ;  /* 0x0000007706057227 */ /* 0x000fe200078e00ff */
[----:B------:R-:W-:-:S03]  /*17a0*/  ISETP.GT.U32.AND P4, PT, R2, R125, PT ;  /* 0x0000007d0200720c */ /* 0x000fc60003f84070 */
[----:B------:R-:W-:-:S04]  /*17b0*/  IMAD.HI.U32 R7, R6, R117, RZ ;  /* 0x0000007506077227 */ /* 0x000fc800078e00ff */
[----:B------:R-:W-:Y:S02]  /*17c0*/  IMAD.MOV R5, RZ, RZ, -R5 ;  /* 0x000000ffff057224 */ /* 0x000fe400078e0a05 */
[--C-:B------:R-:W-:Y:S01]  /*17d0*/  @!P6 IMAD.IADD R115, R115, 0x1, -R2.reuse ;  /* 0x000000017373e824 */ /* 0x100fe200078e0a02 */
[C---:B------:R-:W-:Y:S01]  /*17e0*/  ISETP.GT.U32.AND P6, PT, R2.reuse, R123, PT ;  /* 0x0000007b0200720c */ /* 0x040fe20003fc4070 */
[----:B------:R-:W-:Y:S02]  /*17f0*/  IMAD.MOV R7, RZ, RZ, -R7 ;  /* 0x000000ffff077224 */ /* 0x000fe400078e0a07 */
[C---:B------:R-:W-:Y:S02]  /*1800*/  IMAD R119, R2.reuse, R5, R119 ;  /* 0x0000000502777224 */ /* 0x040fe400078e0277 */
[C---:B------:R-:W-:Y:S01]  /*1810*/  IMAD R117, R2.reuse, R7, R117 ;  /* 0x0000000702757224 */ /* 0x040fe200078e0275 */
[----:B------:R-:W-:Y:S01]  /*1820*/  IABS R7, R126 ;  /* 0x0000007e00077213 */ /* 0x000fe20000000000 */
[--C-:B------:R-:W-:Y:S01]  /*1830*/  @!P0 IMAD.IADD R121, R121, 0x1, -R2.reuse ;  /* 0x0000000179798824 */ /* 0x100fe200078e0a02 */
[----:B------:R-:W-:Y:S01]  /*1840*/  ISETP.GT.U32.AND P0, PT, R2, R86, PT ;  /* 0x000000560200720c */ /* 0x000fe20003f04070 */
[----:B------:R-:W-:Y:S01]  /*1850*/  @!P1 IMAD.IADD R78, R78, 0x1, -R2 ;  /* 0x000000014e4e9824 */ /* 0x000fe200078e0a02 */
[----:B------:R-:W-:Y:S01]  /*1860*/  ISETP.GT.U32.AND P1, PT, R2, R119, PT ;  /* 0x000000770200720c */ /* 0x000fe20003f24070 */
[----:B------:R-:W-:-:S04]  /*1870*/  IMAD.HI.U32 R10, R6, R91, RZ ;  /* 0x0000005b060a7227 */ /* 0x000fc800078e00ff */
[----:B------:R-:W-:Y:S01]  /*1880*/  @!P4 IMAD.IADD R125, R125, 0x1, -R2 ;  /* 0x000000017d7dc824 */ /* 0x000fe200078e0a02 */
[----:B------:R-:W-:Y:S01]  /*1890*/  ISETP.GT.U32.AND P4, PT, R2, R117, PT ;  /* 0x000000750200720c */ /* 0x000fe20003f84070 */
[----:B------:R-:W-:Y:S02]  /*18a0*/  IMAD.MOV R10, RZ, RZ, -R10 ;  /* 0x000000ffff0a7224 */ /* 0x000fe400078e0a0a */
[--C-:B------:R-:W-:Y:S01]  /*18b0*/  @!P3 IMAD.IADD R114, R114, 0x1, -R2.reuse ;  /* 0x000000017272b824 */ /* 0x100fe200078e0a02 */
[C---:B------:R-:W-:Y:S01]  /*18c0*/  ISETP.GT.U32.AND P3, PT, R2.reuse, R118, PT ;  /* 0x000000760200720c */ /* 0x040fe20003f64070 */
[--C-:B------:R-:W-:Y:S01]  /*18d0*/  @!P6 IMAD.IADD R123, R123, 0x1, -R2.reuse ;  /* 0x000000017b7be824 */ /* 0x100fe200078e0a02 */
[C---:B------:R-:W-:Y:S01]  /*18e0*/  ISETP.GT.U32.AND P6, PT, R2.reuse, R78, PT ;  /* 0x0000004e0200720c */ /* 0x040fe20003fc4070 */
[----:B------:R-:W-:Y:S02]  /*18f0*/  IMAD R91, R2, R10, R91 ;  /* 0x0000000a025b7224 */ /* 0x000fe400078e025b */
[----:B------:R-:W-:-:S02]  /*1900*/  @!P0 IMAD.IADD R86, R86, 0x1, -R2 ;  /* 0x0000000156568824 */ /* 0x000fc400078e0a02 */
[----:B------:R-:W-:Y:S01]  /*1910*/  @!P1 IMAD.IADD R119, R119, 0x1, -R2 ;  /* 0x0000000177779824 */ /* 0x000fe200078e0a02 */
[----:B------:R-:W-:Y:S01]  /*1920*/  ISETP.GT.U32.AND P0, PT, R2, R91, PT ;  /* 0x0000005b0200720c */ /* 0x000fe20003f04070 */
[----:B------:R-:W-:Y:S01]  /*1930*/  IMAD.HI.U32 R11, R6, R13, RZ ;  /* 0x0000000d060b7227 */ /* 0x000fe200078e00ff */
[----:B------:R-:W-:-:S03]  /*1940*/  ISETP.GT.U32.AND P1, PT, R2, R95, PT ;  /* 0x0000005f0200720c */ /* 0x000fc60003f24070 */
[--C-:B------:R-:W-:Y:S01]  /*1950*/  @!P4 IMAD.IADD R117, R117, 0x1, -R2.reuse ;  /* 0x000000017575c824 */ /* 0x100fe200078e0a02 */
[----:B------:R-:W-:Y:S01]  /*1960*/  ISETP.GT.U32.AND P4, PT, R2, R119, PT ;  /* 0x000000770200720c */ /* 0x000fe20003f84070 */
[--C-:B------:R-:W-:Y:S02]  /*1970*/  @!P3 IMAD.IADD R118, R118, 0x1, -R2.reuse ;  /* 0x000000017676b824 */ /* 0x100fe400078e0a02 */
[----:B------:R-:W-:Y:S02]  /*1980*/  IMAD.MOV R11, RZ, RZ, -R11 ;  /* 0x000000ffff0b7224 */ /* 0x000fe400078e0a0b */
[----:B------:R-:W-:Y:S01]  /*1990*/  @!P6 IMAD.IADD R78, R78, 0x1, -R2 ;  /* 0x000000014e4ee824 */ /* 0x000fe200078e0a02 */
[C---:B------:R-:W-:Y:S01]  /*19a0*/  ISETP.GT.U32.AND P6, PT, R2.reuse, R86, PT ;  /* 0x000000560200720c */ /* 0x040fe20003fc4070 */
[C---:B------:R-:W-:Y:S01]  /*19b0*/  VIADD R132, R131.reuse, 0x2e ;  /* 0x0000002e83847836 */ /* 0x040fe20000000000 */
[----:B------:R-:W-:Y:S01]  /*19c0*/  ISETP.GT.U32.AND P3, PT, R2, R118, PT ;  /* 0x000000760200720c */ /* 0x000fe20003f64070 */
[----:B------:R-:W-:-:S02]  /*19d0*/  VIADD R131, R131, 0x3e ;  /* 0x0000003e83837836 */ /* 0x000fc40000000000 */
[----:B------:R-:W-:Y:S01]  /*19e0*/  IMAD R90, R2, R11, R13 ;  /* 0x0000000b025a7224 */ /* 0x000fe200078e020d */
[----:B------:R-:W-:Y:S01]  /*19f0*/  IABS R103, R132 ;  /* 0x0000008400677213 */ /* 0x000fe20000000000 */
[----:B------:R-:W-:Y:S01]  /*1a00*/  IMAD R169, R8, 0x100, R26 ;  /* 0x0000010008a97824 */ /* 0x000fe200078e021a */
[----:B------:R-:W-:Y:S01]  /*1a10*/  IABS R11, R131 ;  /* 0x00000083000b7213 */ /* 0x000fe20000000000 */
[----:B------:R-:W-:-:S03]  /*1a20*/  IMAD.HI.U32 R5, R6, R7, RZ ;  /* 0x0000000706057227 */ /* 0x000fc600078e00ff */
[----:B------:R-:W-:Y:S01]  /*1a30*/  IABS R8, R169 ;  /* 0x000000a900087213 */ /* 0x000fe20000000000 */
[--C-:B------:R-:W-:Y:S01]  /*1a40*/  @!P0 IMAD.IADD R91, R91, 0x1, -R2.reuse ;  /* 0x000000015b5b8824 */ /* 0x100fe200078e0a02 */
[C---:B------:R-:W-:Y:S01]  /*1a50*/  ISETP.GT.U32.AND P0, PT, R2.reuse, R90, PT ;  /* 0x0000005a0200720c */ /* 0x040fe20003f04070 */
[----:B------:R-:W-:Y:S02]  /*1a60*/  IMAD.MOV R116, RZ, RZ, -R5 ;  /* 0x000000ffff747224 */ /* 0x000fe400078e0a05 */
[--C-:B------:R-:W-:Y:S01]  /*1a70*/  @!P1 IMAD.IADD R95, R95, 0x1, -R2.reuse ;  /* 0x000000015f5f9824 */ /* 0x100fe200078e0a02 */
[C---:B------:R-:W-:Y:S01]  /*1a80*/  ISETP.GT.U32.AND P1, PT, R2.reuse, R117, PT ;  /* 0x000000750200720c */ /* 0x040fe20003f24070 */
[----:B------:R-:W-:Y:S01]  /*1a90*/  @!P4 IMAD.IADD R119, R119, 0x1, -R2 ;  /* 0x000000017777c824 */ /* 0x000fe200078e0a02 */
[----:B------:R-:W-:Y:S01]  /*1aa0*/  ISETP.GT.U32.AND P4, PT, R2, R91, PT ;  /* 0x0000005b0200720c */ /* 0x000fe20003f84070 */
[----:B------:R-:W-:-:S04]  /*1ab0*/  IMAD.HI.U32 R5, R6, R103, RZ ;  /* 0x0000006706057227 */ /* 0x000fc800078e00ff */
[----:B------:R-:W-:-:S04]  /*1ac0*/  IMAD.HI.U32 R6, R6, R11, RZ ;  /* 0x0000000b06067227 */ /* 0x000fc800078e00ff */
[----:B------:R-:W-:Y:S01]  /*1ad0*/  @!P6 IMAD.IADD R86, R86, 0x1, -R2 ;  /* 0x000000015656e824 */ /* 0x000fe200078e0a02 */
[C---:B------:R-:W-:Y:S01]  /*1ae0*/  ISETP.GT.U32.AND P6, PT, R2.reuse, R95, PT ;  /* 0x0000005f0200720c */ /* 0x040fe20003fc4070 */
[----:B------:R-:W-:Y:S02]  /*1af0*/  IMAD R116, R2, R116, R7 ;  /* 0x0000007402747224 */ /* 0x000fe400078e0207 */
[----:B------:R-:W-:Y:S02]  /*1b00*/  VIADD R179, R169, 0x80 ;  /* 0x00000080a9b37836 */ /* 0x000fe40000000000 */
[----:B------:R-:W-:Y:S02]  /*1b10*/  IMAD.MOV.U32 R7, RZ, RZ, R8 ;  /* 0x000000ffff077224 */ /* 0x000fe400078e0008 */
[----:B------:R-:W-:Y:S01]  /*1b20*/  IMAD.MOV R6, RZ, RZ, -R6 ;  /* 0x000000ffff067224 */ /* 0x000fe200078e0a06 */
[----:B------:R-:W-:Y:S01]  /*1b30*/  IABS R8, R179 ;  /* 0x000000b300087213 */ /* 0x000fe20000000000 */
[----:B------:R-:W-:Y:S01]  /*1b40*/  @!P3 IMAD.IADD R118, R118, 0x1, -R2 ;  /* 0x000000017676b824 */ /* 0x000fe200078e0a02 */
[----:B------:R-:W-:Y:S01]  /*1b50*/  ISETP.GE.AND P3, PT, R9, RZ, PT ;  /* 0x000000ff0900720c */ /* 0x000fe20003f66270 */
[----:B------:R-:W-:-:S02]  /*1b60*/  IMAD.MOV R9, RZ, RZ, -R5 ;  /* 0x000000ffff097224 */ /* 0x000fc400078e0a05 */
[----:B------:R-:W-:-:S04]  /*1b70*/  IMAD.HI.U32 R5, R4, R7, RZ ;  /* 0x0000000704057227 */ /* 0x000fc800078e00ff */
[----:B------:R-:W-:Y:S02]  /*1b80*/  IMAD R96, R2, R6, R11 ;  /* 0x0000000602607224 */ /* 0x000fe400078e020b */
[--C-:B------:R-:W-:Y:S02]  /*1b90*/  @!P0 IMAD.IADD R90, R90, 0x1, -R2.reuse ;  /* 0x000000015a5a8824 */ /* 0x100fe400078e0a02 */
[C---:B------:R-:W-:Y:S02]  /*1ba0*/  IMAD R103, R2.reuse, R9, R103 ;  /* 0x0000000902677224 */ /* 0x040fe400078e0267 */
[----:B------:R-:W-:Y:S01]  /*1bb0*/  IMAD.MOV R6, RZ, RZ, -R5 ;  /* 0x000000ffff067224 */ /* 0x000fe200078e0a05 */
[C---:B------:R-:W-:Y:S01]  /*1bc0*/  ISETP.GT.U32.AND P0, PT, R2.reuse, R90, PT ;  /* 0x0000005a0200720c */ /* 0x040fe20003f04070 */
[----:B------:R-:W-:Y:S01]  /*1bd0*/  @!P4 IMAD.IADD R91, R91, 0x1, -R2 ;  /* 0x000000015b5bc824 */ /* 0x000fe200078e0a02 */
[----:B------:R-:W-:Y:S01]  /*1be0*/  ISETP.GT.U32.AND P4, PT, R2, R96, PT ;  /* 0x000000600200720c */ /* 0x000fe20003f84070 */
[----:B------:R-:W-:-:S04]  /*1bf0*/  IMAD.HI.U32 R5, R4, R8, RZ ;  /* 0x0000000804057227 */ /* 0x000fc800078e00ff */
[--C-:B------:R-:W-:Y:S01]  /*1c00*/  @!P6 IMAD.IADD R95, R95, 0x1, -R2.reuse ;  /* 0x000000015f5fe824 */ /* 0x100fe200078e0a02 */
[C---:B------:R-:W-:Y:S01]  /*1c10*/  ISETP.GT.U32.AND P6, PT, R2.reuse, R103, PT ;  /* 0x000000670200720c */ /* 0x040fe20003fc4070 */
[----:B------:R-:W-:Y:S02]  /*1c20*/  IMAD R4, R3, R6, R7 ;  /* 0x0000000603047224 */ /* 0x000fe400078e0207 */
[----:B------:R-:W-:Y:S02]  /*1c30*/  IMAD.MOV R5, RZ, RZ, -R5 ;  /* 0x000000ffff057224 */ /* 0x000fe400078e0a05 */
[----:B------:R-:W-:Y:S01]  /*1c40*/  @!P1 IMAD.IADD R117, R117, 0x1, -R2 ;  /* 0x0000000175759824 */ /* 0x000fe200078e0a02 */
[----:B------:R-:W-:Y:S01]  /*1c50*/  ISETP.GT.U32.AND P1, PT, R2, R116, PT ;  /* 0x000000740200720c */ /* 0x000fe20003f24070 */
[----:B------:R-:W-:Y:S01]  /*1c60*/  @!P3 IMAD.MOV R95, RZ, RZ, -R95 ;  /* 0x000000ffff5fb224 */ /* 0x000fe200078e0a5f */
[C---:B------:R-:W-:Y:S01]  /*1c70*/  ISETP.GT.U32.AND P3, PT, R3.reuse, R4, PT ;  /* 0x000000040300720c */ /* 0x040fe20003f64070 */
[----:B------:R-:W-:-:S02]  /*1c80*/  IMAD R6, R3, R5, R8 ;  /* 0x0000000503067224 */ /* 0x000fc400078e0208 */
[--C-:B------:R-:W-:Y:S02]  /*1c90*/  @!P4 IMAD.IADD R96, R96, 0x1, -R2.reuse ;  /* 0x000000016060c824 */ /* 0x100fe400078e0a02 */
[--C-:B------:R-:W-:Y:S01]  /*1ca0*/  @!P0 IMAD.IADD R90, R90, 0x1, -R2.reuse ;  /* 0x000000015a5a8824 */ /* 0x100fe200078e0a02 */
[----:B------:R-:W-:Y:S01]  /*1cb0*/  ISETP.GT.U32.AND P4, PT, R3, R6, PT ;  /* 0x000000060300720c */ /* 0x000fe20003f84070 */
[----:B------:R-:W-:Y:S01]  /*1cc0*/  @!P2 IMAD.MOV R101, RZ, RZ, -R101 ;  /* 0x000000ffff65a224 */ /* 0x000fe200078e0a65 */
[----:B------:R-:W-:Y:S01]  /*1cd0*/  ISETP.GE.AND P0, PT, R14, RZ, PT ;  /* 0x000000ff0e00720c */ /* 0x000fe20003f06270 */
[--C-:B------:R-:W-:Y:S01]  /*1ce0*/  @!P6 IMAD.IADD R103, R103, 0x1, -R2.reuse ;  /* 0x000000016767e824 */ /* 0x100fe200078e0a02 */
[----:B------:R-:W-:Y:S01]  /*1cf0*/  ISETP.GE.AND P2, PT, R18, RZ, PT ;  /* 0x000000ff1200720c */ /* 0x000fe20003f46270 */
[----:B------:R-:W-:Y:S01]  /*1d00*/  @!P1 IMAD.IADD R116, R116, 0x1, -R2 ;  /* 0x0000000174749824 */ /* 0x000fe200078e0a02 */
[----:B------:R-:W-:Y:S01]  /*1d10*/  ISETP.GT.U32.AND P6, PT, R2, R96, PT ;  /* 0x000000600200720c */ /* 0x000fe20003fc4070 */
[--C-:B------:R-:W-:Y:S01]  /*1d20*/  @!P3 IMAD.IADD R4, R4, 0x1, -R3.reuse ;  /* 0x000000010404b824 */ /* 0x100fe200078e0a03 */
[----:B------:R-:W-:Y:S01]  /*1d30*/  ISETP.GE.AND P1, PT, R16, RZ, PT ;  /* 0x000000ff1000720c */ /* 0x000fe20003f26270 */
[----:B------:R-:W-:Y:S01]  /*1d40*/  @!P5 IMAD.MOV R100, RZ, RZ, -R100 ;  /* 0x000000ffff64d224 */ /* 0x000fe200078e0a64 */
[----:B------:R-:W-:Y:S01]  /*1d50*/  ISETP.GT.U32.AND P3, PT, R2, R103, PT ;  /* 0x000000670200720c */ /* 0x000fe20003f64070 */
[----:B------:R-:W-:Y:S01]  /*1d60*/  VIADD R7, R238, 0xffffffee ;  /* 0xffffffeeee077836 */ /* 0x000fe20000000000 */
[----:B------:R-:W-:Y:S01]  /*1d70*/  ISETP.GT.U32.AND P5, PT, R2, R116, PT ;  /* 0x000000740200720c */ /* 0x000fe20003fa4070 */
[----:B------:R-:W-:Y:S01]  /*1d80*/  @!P4 IMAD.IADD R6, R6, 0x1, -R3 ;  /* 0x000000010606c824 */ /* 0x000fe200078e0a03 */
[----:B------:R-:W-:Y:S01]  /*1d90*/  ISETP.GE.AND P4, PT, R20, RZ, PT ;  /* 0x000000ff1400720c */ /* 0x000fe20003f86270 */
[----:B------:R-:W-:Y:S01]  /*1da0*/  @!P0 IMAD.MOV R102, RZ, RZ, -R102 ;  /* 0x000000ffff668224 */ /* 0x000fe200078e0a66 */
[C---:B------:R-:W-:Y:S01]  /*1db0*/  ISETP.GT.U32.AND P0, PT, R3.reuse, R4, PT ;  /* 0x000000040300720c */ /* 0x040fe20003f04070 */
[----:B------:R-:W-:Y:S01]  /*1dc0*/  @!P2 IMAD.MOV R99, RZ, RZ, -R99 ;  /* 0x000000ffff63a224 */ /* 0x000fe200078e0a63 */
[----:B------:R-:W-:Y:S01]  /*1dd0*/  ISETP.GT.U32.AND P2, PT, R3, R6, PT ;  /* 0x000000060300720c */ /* 0x000fe20003f44070 */
[--C-:B------:R-:W-:Y:S01]  /*1de0*/  @!P6 IMAD.IADD R96, R96, 0x1, -R2.reuse ;  /* 0x000000016060e824 */ /* 0x100fe200078e0a02 */
[----:B------:R-:W-:Y:S01]  /*1df0*/  ISETP.GE.AND P6, PT, R169, RZ, PT ;  /* 0x000000ffa900720c */ /* 0x000fe20003fc6270 */
[----:B------:R-:W-:Y:S01]  /*1e00*/  @!P1 IMAD.MOV R97, RZ, RZ, -R97 ;  /* 0x000000ffff619224 */ /* 0x000fe200078e0a61 */
[----:B------:R-:W-:Y:S01]  /*1e10*/  ISETP.GE.AND P1, PT, R19, RZ, PT ;  /* 0x000000ff1300720c */ /* 0x000fe20003f26270 */
[--C-:B------:R-:W-:Y:S01]  /*1e20*/  @!P3 IMAD.IADD R103, R103, 0x1, -R2.reuse ;  /* 0x000000016767b824 */ /* 0x100fe200078e0a02 */
[----:B------:R-:W-:Y:S01]  /*1e30*/  ISETP.GE.AND P3, PT, R179, RZ, PT ;  /* 0x000000ffb300720c */ /* 0x000fe20003f66270 */
[----:B------:R-:W-:Y:S01]  /*1e40*/  @!P5 IMAD.IADD R116, R116, 0x1, -R2 ;  /* 0x000000017474d824 */ /* 0x000fe200078e0a02 */
[----:B------:R-:W-:Y:S01]  /*1e50*/  ISETP.GE.AND P5, PT, R21, RZ, PT ;  /* 0x000000ff1500720c */ /* 0x000fe20003fa6270 */
[----:B------:R-:W-:-:S02]  /*1e60*/  VIADD R2, R238, 0xffffffff ;  /* 0xffffffffee027836 */ /* 0x000fc40000000000 */
[--C-:B------:R-:W-:Y:S01]  /*1e70*/  @!P0 IMAD.IADD R4, R4, 0x1, -R3.reuse ;  /* 0x0000000104048824 */ /* 0x100fe200078e0a03 */
[----:B------:R-:W-:Y:S01]  /*1e80*/  ISETP.GE.AND P0, PT, R22, RZ, PT ;  /* 0x000000ff1600720c */ /* 0x000fe20003f06270 */
[----:B------:R-:W-:Y:S01]  /*1e90*/  @!P2 IMAD.IADD R6, R6, 0x1, -R3 ;  /* 0x000000010606a824 */ /* 0x000fe200078e0a03 */
[----:B------:R-:W-:Y:S01]  /*1ea0*/  LOP3.LUT R3, RZ, R92, RZ, 0x33, !PT ;  /* 0x0000005cff037212 */ /* 0x000fe200078e33ff */
[----:B------:R-:W-:Y:S01]  /*1eb0*/  @!P6 IMAD.MOV R4, RZ, RZ, -R4 ;  /* 0x000000ffff04e224 */ /* 0x000fe200078e0a04 */
[----:B------:R-:W-:Y:S01]  /*1ec0*/  ISETP.NE.AND P6, PT, R92, RZ, PT ;  /* 0x000000ff5c00720c */ /* 0x000fe20003fc5270 */
[----:B------:R-:W-:Y:S01]  /*1ed0*/  @!P1 IMAD.MOV R98, RZ, RZ, -R98 ;  /* 0x000000ffff629224 */ /* 0x000fe200078e0a62 */
[----:B------:R-:W-:Y:S01]  /*1ee0*/  ISETP.GE.AND P1, PT, R12, RZ, PT ;  /* 0x000000ff0c00720c */ /* 0x000fe20003f26270 */
[----:B------:R-:W-:Y:S01]  /*1ef0*/  @!P3 IMAD.MOV R6, RZ, RZ, -R6 ;  /* 0x000000ffff06b224 */ /* 0x000fe200078e0a06 */
[C---:B------:R-:W-:Y:S01]  /*1f00*/  SEL R4, R3.reuse, R4, !P6 ;  /* 0x0000000403047207 */ /* 0x040fe20007000000 */
[----:B------:R-:W-:Y:S01]  /*1f10*/  @!P4 IMAD.MOV R105, RZ, RZ, -R105 ;  /* 0x000000ffff69c224 */ /* 0x000fe200078e0a69 */
[----:B------:R-:W-:Y:S01]  /*1f20*/  ISETP.GE.U32.AND P4, PT, R2, 0x7fffffc0, PT ;  /* 0x7fffffc00200780c */ /* 0x000fe20003f86070 */
[----:B------:R-:W-:Y:S01]  /*1f30*/  VIADD R2, R238, 0xffffffec ;  /* 0xffffffecee027836 */ /* 0x000fe20000000000 */
[----:B------:R-:W-:Y:S01]  /*1f40*/  SEL R5, R3, R6, !P6 ;  /* 0x0000000603057207 */ /* 0x000fe20007000000 */
[----:B------:R-:W-:Y:S01]  /*1f50*/  IMAD R4, R4, UR4, RZ ;  /* 0x0000000404047c24 */ /* 0x000fe2000f8e02ff */
[----:B------:R-:W-:Y:S01]  /*1f60*/  ISETP.GE.AND P3, PT, R25, RZ, PT ;  /* 0x000000ff1900720c */ /* 0x000fe20003f66270 */
[----:B------:R-:W-:Y:S01]  /*1f70*/  VIADD R3, R238, 0xfffffff7 ;  /* 0xfffffff7ee037836 */ /* 0x000fe20000000000 */
[----:B------:R-:W-:Y:S01]  /*1f80*/  ISETP.GE.AND P2, PT, R24, RZ, PT ;  /* 0x000000ff1800720c */ /* 0x000fe20003f46270 */
[----:B------:R-:W-:Y:S01]  /*1f90*/  @!P0 IMAD.MOV R104, RZ, RZ, -R104 ;  /* 0x000000ffff688224 */ /* 0x000fe200078e0a68 */
[----:B------:R-:W-:Y:S01]  /*1fa0*/  ISETP.GE.U32.AND P0, PT, R2, 0x7fffffad, PT ;  /* 0x7fffffad0200780c */ /* 0x000fe20003f06070 */
[----:B------:R-:W-:Y:S01]  /*1fb0*/  IMAD R5, R5, UR4, RZ ;  /* 0x0000000405057c24 */ /* 0x000fe2000f8e02ff */
[----:B------:R-:W-:Y:S01]  /*1fc0*/  ISETP.GE.U32.AND P6, PT, R3, 0x7fffffb8, PT ;  /* 0x7fffffb80300780c */ /* 0x000fe20003fc6070 */
[----:B------:R-:W-:Y:S01]  /*1fd0*/  @!P5 IMAD.MOV R113, RZ, RZ, -R113 ;  /* 0x000000ffff71d224 */ /* 0x000fe200078e0a71 */
[----:B-----5:R-:W-:Y:S01]  /*1fe0*/  IADD3 R2, P5, PT, R4, UR12, RZ ;  /* 0x0000000c04027c10 */ /* 0x020fe2000ffbe0ff */
[C---:B------:R-:W-:Y:S01]  /*1ff0*/  VIADD R6, R238.reuse, 0xffffffed ;  /* 0xffffffedee067836 */ /* 0x040fe20000000000 */
[----:B------:R-:W-:Y:S01]  /*2000*/  SEL R20, RZ, 0x1, P0 ;  /* 0x00000001ff147807 */ /* 0x000fe20000000000 */
[----:B------:R-:W-:Y:S01]  /*2010*/  @!P1 IMAD.MOV R108, RZ, RZ, -R108 ;  /* 0x000000ffff6c9224 */ /* 0x000fe200078e0a6c */
[C---:B------:R-:W-:Y:S01]  /*2020*/  IADD3 R3, P1, PT, R5.reuse, UR12, RZ ;  /* 0x0000000c05037c10 */ /* 0x040fe2000ff3e0ff */
[----:B------:R-:W-:Y:S01]  /*2030*/  VIADD R8, R238, 0xffffffe6 ;  /* 0xffffffe6ee087836 */ /* 0x000fe20000000000 */
[----:B------:R-:W-:Y:S01]  /*2040*/  LEA.HI.X.SX32 R4, R4, UR13, 0x1, P5 ;  /* 0x0000000d04047c11 */ /* 0x000fe2000a8f0eff */
[----:B------:R-:W-:Y:S01]  /*2050*/  VIADD R10, R238, 0xffffffc9 ;  /* 0xffffffc9ee0a7836 */ /* 0x000fe20000000000 */
[----:B------:R-:W-:Y:S01]  /*2060*/  ISETP.GE.U32.AND P5, PT, R6, 0x7fffffae, PT ;  /* 0x7fffffae0600780c */ /* 0x000fe20003fa6070 */
[C---:B------:R-:W-:Y:S01]  /*2070*/  VIADD R6, R238.reuse, 0xffffffef ;  /* 0xffffffefee067836 */ /* 0x040fe20000000000 */
[----:B------:R-:W-:Y:S01]  /*2080*/  LEA.HI.X.SX32 R5, R5, UR13, 0x1, P1 ;  /* 0x0000000d05057c11 */ /* 0x000fe200088f0eff */
[C---:B------:R-:W-:Y:S01]  /*2090*/  VIADD R11, R238.reuse, 0xffffffca ;  /* 0xffffffcaee0b7836 */ /* 0x040fe20000000000 */
[----:B------:R-:W-:Y:S01]  /*20a0*/  ISETP.GE.U32.AND P1, PT, R7, 0x7fffffaf, PT ;  /* 0x7fffffaf0700780c */ /* 0x000fe20003f26070 */
[----:B------:R-:W-:Y:S01]  /*20b0*/  VIADD R7, R238, 0xffffffe8 ;  /* 0xffffffe8ee077836 */ /* 0x000fe20000000000 */
[----:B------:R-:W-:Y:S01]  /*20c0*/  ISETP.GE.U32.AND P0, PT, R6, 0x7fffffb0, PT ;  /* 0x7fffffb00600780c */ /* 0x000fe20003f06070 */
[C---:B------:R-:W-:Y:S01]  /*20d0*/  VIADD R6, R238.reuse, 0xffffffe9 ;  /* 0xffffffe9ee067836 */ /* 0x040fe20000000000 */
[----:B------:R-:W-:Y:S01]  /*20e0*/  SEL R45, RZ, 0x1fffe, P5 ;  /* 0x0001fffeff2d7807 */ /* 0x000fe20002800000 */
[C---:B------:R-:W-:Y:S01]  /*20f0*/  VIADD R14, R238.reuse, 0xffffffc5 ;  /* 0xffffffc5ee0e7836 */ /* 0x040fe20000000000 */
[----:B------:R-:W-:Y:S01]  /*2100*/  ISETP.GE.U32.AND P5, PT, R7, 0x7fffffa9, PT ;  /* 0x7fffffa90700780c */ /* 0x000fe20003fa6070 */
[C---:B------:R-:W-:Y:S01]  /*2110*/  VIADD R7, R238.reuse, 0xffffffea ;  /* 0xffffffeaee077836 */ /* 0x040fe20000000000 */
[----:B------:R-:W-:Y:S01]  /*2120*/  SEL R42, RZ, 0x4, P1 ;  /* 0x00000004ff2a7807 */ /* 0x000fe20000800000 */
        /* <DEDUP_REMOVED lines=20> */
[----:B------:R-:W-:Y:S01]  /*2270*/  VIADD R26, R238, 0xffffffd9 ;  /* 0xffffffd9ee1a7836 */ /* 0x000fe20000000000 */
[----:B------:R-:W-:Y:S01]  /*2280*/  SEL R47, RZ, 0x7fff8, P5 ;  /* 0x0007fff8ff2f7807 */ /* 0x000fe20002800000 */
[----:B------:R-:W-:Y:S01]  /*2290*/  IMAD.IADD R45, R20, 0x1, R45 ;  /* 0x00000001142d7824 */ /* 0x000fe200078e022d */
[----:B------:R-:W-:Y:S01]  /*22a0*/  ISETP.GE.U32.AND P1, PT, R7, 0x7fffffa8, PT ;  /* 0x7fffffa80700780c */ /* 0x000fe20003f26070 */
[----:B------:R-:W-:Y:S01]  /*22b0*/  VIADD R7, R238, 0xffffffe0 ;  /* 0xffffffe0ee077836 */ /* 0x000fe20000000000 */
[----:B------:R-:W-:Y:S01]  /*22c0*/  ISETP.GE.U32.AND P5, PT, R8, 0x7fffffa7, PT ;  /* 0x7fffffa70800780c */ /* 0x000fe20003fa6070 */
[----:B------:R-:W-:Y:S01]  /*22d0*/  VIADD R8, R238, 0xffffffe2 ;  /* 0xffffffe2ee087836 */ /* 0x000fe20000000000 */
[----:B------:R-:W-:Y:S01]  /*22e0*/  SEL R54, RZ, 0x1fffe, P0 ;  /* 0x0001fffeff367807 */ /* 0x000fe20000000000 */
[----:B------:R-:W-:Y:S01]  /*22f0*/  IMAD.IADD R46, R46, 0x1, R49 ;  /* 0x000000012e2e7824 */ /* 0x000fe200078e0231 */
[----:B------:R-:W-:Y:S01]  /*2300*/  ISETP.GE.U32.AND P0, PT, R6, 0x7fffffa2, PT ;  /* 0x7fffffa20600780c */ /* 0x000fe20003f06070 */
[C---:B------:R-:W-:Y:S01]  /*2310*/  VIADD R6, R238.reuse, 0xffffffe3 ;  /* 0xffffffe3ee067836 */ /* 0x040fe20000000000 */
[----:B------:R-:W-:Y:S01]  /*2320*/  SEL R48, RZ, 0x4, P5 ;  /* 0x00000004ff307807 */ /* 0x000fe20002800000 */
[----:B------:R-:W-:Y:S01]  /*2330*/  IMAD.IADD R53, R53, 0x1, R54 ;  /* 0x0000000135357824 */ /* 0x000fe200078e0236 */
[----:B------:R-:W-:Y:S01]  /*2340*/  ISETP.GE.U32.AND P5, PT, R7, 0x7fffffa1, PT ;  /* 0x7fffffa10700780c */ /* 0x000fe20003fa6070 */
[----:B------:R-:W-:Y:S01]  /*2350*/  VIADD R7, R238, 0xffffffcc ;  /* 0xffffffccee077836 */ /* 0x000fe20000000000 */
[----:B------:R-:W-:Y:S01]  /*2360*/  SEL R51, RZ, 0x7fff8, P1 ;  /* 0x0007fff8ff337807 */ /* 0x000fe20000800000 */
[----:B------:R-:W-:Y:S01]  /*2370*/  UMOV UR4, 0x1 ;  /* 0x0000000100047882 */ /* 0x000fe20000000000 */
[----:B------:R-:W-:-:S02]  /*2380*/  ISETP.GE.U32.AND P1, PT, R8, 0x7fffffa3, PT ;  /* 0x7fffffa30800780c */ /* 0x000fc40003f26070 */
[----:B------:R-:W-:Y:S02]  /*2390*/  SEL R58, RZ, 0x1fffe, P0 ;  /* 0x0001fffeff3a7807 */ /* 0x000fe40000000000 */
[----:B------:R-:W-:Y:S01]  /*23a0*/  ISETP.GE.U32.AND P0, PT, R6, 0x7fffffa4, PT ;  /* 0x7fffffa40600780c */ /* 0x000fe20003f06070 */
[C---:B------:R-:W-:Y:S01]  /*23b0*/  VIADD R6, R238.reuse, 0xffffffcd ;  /* 0xffffffcdee067836 */ /* 0x040fe20000000000 */
[----:B------:R-:W-:Y:S02]  /*23c0*/  SEL R55, RZ, 0x4, P1 ;  /* 0x00000004ff377807 */ /* 0x000fe40000800000 */
[----:B------:R-:W-:Y:S01]  /*23d0*/  ISETP.GE.U32.AND P1, PT, R7, 0x7fffff8d, PT ;  /* 0x7fffff8d0700780c */ /* 0x000fe20003f26070 */
[----:B------:R-:W-:Y:S01]  /*23e0*/  VIADD R7, R238, 0xffffffce ;  /* 0xffffffceee077836 */ /* 0x000fe20000000000 */
[----:B------:R-:W-:Y:S02]  /*23f0*/  SEL R56, RZ, 0x7fff8, P0 ;  /* 0x0007fff8ff387807 */ /* 0x000fe40000000000 */
[----:B------:R-:W-:Y:S01]  /*2400*/  ISETP.GE.U32.AND P0, PT, R6, 0x7fffff8e, PT ;  /* 0x7fffff8e0600780c */ /* 0x000fe20003f06070 */
[----:B------:R-:W-:Y:S01]  /*2410*/  VIADD R6, R238, 0xffffffcf ;  /* 0xffffffcfee067836 */ /* 0x000fe20000000000 */
[----:B------:R-:W-:-:S02]  /*2420*/  SEL R8, RZ, 0x1, P1 ;  /* 0x00000001ff087807 */ /* 0x000fc40000800000 */
[----:B------:R-:W-:Y:S01]  /*2430*/  ISETP.GE.U32.AND P1, PT, R7, 0x7fffff8f, PT ;  /* 0x7fffff8f0700780c */ /* 0x000fe20003f26070 */
[----:B------:R-:W-:Y:S01]  /*2440*/  VIADD R7, R238, 0xffffffc8 ;  /* 0xffffffc8ee077836 */ /* 0x000fe20000000000 */
[----:B------:R-:W-:Y:S02]  /*2450*/  SEL R9, RZ, 0x1fffe, P0 ;  /* 0x0001fffeff097807 */ /* 0x000fe40000000000 */
[----:B------:R-:W-:Y:S02]  /*2460*/  ISETP.GE.U32.AND P0, PT, R6, 0x7fffff90, PT ;  /* 0x7fffff900600780c */ /* 0x000fe40003f06070 */
[----:B------:R-:W-:Y:S01]  /*2470*/  SEL R6, RZ, 0x4, P1 ;  /* 0x00000004ff067807 */ /* 0x000fe20000800000 */
[----:B------:R-:W-:Y:S01]  /*2480*/  IMAD.IADD R8, R8, 0x1, R9 ;  /* 0x0000000108087824 */ /* 0x000fe200078e0209 */
[----:B------:R-:W-:Y:S02]  /*2490*/  ISETP.GE.U32.AND P1, PT, R7, 0x7fffff89, PT ;  /* 0x7fffff890700780c */ /* 0x000fe40003f26070 */
[----:B------:R-:W-:-:S02]  /*24a0*/  SEL R7, RZ, 0x7fff8, P0 ;  /* 0x0007fff8ff077807 */ /* 0x000fc40000000000 */
[----:B------:R-:W-:Y:S01]  /*24b0*/  ISETP.GE.U32.AND P0, PT, R10, 0x7fffff8a, PT ;  /* 0x7fffff8a0a00780c */ /* 0x000fe20003f06070 */
[C---:B------:R-:W-:Y:S01]  /*24c0*/  VIADD R10, R238.reuse, 0xffffffcb ;  /* 0xffffffcbee0a7836 */ /* 0x040fe20000000000 */
[----:B------:R-:W-:Y:S02]  /*24d0*/  SEL R12, RZ, 0x1, P1 ;  /* 0x00000001ff0c7807 */ /* 0x000fe40000800000 */
[----:B------:R-:W-:Y:S01]  /*24e0*/  ISETP.GE.U32.AND P1, PT, R11, 0x7fffff8b, PT ;  /* 0x7fffff8b0b00780c */ /* 0x000fe20003f26070 */
[----:B------:R-:W-:Y:S01]  /*24f0*/  VIADD R11, R238, 0xffffffc4 ;  /* 0xffffffc4ee0b7836 */ /* 0x000fe20000000000 */
[----:B------:R-:W-:Y:S02]  /*2500*/  SEL R13, RZ, 0x1fffe, P0 ;  /* 0x0001fffeff0d7807 */ /* 0x000fe40000000000 */
[----:B------:R-:W-:Y:S02]  /*2510*/  ISETP.GE.U32.AND P0, PT, R10, 0x7fffff8c, PT ;  /* 0x7fffff8c0a00780c */ /* 0x000fe40003f06070 */
[----:B------:R-:W-:Y:S01]  /*2520*/  SEL R10, RZ, 0x4, P1 ;  /* 0x00000004ff0a7807 */ /* 0x000fe20000800000 */
[----:B------:R-:W-:Y:S01]  /*2530*/  IMAD.IADD R12, R12, 0x1, R13 ;  /* 0x000000010c0c7824 */ /* 0x000fe200078e020d */
        /* <DEDUP_REMOVED lines=8> */
[----:B------:R-:W-:-:S02]  /*25c0*/  ISETP.GE.U32.AND P0, PT, R14, 0x7fffff88, PT ;  /* 0x7fffff880e00780c */ /* 0x000fc40003f06070 */
[----:B------:R-:W-:Y:S01]  /*25d0*/  SEL R14, RZ, 0x4, P1 ;  /* 0x00000004ff0e7807 */ /* 0x000fe20000800000 */
[----:B------:R-:W-:Y:S01]  /*25e0*/  IMAD.IADD R16, R16, 0x1, R17 ;  /* 0x0000000110107824 */ /* 0x000fe200078e0211 */
[----:B------:R-:W-:Y:S02]  /*25f0*/  ISETP.GE.U32.AND P1, PT, R15, 0x7fffff82, PT ;  /* 0x7fffff820f00780c */ /* 0x000fe40003f26070 */
[----:B------:R-:W-:Y:S02]  /*2600*/  SEL R15, RZ, 0x7fff8, P0 ;  /* 0x0007fff8ff0f7807 */ /* 0x000fe40000000000 */
[----:B------:R-:W-:Y:S01]  /*2610*/  ISETP.GE.U32.AND P0, PT, R19, 0x7fffff83, PT ;  /* 0x7fffff831300780c */ /* 0x000fe20003f06070 */
[----:B------:R-:W-:Y:S01]  /*2620*/  VIADD R19, R238, 0xffffffdc ;  /* 0xffffffdcee137836 */ /* 0x000fe20000000000 */
[----:B------:R-:W-:Y:S02]  /*2630*/  SEL R21, RZ, 0x1fffe, P1 ;  /* 0x0001fffeff157807 */ /* 0x000fe40000800000 */
[----:B------:R-:W-:-:S02]  /*2640*/  ISETP.GE.U32.AND P1, PT, R18, 0x7fffff84, PT ;  /* 0x7fffff841200780c */ /* 0x000fc40003f26070 */
[----:B------:R-:W-:Y:S02]  /*2650*/  SEL R18, RZ, 0x4, P0 ;  /* 0x00000004ff127807 */ /* 0x000fe40000000000 */
[----:B------:R-:W-:Y:S02]  /*2660*/  ISETP.GE.U32.AND P0, PT, R19, 0x7fffff9d, PT ;  /* 0x7fffff9d1300780c */ /* 0x000fe40003f06070 */
[----:B------:R-:W-:Y:S02]  /*2670*/  SEL R19, RZ, 0x7fff8, P1 ;  /* 0x0007fff8ff137807 */ /* 0x000fe40000800000 */
[----:B------:R-:W-:Y:S01]  /*2680*/  ISETP.GE.U32.AND P1, PT, R22, 0x7fffff9e, PT ;  /* 0x7fffff9e1600780c */ /* 0x000fe20003f26070 */
[C---:B------:R-:W-:Y:S01]  /*2690*/  VIADD R22, R238.reuse, 0xffffffdf ;  /* 0xffffffdfee167836 */ /* 0x040fe20000000000 */
[----:B------:R-:W-:Y:S02]  /*26a0*/  SEL R24, RZ, 0x1, P0 ;  /* 0x00000001ff187807 */ /* 0x000fe40000000000 */
[----:B------:R-:W-:Y:S01]  /*26b0*/  ISETP.GE.U32.AND P0, PT, R25, 0x7fffff9f, PT ;  /* 0x7fffff9f1900780c */ /* 0x000fe20003f06070 */
[----:B------:R-:W-:Y:S01]  /*26c0*/  VIADD R25, R238, 0xffffffd8 ;  /* 0xffffffd8ee197836 */ /* 0x000fe20000000000 */
[----:B------:R-:W-:-:S02]  /*26d0*/  SEL R27, RZ, 0x1fffe, P1 ;  /* 0x0001fffeff1b7807 */ /* 0x000fc40000800000 */
[----:B------:R-:W-:Y:S02]  /*26e0*/  ISETP.GE.U32.AND P1, PT, R22, 0x7fffffa0, PT ;  /* 0x7fffffa01600780c */ /* 0x000fe40003f26070 */
[----:B------:R-:W-:Y:S01]  /*26f0*/  SEL R22, RZ, 0x4, P0 ;  /* 0x00000004ff167807 */ /* 0x000fe20000000000 */
[----:B------:R-:W-:Y:S01]  /*2700*/  IMAD.IADD R24, R24, 0x1, R27 ;  /* 0x0000000118187824 */ /* 0x000fe200078e021b */
[----:B------:R-:W-:Y:S02]  /*2710*/  ISETP.GE.U32.AND P0, PT, R25, 0x7fffff99, PT ;  /* 0x7fffff991900780c */ /* 0x000fe40003f06070 */
        /* <DEDUP_REMOVED lines=24> */
[----:B------:R-:W-:Y:S01]  /*28a0*/  VIADD R38, R238, 0xffffffc0 ;  /* 0xffffffc0ee267836 */ /* 0x000fe20000000000 */
[----:B------:R-:W-:Y:S02]  /*28b0*/  SEL R39, RZ, 0x1, P0 ;  /* 0x00000001ff277807 */ /* 0x000fe40000000000 */
[----:B------:R-:W-:Y:S02]  /*28c0*/  ISETP.GE.U32.AND P0, PT, R40, 0x7fffff93, PT ;  /* 0x7fffff932800780c */ /* 0x000fe40003f06070 */
[----:B------:R-:W-:Y:S02]  /*28d0*/  SEL R40, RZ, 0x1fffe, P1 ;  /* 0x0001fffeff287807 */ /* 0x000fe40000800000 */
[----:B------:R-:W-:-:S02]  /*28e0*/  ISETP.GE.U32.AND P1, PT, R38, 0x7fffff81, PT ;  /* 0x7fffff812600780c */ /* 0x000fc40003f26070 */
[----:B------:R-:W-:Y:S01]  /*28f0*/  SEL R38, RZ, 0x4, P0 ;  /* 0x00000004ff267807 */ /* 0x000fe20000000000 */
[----:B------:R-:W-:Y:S01]  /*2900*/  IMAD.IADD R39, R39, 0x1, R40 ;  /* 0x0000000127277824 */ /* 0x000fe200078e0228 */
[----:B------:R-:W-:Y:S02]  /*2910*/  ISETP.GE.U32.AND P0, PT, R57, 0x7fffff94, PT ;  /* 0x7fffff943900780c */ /* 0x000fe40003f06070 */
[----:B------:R-:W-:Y:S02]  /*2920*/  SEL R57, RZ, 0x1, P5 ;  /* 0x00000001ff397807 */ /* 0x000fe40002800000 */
[----:B------:R-:W-:Y:S02]  /*2930*/  SEL R20, RZ, 0x1, P1 ;  /* 0x00000001ff147807 */ /* 0x000fe40000800000 */
[----:B------:R-:W-:Y:S01]  /*2940*/  LOP3.LUT R8, R8, 0x3, RZ, 0xc0, !PT ;  /* 0x0000000308087812 */ /* 0x000fe200078ec0ff */
[----:B------:R-:W-:Y:S01]  /*2950*/  IMAD.IADD R57, R57, 0x1, R58 ;  /* 0x0000000139397824 */ /* 0x000fe200078e023a */
[----:B------:R-:W-:Y:S01]  /*2960*/  LOP3.LUT R45, R45, 0x3, RZ, 0xc0, !PT ;  /* 0x000000032d2d7812 */ /* 0x000fe200078ec0ff */
[----:B------:R-:W-:Y:S01]  /*2970*/  IMAD.IADD R20, R20, 0x1, R21 ;  /* 0x0000000114147824 */ /* 0x000fe200078e0215 */
[----:B------:R-:W-:-:S02]  /*2980*/  LOP3.LUT R46, R46, 0x3, RZ, 0xc0, !PT ;  /* 0x000000032e2e7812 */ /* 0x000fc400078ec0ff */
[----:B------:R-:W-:Y:S02]  /*2990*/  LOP3.LUT R53, R53, 0x3, RZ, 0xc0, !PT ;  /* 0x0000000335357812 */ /* 0x000fe400078ec0ff */
[----:B------:R-:W-:Y:S02]  /*29a0*/  LOP3.LUT R57, R57, 0x3, RZ, 0xc0, !PT ;  /* 0x0000000339397812 */ /* 0x000fe400078ec0ff */
[----:B------:R-:W-:Y:S02]  /*29b0*/  LOP3.LUT R12, R12, 0x3, RZ, 0xc0, !PT ;  /* 0x000000030c0c7812 */ /* 0x000fe400078ec0ff */
[----:B------:R-:W-:Y:S02]  /*29c0*/  LOP3.LUT R16, R16, 0x3, RZ, 0xc0, !PT ;  /* 0x0000000310107812 */ /* 0x000fe400078ec0ff */
[----:B------:R-:W-:Y:S02]  /*29d0*/  LOP3.LUT R20, R20, 0x3, RZ, 0xc0, !PT ;  /* 0x0000000314147812 */ /* 0x000fe400078ec0ff */
[----:B------:R-:W-:-:S02]  /*29e0*/  LOP3.LUT R24, R24, 0x3, RZ, 0xc0, !PT ;  /* 0x0000000318187812 */ /* 0x000fc400078ec0ff */
[----:B------:R-:W-:Y:S02]  /*29f0*/  LOP3.LUT R28, R28, 0x3, RZ, 0xc0, !PT ;  /* 0x000000031c1c7812 */ /* 0x000fe400078ec0ff */
[----:B------:R-:W-:Y:S02]  /*2a00*/  IADD3 R6, PT, PT, R8, R7, R6 ;  /* 0x0000000708067210 */ /* 0x000fe40007ffe006 */
[----:B------:R-:W-:Y:S02]  /*2a10*/  IADD3 R42, PT, PT, R45, R43, R42 ;  /* 0x0000002b2d2a7210 */ /* 0x000fe40007ffe02a */
[----:B------:R-:W-:Y:S02]  /*2a20*/  IADD3 R44, PT, PT, R46, R47, R44 ;  /* 0x0000002f2e2c7210 */ /* 0x000fe40007ffe02c */
[----:B------:R-:W-:Y:S02]  /*2a30*/  IADD3 R48, PT, PT, R53, R51, R48 ;  /* 0x0000003335307210 */ /* 0x000fe40007ffe030 */
[----:B------:R-:W-:-:S02]  /*2a40*/  IADD3 R55, PT, PT, R57, R56, R55 ;  /* 0x0000003839377210 */ /* 0x000fc40007ffe037 */
[----:B------:R-:W-:Y:S02]  /*2a50*/  IADD3 R10, PT, PT, R12, R11, R10 ;  /* 0x0000000b0c0a7210 */ /* 0x000fe40007ffe00a */
[----:B------:R-:W-:Y:S02]  /*2a60*/  IADD3 R14, PT, PT, R16, R15, R14 ;  /* 0x0000000f100e7210 */ /* 0x000fe40007ffe00e */
[----:B------:R-:W-:Y:S02]  /*2a70*/  IADD3 R18, PT, PT, R20, R19, R18 ;  /* 0x0000001314127210 */ /* 0x000fe40007ffe012 */
[----:B------:R-:W-:Y:S02]  /*2a80*/  IADD3 R22, PT, PT, R24, R25, R22 ;  /* 0x0000001918167210 */ /* 0x000fe40007ffe016 */
[----:B------:R-:W-:Y:S02]  /*2a90*/  IADD3 R26, PT, PT, R28, R29, R26 ;  /* 0x0000001d1c1a7210 */ /* 0x000fe40007ffe01a */
[----:B------:R-:W-:-:S02]  /*2aa0*/  SEL R7, RZ, 0x7fff8, P0 ;  /* 0x0007fff8ff077807 */ /* 0x000fc40000000000 */
[----:B------:R-:W-:Y:S02]  /*2ab0*/  LOP3.LUT R32, R32, 0x3, RZ, 0xc0, !PT ;  /* 0x0000000320207812 */ /* 0x000fe400078ec0ff */
[----:B------:R-:W-:Y:S01]  /*2ac0*/  LOP3.LUT R39, R39, 0x3, RZ, 0xc0, !PT ;  /* 0x0000000327277812 */ /* 0x000fe200078ec0ff */
[----:B------:R-:W-:Y:S06]  /*2ad0*/  BRA.U UP0, `(.L_x_5) ;  /* 0x0000000100187547 */ /* 0x000fec000b800000 */
[----:B------:R-:W-:Y:S01]  /*2ae0*/  ELECT P0, URZ, PT ;  /* 0x0000000000ff782f */ /* 0x000fe20003800000 */
[----:B------:R-:W-:Y:S01]  /*2af0*/  IMAD.MOV.U32 R8, RZ, RZ, 0x1 ;  /* 0x00000001ff087424 */ /* 0x000fe200078e00ff */
[----:B------:R-:W-:Y:S01]  /*2b00*/  UMOV UR6, 0x40 ;  /* 0x0000004000067882 */ /* 0x000fe20000000000 */
[----:B------:R-:W-:Y:S01]  /*2b10*/  UVIRTCOUNT.DEALLOC.SMPOOL 0x80 ;  /* 0x000000800000784c */ /* 0x000fe20000000000 */
[----:B------:R-:W-:-:S09]  /*2b20*/  ULEA UR6, UR5, UR6, 0x18 ;  /* 0x0000000605067291 */ /* 0x000fd2000f8ec0ff */
[----:B------:R0:W-:Y:S03]  /*2b30*/  @P0 STS.U8 [UR6], R8 ;  /* 0x00000008ff000988 */ /* 0x0001e60008000006 */
.L_x_5:
[----:B------:R-:W-:Y:S01]  /*2b40*/  USHF.L.U32 UR5, UR7, 0x15, URZ ;  /* 0x0000001507057899 */ /* 0x000fe200080006ff */
[----:B------:R-:W-:Y:S01]  /*2b50*/  STL [R1+0x320], R179 ;  /* 0x000320b301007387 */ /* 0x000fe20000100800 */
[----:B------:R-:W-:Y:S01]  /*2b60*/  UIADD3 UR11, UPT, UPT, UR9, 0xa000, URZ ;  /* 0x0000a000090b7890 */ /* 0x000fe2000fffe0ff */
[----:B------:R-:W-:Y:S01]  /*2b70*/  IMAD.SHL.U32 R9, R44, 0x100, RZ ;  /* 0x000001002c097824 */ /* 0x000fe200078e00ff */
[----:B------:R-:W-:Y:S01]  /*2b80*/  ULOP3.LUT UR5, UR5, 0x600000, URZ, 0xc0, !UPT ;  /* 0x0060000005057892 */ /* 0x000fe2000f8ec0ff */
[----:B------:R-:W-:Y:S01]  /*2b90*/  STL [R1+0x31c], R169 ;  /* 0x00031ca901007387 */ /* 0x000fe20000100800 */
[----:B------:R-:W1:Y:S01]  /*2ba0*/  LDCU.64 UR12, c[0x0][0x3a8] ;  /* 0x00007500ff0c77ac */ /* 0x000e620008000a00 */
[----:B------:R-:W-:Y:S01]  /*2bb0*/  IADD3 R38, PT, PT, R39, R7, R38 ;  /* 0x0000000727267210 */ /* 0x000fe20007ffe026 */
[----:B0-----:R-:W-:Y:S01]  /*2bc0*/  @!P4 IMAD.MOV.U32 R8, RZ, RZ, R2 ;  /* 0x000000ffff08c224 */ /* 0x001fe200078e0002 */
[----:B------:R0:W-:Y:S01]  /*2bd0*/  STL [R1+0x318], R0 ;  /* 0x0003180001007387 */ /* 0x0001e20000100800 */
[----:B------:R-:W-:Y:S01]  /*2be0*/  UIADD3 UR10, UPT, UPT, UR8, UR5, URZ ;  /* 0x00000005080a7290 */ /* 0x000fe2000fffe0ff */
[----:B------:R-:W-:-:S02]  /*2bf0*/  LOP3.LUT R9, R9, 0xf00, RZ, 0xe2, !PT ;  /* 0x00000f0009097812 */ /* 0x000fc400078ee2ff */
[----:B------:R-:W-:Y:S02]  /*2c00*/  LOP3.LUT R55, R55, 0xf, RZ, 0xc0, !PT ;  /* 0x0000000f37377812 */ /* 0x000fe400078ec0ff */
[----:B------:R-:W-:Y:S01]  /*2c10*/  IADD3 R30, PT, PT, R32, R35, R30 ;  /* 0x00000023201e7210 */ /* 0x000fe20007ffe01e */
[----:B------:R-:W-:Y:S01]  /*2c20*/  IMAD R42, R42, 0x1000, R9 ;  /* 0x000010002a2a7824 */ /* 0x000fe200078e0209 */
[----:B------:R-:W-:Y:S01]  /*2c30*/  LOP3.LUT R7, R18, 0xf, RZ, 0xc0, !PT ;  /* 0x0000000f12077812 */ /* 0x000fe200078ec0ff */
[----:B------:R-:W-:Y:S01]  /*2c40*/  IMAD.SHL.U32 R9, R26, 0x100, RZ ;  /* 0x000001001a097824 */ /* 0x000fe200078e00ff */
[----:B0-----:R-:W-:Y:S01]  /*2c50*/  LOP3.LUT R0, R60, 0x7f, RZ, 0xc0, !PT ;  /* 0x0000007f3c007812 */ /* 0x001fe200078ec0ff */
[----:B------:R-:W-:Y:S01]  /*2c60*/  STTM.x128 tmem[UR10], RZ ;  /* 0x000000ff000079ed */ /* 0x000fe200083c000a */
[----:B------:R-:W0:Y:S01]  /*2c70*/  FENCE.VIEW.ASYNC.T ;  /* 0x00000000000073c6 */ /* 0x000e220000000200 */
[----:B------:R-:W-:Y:S01]  /*2c80*/  IMAD R14, R14, 0x10, R7 ;  /* 0x000000100e0e7824 */ /* 0x000fe200078e0207 */
[----:B------:R-:W-:Y:S01]  /*2c90*/  ISETP.NE.U32.AND P0, PT, R0, RZ, PT ;  /* 0x000000ff0000720c */ /* 0x000fe20003f05070 */
[----:B------:R-:W-:Y:S01]  /*2ca0*/  IMAD.SHL.U32 R7, R10, 0x100, RZ ;  /* 0x000001000a077824 */ /* 0x000fe200078e00ff */
[----:B------:R-:W-:Y:S01]  /*2cb0*/  LOP3.LUT R11, R38, 0xf, RZ, 0xc0, !PT ;  /* 0x0000000f260b7812 */ /* 0x000fe200078ec0ff */
[----:B------:R-:W-:Y:S01]  /*2cc0*/  IMAD R48, R48, 0x10, R55 ;  /* 0x0000001030307824 */ /* 0x000fe200078e0237 */
[----:B------:R-:W-:-:S02]  /*2cd0*/  LOP3.LUT R9, R9, 0xf00, RZ, 0xe2, !PT ;  /* 0x00000f0009097812 */ /* 0x000fc400078ee2ff */
[----:B------:R-:W-:Y:S01]  /*2ce0*/  PRMT R134, RZ, 0x7610, R134 ;  /* 0x00007610ff867816 */ /* 0x000fe20000000086 */
[----:B------:R-:W-:Y:S01]  /*2cf0*/  IMAD R30, R30, 0x10, R11 ;  /* 0x000000101e1e7824 */ /* 0x000fe200078e020b */
[----:B------:R-:W-:Y:S01]  /*2d00*/  PRMT R133, RZ, 0x7610, R133 ;  /* 0x00007610ff857816 */ /* 0x000fe20000000085 */
[----:B------:R-:W-:Y:S01]  /*2d10*/  IMAD R22, R22, 0x1000, R9 ;  /* 0x0000100016167824 */ /* 0x000fe200078e0209 */
[----:B------:R-:W-:Y:S01]  /*2d20*/  LOP3.LUT R7, R7, 0xf00, RZ, 0xe2, !PT ;  /* 0x00000f0007077812 */ /* 0x000fe200078ee2ff */
[----:B------:R-:W-:Y:S01]  /*2d30*/  @!P4 IMAD.MOV.U32 R9, RZ, RZ, R4 ;  /* 0x000000ffff09c224 */ /* 0x000fe200078e0004 */
[----:B0-----:R-:W-:Y:S01]  /*2d40*/  BAR.SYNC.DEFER_BLOCKING 0x0 ;  /* 0x0000000000007b1d */ /* 0x001fe20000010000 */
[----:B------:R-:W-:-:S05]  /*2d50*/  P2R R250, PR, RZ, 0x2 ;  /* 0x00000002fffa7803 */ /* 0x000fca0000000000 */
[----:B------:R-:W-:Y:S01]  /*2d60*/  VOTEU.ALL UP1, P0 ;  /* 0x0000000000ff7886 */ /* 0x000fe20000020000 */
[----:B------:R-:W-:Y:S01]  /*2d70*/  VOTEU.ALL UP2, P0 ;  /* 0x0000000000ff7886 */ /* 0x000fe20000040000 */
[----:B-1----:R-:W-:Y:S01]  /*2d80*/  USHF.L.U32 UR5, UR12, 0x3, URZ ;  /* 0x000000030c057899 */ /* 0x002fe200080006ff */
[----:B------:R-:W-:Y:S01]  /*2d90*/  @!P4 IMAD.MOV.U32 R10, RZ, RZ, R3 ;  /* 0x000000ffff0ac224 */ /* 0x000fe200078e0003 */
[----:B------:R-:W-:Y:S01]  /*2da0*/  LOP3.LUT R13, R48, 0xff, RZ, 0xc0, !PT ;  /* 0x000000ff300d7812 */ /* 0x000fe200078ec0ff */
[----:B------:R-:W-:Y:S01]  /*2db0*/  @!P4 IMAD.MOV.U32 R11, RZ, RZ, R5 ;  /* 0x000000ffff0bc224 */ /* 0x000fe200078e0005 */
[----:B------:R-:W-:-:S04]  /*2dc0*/  @!UP1 UIADD3 UR16, UPT, UPT, -UR4, 0x100000, URZ ;  /* 0x0010000004109890 */ /* 0x000fc8000fffe1ff */
[----:B------:R-:W-:Y:S02]  /*2dd0*/  @!UP1 USHF.L.U32 UR17, UR16, 0xb, URZ ;  /* 0x0000000b10119899 */ /* 0x000fe400080006ff */
[----:B------:R-:W-:Y:S02]  /*2de0*/  @!UP1 USHF.L.U32 UR16, UR16, 0x1, URZ ;  /* 0x0000000110109899 */ /* 0x000fe400080006ff */
[----:B------:R-:W-:Y:S01]  /*2df0*/  USHF.R.S32.HI UR6, URZ, 0x1f, UR5 ;  /* 0x0000001fff067899 */ /* 0x000fe20008011405 */
[----:B------:R-:W-:Y:S01]  /*2e00*/  LOP3.LUT R14, R14, 0xff, RZ, 0xc0, !PT ;  /* 0x000000ff0e0e7812 */ /* 0x000fe200078ec0ff */
[----:B------:R-:W-:Y:S01]  /*2e10*/  IMAD R7, R6, 0x1000, R7 ;  /* 0x0000100006077824 */ /* 0x000fe200078e0207 */
[----:B------:R-:W-:Y:S01]  /*2e20*/  PRMT R137, RZ, 0x7610, R137 ;  /* 0x00007610ff897816 */ /* 0x000fe20000000089 */
[----:B------:R-:W-:Y:S01]  /*2e30*/  IMAD.IADD R42, R42, 0x1, R13 ;  /* 0x000000012a2a7824 */ /* 0x000fe200078e020d */
[----:B------:R-:W-:Y:S01]  /*2e40*/  PRMT R136, RZ, 0x7610, R136 ;  /* 0x00007610ff887816 */ /* 0x000fe20000000088 */
[----:B------:R-:W-:Y:S01]  /*2e50*/  @!P2 IMAD.MOV R109, RZ, RZ, -R109 ;  /* 0x000000ffff6da224 */ /* 0x000fe200078e0a6d */
[----:B------:R-:W-:Y:S01]  /*2e60*/  PRMT R135, RZ, 0x7610, R135 ;  /* 0x00007610ff877816 */ /* 0x000fe20000000087 */
[----:B------:R-:W-:Y:S01]  /*2e70*/  STL [R1+0x324], R250 ;  /* 0x000324fa01007387 */ /* 0x000fe20000100800 */
[----:B------:R-:W-:-:S02]  /*2e80*/  PRMT R140, RZ, 0x7610, R140 ;  /* 0x00007610ff8c7816 */ /* 0x000fc4000000008c */
[----:B------:R-:W-:Y:S01]  /*2e90*/  PRMT R139, RZ, 0x7610, R139 ;  /* 0x00007610ff8b7816 */ /* 0x000fe2000000008b */
[----:B------:R-:W0:Y:S02]  /*2ea0*/  FENCE.VIEW.ASYNC.S ;  /* 0x00000000000073c6 */ /* 0x000e240000000000 */
[----:B0-----:R0:W1:Y:S02]  /*2eb0*/  @!UP2 SYNCS.EXCH.64 URZ, [UR11], UR16 ;  /* 0x000000100bffa5b2 */ /* 0x0010640008000100 */
[----:B-1----:R-:W-:Y:S01]  /*2ec0*/  BAR.SYNC.DEFER_BLOCKING 0x0 ;  /* 0x0000000000007b1d */ /* 0x002fe20000010000 */
[----:B------:R-:W-:Y:S01]  /*2ed0*/  IMAD.IADD R14, R7, 0x1, R14 ;  /* 0x00000001070e7824 */ /* 0x000fe200078e020e */
[----:B------:R-:W-:Y:S02]  /*2ee0*/  LOP3.LUT R94, R42, 0xffff, RZ, 0xc0, !PT ;  /* 0x0000ffff2a5e7812 */ /* 0x000fe400078ec0ff */
[----:B------:R-:W-:Y:S02]  /*2ef0*/  LOP3.LUT R13, R30, 0xff, RZ, 0xc0, !PT ;  /* 0x000000ff1e0d7812 */ /* 0x000fe400078ec0ff */
[----:B------:R-:W-:-:S02]  /*2f00*/  SHF.R.U32.HI R12, RZ, 0xf, R94 ;  /* 0x0000000fff0c7819 */ /* 0x000fc4000001165e */
[----:B------:R-:W-:Y:S02]  /*2f10*/  PRMT R138, RZ, 0x7610, R138 ;  /* 0x00007610ff8a7816 */ /* 0x000fe4000000008a */
[----:B------:R-:W-:Y:S02]  /*2f20*/  PRMT R150, RZ, 0x7610, R150 ;  /* 0x00007610ff967816 */ /* 0x000fe40000000096 */
[----:B------:R-:W-:Y:S02]  /*2f30*/  PRMT R142, RZ, 0x7610, R142 ;  /* 0x00007610ff8e7816 */ /* 0x000fe4000000008e */
[----:B------:R-:W-:Y:S01]  /*2f40*/  PRMT R141, RZ, 0x7610, R141 ;  /* 0x00007610ff8d7816 */ /* 0x000fe2000000008d */
[----:B------:R-:W-:Y:S01]  /*2f50*/  @!P3 IMAD.MOV R106, RZ, RZ, -R106 ;  /* 0x000000ffff6ab224 */ /* 0x000fe200078e0a6a */
[----:B------:R-:W-:Y:S02]  /*2f60*/  PRMT R154, RZ, 0x7610, R154 ;  /* 0x00007610ff9a7816 */ /* 0x000fe4000000009a */
[----:B------:R-:W-:-:S02]  /*2f70*/  PRMT R153, RZ, 0x7610, R153 ;  /* 0x00007610ff997816 */ /* 0x000fc40000000099 */
[----:B------:R-:W-:Y:S02]  /*2f80*/  PRMT R158, RZ, 0x7610, R158 ;  /* 0x00007610ff9e7816 */ /* 0x000fe4000000009e */
[----:B------:R-:W-:Y:S02]  /*2f90*/  PRMT R152, RZ, 0x7610, R152 ;  /* 0x00007610ff987816 */ /* 0x000fe40000000098 */
[----:B------:R-:W-:Y:S01]  /*2fa0*/  PRMT R157, RZ, 0x7610, R157 ;  /* 0x00007610ff9d7816 */ /* 0x000fe2000000009d */
[----:B------:R1:W2:Y:S01]  /*2fb0*/  @!P4 LDG.E.U8 R134, desc[UR24][R8.64] ;  /* 0x000000180886c981 */ /* 0x0002a2000c1e1100 */
[----:B------:R-:W-:Y:S02]  /*2fc0*/  PRMT R161, RZ, 0x7610, R161 ;  /* 0x00007610ffa17816 */ /* 0x000fe400000000a1 */
[----:B------:R-:W-:Y:S01]  /*2fd0*/  PRMT R160, RZ, 0x7610, R160 ;  /* 0x00007610ffa07816 */ /* 0x000fe200000000a0 */
[----:B------:R3:W4:Y:S01]  /*2fe0*/  @!P4 LDG.E.U8 R133, desc[UR24][R10.64] ;  /* 0x000000180a85c981 */ /* 0x000722000c1e1100 */
[----:B------:R-:W-:Y:S01]  /*2ff0*/  IADD3 R6, P4, PT, R2, UR5, RZ ;  /* 0x0000000502067c10 */ /* 0x000fe2000ff9e0ff */
[----:B------:R-:W-:-:S02]  /*3000*/  IMAD.IADD R13, R22, 0x1, R13 ;  /* 0x00000001160d7824 */ /* 0x000fc400078e020d */
[----:B------:R-:W-:Y:S01]  /*3010*/  IMAD.MOV.U32 R92, RZ, RZ, R23 ;  /* 0x000000ffff5c7224 */ /* 0x000fe200078e0017 */
[----:B------:R-:W-:Y:S02]  /*3020*/  IADD3.X R7, PT, PT, R4, UR6, RZ, P4, !PT ;  /* 0x0000000604077c10 */ /* 0x000fe4000a7fe4ff */
[----:B------:R-:W-:Y:S02]  /*3030*/  PRMT R177, RZ, 0x7610, R177 ;  /* 0x00007610ffb17816 */ /* 0x000fe400000000b1 */
[----:B------:R-:W-:Y:S01]  /*3040*/  PRMT R171, RZ, 0x7610, R171 ;  /* 0x00007610ffab7816 */ /* 0x000fe200000000ab */
[----:B------:R-:W2:Y:S01]  /*3050*/  @!P6 LDG.E.U8 R137, desc[UR24][R6.64] ;  /* 0x000000180689e981 */ /* 0x000ea2000c1e1100 */
[----:B-1----:R-:W-:Y:S01]  /*3060*/  IADD3 R8, P4, PT, R3, UR5, RZ ;  /* 0x0000000503087c10 */ /* 0x002fe2000ff9e0ff */
[----:B------:R-:W-:Y:S01]  /*3070*/  USHF.L.U32 UR5, UR12, 0x4, URZ ;  /* 0x000000040c057899 */ /* 0x000fe200080006ff */
[----:B------:R-:W-:Y:S02]  /*3080*/  PRMT R110, R14, 0x5410, R13 ;  /* 0x000054100e6e7816 */ /* 0x000fe4000000000d */
[----:B------:R-:W-:-:S02]  /*3090*/  PRMT R170, RZ, 0x7610, R170 ;  /* 0x00007610ffaa7816 */ /* 0x000fc400000000aa */
[----:B------:R-:W-:Y:S02]  /*30a0*/  PRMT R197, RZ, 0x7610, R197 ;  /* 0x00007610ffc57816 */ /* 0x000fe400000000c5 */
[----:B------:R-:W-:Y:S02]  /*30b0*/  PRMT R189, RZ, 0x7610, R189 ;  /* 0x00007610ffbd7816 */ /* 0x000fe400000000bd */
[----:B------:R-:W-:Y:S02]  /*30c0*/  PRMT R183, RZ, 0x7610, R183 ;  /* 0x00007610ffb77816 */ /* 0x000fe400000000b7 */
[----:B------:R-:W-:Y:S02]  /*30d0*/  PRMT R233, RZ, 0x7610, R233 ;  /* 0x00007610ffe97816 */ /* 0x000fe400000000e9 */
[----:B------:R-:W-:Y:S02]  /*30e0*/  PRMT R232, RZ, 0x7610, R232 ;  /* 0x00007610ffe87816 */ /* 0x000fe400000000e8 */
        /* <DEDUP_REMOVED lines=37> */
[----:B------:R-:W-:Y:S01]  /*3340*/  PRMT R191, RZ, 0x7610, R191 ;  /* 0x00007610ffbf7816 */ /* 0x000fe200000000bf */
[----:B------:R-:W-:Y:S01]  /*3350*/  VIADD R71, R238, 0xfffffff3 ;  /* 0xfffffff3ee477836 */ /* 0x000fe20000000000 */
[----:B------:R-:W-:Y:S01]  /*3360*/  IADD3.X R9, PT, PT, R5, UR6, RZ, P4, !PT ;  /* 0x0000000605097c10 */ /* 0x000fe2000a7fe4ff */
[----:B------:R-:W-:Y:S01]  /*3370*/  USHF.R.S32.HI UR6, URZ, 0x1f, UR5 ;  /* 0x0000001fff067899 */ /* 0x000fe20008011405 */
[----:B------:R-:W-:Y:S02]  /*3380*/  LOP3.LUT P4, RZ, R12, 0x1, RZ, 0xc0, !PT ;  /* 0x000000010cff7812 */ /* 0x000fe4000788c0ff */
[----:B------:R-:W-:Y:S01]  /*3390*/  PRMT R185, RZ, 0x7610, R185 ;  /* 0x00007610ffb97816 */ /* 0x000fe200000000b9 */
[----:B------:R-:W2:Y:S01]  /*33a0*/  @!P6 LDG.E.U8 R136, desc[UR24][R8.64] ;  /* 0x000000180888e981 */ /* 0x000ea2000c1e1100 */
[----:B---3--:R-:W-:Y:S02]  /*33b0*/  IADD3 R10, P6, PT, R2, UR5, RZ ;  /* 0x00000005020a7c10 */ /* 0x008fe4000ffde0ff */
        /* <DEDUP_REMOVED lines=12> */
[----:B------:R-:W-:Y:S01]  /*3480*/  PRMT R178, RZ, 0x7610, R178 ;  /* 0x00007610ffb27816 */ /* 0x000fe200000000b2 */
[----:B------:R-:W-:Y:S01]  /*3490*/  IMAD.MOV.U32 R127, RZ, RZ, R78 ;  /* 0x000000ffff7f7224 */ /* 0x000fe200078e004e */
[----:B------:R-:W-:-:S02]  /*34a0*/  SHF.R.U32.HI R12, RZ, 0x7, R94 ;  /* 0x00000007ff0c7819 */ /* 0x000fc4000001165e */
[----:B------:R-:W-:Y:S02]  /*34b0*/  PRMT R168, RZ, 0x7610, R168 ;  /* 0x00007610ffa87816 */ /* 0x000fe400000000a8 */
[----:B------:R-:W-:Y:S02]  /*34c0*/  PRMT R167, RZ, 0x7610, R167 ;  /* 0x00007610ffa77816 */ /* 0x000fe400000000a7 */
[----:B------:R-:W-:Y:S02]  /*34d0*/  PRMT R166, RZ, 0x7610, R166 ;  /* 0x00007610ffa67816 */ /* 0x000fe400000000a6 */
[----:B------:R-:W-:Y:S01]  /*34e0*/  PRMT R174, RZ, 0x7610, R174 ;  /* 0x00007610ffae7816 */ /* 0x000fe200000000ae */
[----:B------:R-:W-:Y:S01]  /*34f0*/  IMAD.MOV.U32 R130, RZ, RZ, R86 ;  /* 0x000000ffff827224 */ /* 0x000fe200078e0056 */
[----:B------:R-:W-:Y:S01]  /*3500*/  IADD3.X R11, PT, PT, R4, UR6, RZ, P6, !PT ;  /* 0x00000006040b7c10 */ /* 0x000fe2000b7fe4ff */
[----:B------:R-:W1:Y:S01]  /*3510*/  LDCU UR27, c[0x0][0x3b0] ;  /* 0x00007600ff1b77ac */ /* 0x000e620008000800 */
[----:B------:R-:W-:-:S02]  /*3520*/  LOP3.LUT P2, RZ, R12, 0x1, RZ, 0xc0, !PT ;  /* 0x000000010cff7812 */ /* 0x000fc4000784c0ff */
[----:B------:R-:W-:Y:S01]  /*3530*/  IADD3 R12, P6, PT, R3, UR5, RZ ;  /* 0x00000005030c7c10 */ /* 0x000fe2000ffde0ff */
[----:B------:R-:W-:Y:S01]  /*3540*/  UIMAD UR5, UR12, 0x18, URZ ;  /* 0x000000180c0578a4 */ /* 0x000fe2000f8e02ff */
[----:B------:R-:W-:Y:S01]  /*3550*/  SHF.R.U64 R15, R110, 0x1f, RZ ;  /* 0x0000001f6e0f7819 */ /* 0x000fe200000012ff */
[----:B------:R-:W3:Y:S01]  /*3560*/  @P4 LDG.E.U8 R135, desc[UR24][R10.64] ;  /* 0x000000180a874981 */ /* 0x000ee2000c1e1100 */
[----:B------:R-:W-:Y:S01]  /*3570*/  IADD3.X R13, PT, PT, R5, UR6, RZ, P6, !PT ;  /* 0x00000006050d7c10 */ /* 0x000fe2000b7fe4ff */
[----:B------:R-:W-:Y:S02]  /*3580*/  USHF.R.S32.HI UR6, URZ, 0x1f, UR5 ;  /* 0x0000001fff067899 */ /* 0x000fe40008011405 */
[----:B------:R-:W-:Y:S01]  /*3590*/  IADD3 R14, P6, PT, R2, UR5, RZ ;  /* 0x00000005020e7c10 */ /* 0x000fe2000ffde0ff */
[----:B------:R-:W0:Y:S01]  /*35a0*/  LDCU UR21, c[0x0][0x3b0] ;  /* 0x00007600ff1577ac */ /* 0x000e220008000800 */
[----:B------:R-:W2:Y:S01]  /*35b0*/  @P4 LDG.E.U8 R140, desc[UR24][R12.64] ;  /* 0x000000180c8c4981 */ /* 0x000ea2000c1e1100 */
[----:B------:R-:W-:-:S02]  /*35c0*/  LOP3.LUT P4, RZ, R15, 0x1, RZ, 0xc0, !PT ;  /* 0x000000010fff7812 */ /* 0x000fc4000788c0ff */
[----:B------:R-:W-:Y:S01]  /*35d0*/  IADD3.X R15, PT, PT, R4, UR6, RZ, P6, !PT ;  /* 0x00000006040f7c10 */ /* 0x000fe2000b7fe4ff */
[----:B------:R-:W0:Y:S01]  /*35e0*/  LDCU UR26, c[0x0][0x3b0] ;  /* 0x00007600ff1a77ac */ /* 0x000e220008000800 */
[----:B------:R-:W-:Y:S01]  /*35f0*/  IADD3 R16, P6, PT, R3, UR5, RZ ;  /* 0x0000000503107c10 */ /* 0x000fe2000ffde0ff */
[----:B------:R-:W-:-:S03]  /*3600*/  USHF.L.U32 UR5, UR12, 0x5, URZ ;  /* 0x000000050c057899 */ /* 0x000fc600080006ff */
[----:B------:R-:W-:Y:S01]  /*3610*/  IADD3.X R17, PT, PT, R5, UR6, RZ, P6, !PT ;  /* 0x0000000605117c10 */ /* 0x000fe2000b7fe4ff */
[----:B------:R-:W2:Y:S01]  /*3620*/  @P2 LDG.E.U8 R139, desc[UR24][R14.64] ;  /* 0x000000180e8b2981 */ /* 0x000ea2000c1e1100 */
[----:B------:R-:W-:Y:S01]  /*3630*/  PRMT R164, RZ, 0x7610, R164 ;  /* 0x00007610ffa47816 */ /* 0x000fe200000000a4 */
[----:B------:R-:W-:Y:S02]  /*3640*/  USHF.R.S32.HI UR6, URZ, 0x1f, UR5 ;  /* 0x0000001fff067899 */ /* 0x000fe40008011405 */
[----:B------:R-:W-:Y:S01]  /*3650*/  IADD3 R19, P6, PT, R2, UR5, RZ ;  /* 0x0000000502137c10 */ /* 0x000fe2000ffde0ff */
[----:B------:R-:W2:Y:S01]  /*3660*/  @P2 LDG.E.U8 R138, desc[UR24][R16.64] ;  /* 0x00000018108a2981 */ /* 0x000ea2000c1e1100 */
[----:B------:R-:W-:Y:S01]  /*3670*/  IADD3 R20, P2, PT, R3, UR5, RZ ;  /* 0x0000000503147c10 */ /* 0x000fe2000ff5e0ff */
[----:B------:R-:W0:Y:S01]  /*3680*/  LDCU UR29, c[0x0][0x3b0] ;  /* 0x00007600ff1d77ac */ /* 0x000e220008000800 */
[----:B------:R-:W-:Y:S01]  /*3690*/  SHF.R.U64 R18, R110, 0x17, RZ ;  /* 0x000000176e127819 */ /* 0x000fe200000012ff */
[----:B------:R-:W-:Y:S01]  /*36a0*/  STL [R1+0x32c], R6 ;  /* 0x00032c0601007387 */ /* 0x000fe20000100800 */
[----:B------:R-:W-:Y:S01]  /*36b0*/  IADD3.X R24, PT, PT, R4, UR6, RZ, P6, !PT ;  /* 0x0000000604187c10 */ /* 0x000fe2000b7fe4ff */
[----:B------:R-:W0:Y:S01]  /*36c0*/  LDCU UR31, c[0x0][0x3b0] ;  /* 0x00007600ff1f77ac */ /* 0x000e220008000800 */
[----:B------:R-:W-:Y:S01]  /*36d0*/  IADD3.X R21, PT, PT, R5, UR6, RZ, P2, !PT ;  /* 0x0000000605157c10 */ /* 0x000fe200097fe4ff */
[----:B------:R-:W-:Y:S01]  /*36e0*/  STL [R1+0x328], R7 ;  /* 0x0003280701007387 */ /* 0x000fe20000100800 */
[----:B------:R-:W-:Y:S01]  /*36f0*/  LOP3.LUT P2, RZ, R18, 0x1, RZ, 0xc0, !PT ;  /* 0x0000000112ff7812 */ /* 0x000fe2000784c0ff */
[----:B------:R-:W-:Y:S01]  /*3700*/  @P4 IMAD.MOV.U32 R18, RZ, RZ, R19 ;  /* 0x000000ffff124224 */ /* 0x000fe200078e0013 */
[----:B------:R-:W-:Y:S01]  /*3710*/  PRMT R165, RZ, 0x7610, R165 ;  /* 0x00007610ffa57816 */ /* 0x000fe200000000a5 */
[----:B------:R-:W-:Y:S01]  /*3720*/  STL [R1+0x334], R8 ;  /* 0x0003340801007387 */ /* 0x000fe20000100800 */
[----:B------:R-:W-:Y:S01]  /*3730*/  PRMT R163, RZ, 0x7610, R163 ;  /* 0x00007610ffa37816 */ /* 0x000fe200000000a3 */
[----:B------:R-:W0:Y:S02]  /*3740*/  LDCU UR30, c[0x0][0x3b0] ;  /* 0x00007600ff1e77ac */ /* 0x000e240008000800 */
[----:B------:R-:W-:Y:S01]  /*3750*/  STL [R1+0x330], R9 ;  /* 0x0003300901007387 */ /* 0x000fe20000100800 */
[----:B------:R-:W-:Y:S01]  /*3760*/  PRMT R162, RZ, 0x7610, R162 ;  /* 0x00007610ffa27816 */ /* 0x000fe200000000a2 */
[----:B------:R-:W0:Y:S02]  /*3770*/  LDCU UR32, c[0x0][0x3b0] ;  /* 0x00007600ff2077ac */ /* 0x000e240008000800 */
[----:B------:R1:W-:Y:S01]  /*3780*/  STL [R1+0x8], R19 ;  /* 0x0000081301007387 */ /* 0x0003e20000100800 */
[----:B------:R-:W-:Y:S01]  /*3790*/  UIMAD UR5, UR12, 0x28, URZ ;  /* 0x000000280c0578a4 */ /* 0x000fe2000f8e02ff */
[----:B------:R-:W-:Y:S01]  /*37a0*/  PRMT R155, RZ, 0x7610, R155 ;  /* 0x00007610ff9b7816 */ /* 0x000fe2000000009b */
[----:B------:R-:W0:Y:S01]  /*37b0*/  LDCU UR22, c[0x0][0x3b0] ;  /* 0x00007600ff1677ac */ /* 0x000e220008000800 */
[----:B------:R-:W-:-:S02]  /*37c0*/  PRMT R159, RZ, 0x7610, R159 ;  /* 0x00007610ff9f7816 */ /* 0x000fc4000000009f */
[----:B------:R-:W-:Y:S01]  /*37d0*/  PRMT R156, RZ, 0x7610, R156 ;  /* 0x00007610ff9c7816 */ /* 0x000fe2000000009c */
[----:B------:R-:W0:Y:S01]  /*37e0*/  LDCU UR23, c[0x0][0x3b0] ;  /* 0x00007600ff1777ac */ /* 0x000e220008000800 */
[----:B-1----:R-:W-:Y:S01]  /*37f0*/  @P4 IMAD.MOV.U32 R19, RZ, RZ, R24 ;  /* 0x000000ffff134224 */ /* 0x002fe200078e0018 */
[----:B------:R-:W-:Y:S01]  /*3800*/  PRMT R151, RZ, 0x7610, R151 ;  /* 0x00007610ff977816 */ /* 0x000fe20000000097 */
[----:B------:R-:W1:Y:S03]  /*3810*/  LDCU UR28, c[0x0][0x3b0] ;  /* 0x00007600ff1c77ac */ /* 0x000e660008000800 */
[----:B------:R0:W2:Y:S01]  /*3820*/  @P4 LDG.E.U8 R150, desc[UR24][R18.64] ;  /* 0x0000001812964981 */ /* 0x0000a2000c1e1100 */
[----:B------:R-:W-:Y:S01]  /*3830*/  USHF.R.S32.HI UR6, URZ, 0x1f, UR5 ;  /* 0x0000001fff067899 */ /* 0x000fe20008011405 */
[----:B0-----:R-:W-:Y:S02]  /*3840*/  @P4 IMAD.MOV.U32 R18, RZ, RZ, R20 ;  /* 0x000000ffff124224 */ /* 0x001fe400078e0014 */
[----:B------:R-:W-:-:S05]  /*3850*/  @P4 IMAD.MOV.U32 R19, RZ, RZ, R21 ;  /* 0x000000ffff134224 */ /* 0x000fca00078e0015 */
[----:B------:R0:W2:Y:S01]  /*3860*/  @P4 LDG.E.U8 R142, desc[UR24][R18.64] ;  /* 0x00000018128e4981 */ /* 0x0000a2000c1e1100 */
[----:B------:R-:W-:-:S04]  /*3870*/  IADD3 R7, P4, PT, R2, UR5, RZ ;  /* 0x0000000502077c10 */ /* 0x000fc8000ff9e0ff */
[----:B------:R-:W-:Y:S01]  /*3880*/  IADD3.X R8, PT, PT, R4, UR6, RZ, P4, !PT ;  /* 0x0000000604087c10 */ /* 0x000fe2000a7fe4ff */
[----:B------:R1:W-:Y:S01]  /*3890*/  STL [R1+0x10], R20 ;  /* 0x0000101401007387 */ /* 0x0003e20000100800 */
[----:B------:R-:W-:Y:S01]  /*38a0*/  IADD3 R6, P4, PT, R3, UR5, RZ ;  /* 0x0000000503067c10 */ /* 0x000fe2000ff9e0ff */
[----:B------:R-:W-:Y:S02]  /*38b0*/  UIMAD UR5, UR12, 0x30, URZ ;  /* 0x000000300c0578a4 */ /* 0x000fe4000f8e02ff */
[----:B------:R-:W-:Y:S01]  /*38c0*/  STL [R1+0x4], R24 ;  /* 0x0000041801007387 */ /* 0x000fe20000100800 */
[----:B0-----:R-:W-:Y:S02]  /*38d0*/  @P2 IMAD.MOV.U32 R18, RZ, RZ, R7 ;  /* 0x000000ffff122224 */ /* 0x001fe400078e0007 */
[----:B------:R-:W-:Y:S01]  /*38e0*/  @P2 IMAD.MOV.U32 R19, RZ, RZ, R8 ;  /* 0x000000ffff132224 */ /* 0x000fe200078e0008 */
[----:B------:R-:W-:Y:S01]  /*38f0*/  STL [R1+0xc], R21 ;  /* 0x00000c1501007387 */ /* 0x000fe20000100800 */
[----:B-1----:R-:W-:-:S03]  /*3900*/  SHF.R.U64 R20, R110, 0xf, RZ ;  /* 0x0000000f6e147819 */ /* 0x002fc600000012ff */
[----:B------:R0:W-:Y:S01]  /*3910*/  STL [R1+0x88], R7 ;  /* 0x0000880701007387 */ /* 0x0001e20000100800 */
[----:B------:R-:W-:-:S03]  /*3920*/  LOP3.LUT P3, RZ, R20, 0x1, RZ, 0xc0, !PT ;  /* 0x0000000114ff7812 */ /* 0x000fc6000786c0ff */
[----:B------:R1:W-:Y:S04]  /*3930*/  STL [R1+0x84], R8 ;  /* 0x0000840801007387 */ /* 0x0003e80000100800 */
[----:B------:R1:W2:Y:S01]  /*3940*/  @P2 LDG.E.U8 R141, desc[UR24][R18.64] ;  /* 0x00000018128d2981 */ /* 0x0002a2000c1e1100 */
[----:B0-----:R-:W-:Y:S01]  /*3950*/  IADD3.X R7, PT, PT, R5, UR6, RZ, P4, !PT ;  /* 0x0000000605077c10 */ /* 0x001fe2000a7fe4ff */
[----:B------:R-:W-:Y:S02]  /*3960*/  USHF.R.S32.HI UR6, URZ, 0x1f, UR5 ;  /* 0x0000001fff067899 */ /* 0x000fe40008011405 */
[----:B-1----:R-:W-:Y:S01]  /*3970*/  IADD3 R8, P4, PT, R2, UR5, RZ ;  /* 0x0000000502087c10 */ /* 0x002fe2000ff9e0ff */
[----:B------:R0:W-:Y:S01]  /*3980*/  STL [R1+0x90], R6 ;  /* 0x0000900601007387 */ /* 0x0001e20000100800 */
[----:B------:R-:W-:Y:S01]  /*3990*/  SHF.R.U64 R20, R110, 0x7, RZ ;  /* 0x000000076e147819 */ /* 0x000fe200000012ff */
[----:B------:R-:W-:-:S02]  /*39a0*/  @P2 IMAD.MOV.U32 R18, RZ, RZ, R6 ;  /* 0x000000ffff122224 */ /* 0x000fc400078e0006 */
[----:B------:R-:W-:Y:S01]  /*39b0*/  @P2 IMAD.MOV.U32 R19, RZ, RZ, R7 ;  /* 0x000000ffff132224 */ /* 0x000fe200078e0007 */
[----:B------:R-:W-:Y:S01]  /*39c0*/  IADD3.X R9, PT, PT, R4, UR6, RZ, P4, !PT ;  /* 0x0000000604097c10 */ /* 0x000fe2000a7fe4ff */
[----:B------:R1:W-:Y:S01]  /*39d0*/  STL [R1+0x8c], R7 ;  /* 0x00008c0701007387 */ /* 0x0003e20000100800 */
[----:B0-----:R-:W-:Y:S01]  /*39e0*/  IADD3 R6, P4, PT, R3, UR5, RZ ;  /* 0x0000000503067c10 */ /* 0x001fe2000ff9e0ff */
[----:B------:R-:W-:Y:S02]  /*39f0*/  UIMAD UR5, UR12, 0x38, URZ ;  /* 0x000000380c0578a4 */ /* 0x000fe4000f8e02ff */
[----:B------:R0:W2:Y:S01]  /*3a00*/  @P2 LDG.E.U8 R154, desc[UR24][R18.64] ;  /* 0x00000018129a2981 */ /* 0x0000a2000c1e1100 */
[----:B------:R-:W-:Y:S02]  /*3a10*/  LOP3.LUT P2, RZ, R20, 0x1, RZ, 0xc0, !PT ;  /* 0x0000000114ff7812 */ /* 0x000fe4000784c0ff */
[----:B-1----:R-:W-:Y:S01]  /*3a20*/  IADD3.X R7, PT, PT, R5, UR6, RZ, P4, !PT ;  /* 0x0000000605077c10 */ /* 0x002fe2000a7fe4ff */
[----:B------:R-:W-:Y:S01]  /*3a30*/  USHF.R.S32.HI UR6, URZ, 0x1f, UR5 ;  /* 0x0000001fff067899 */ /* 0x000fe20008011405 */
[----:B------:R1:W-:Y:S01]  /*3a40*/  STL [R1+0x108], R8 ;  /* 0x0001080801007387 */ /* 0x0003e20000100800 */
[----:B0-----:R-:W-:-:S02]  /*3a50*/  @P3 IMAD.MOV.U32 R18, RZ, RZ, R8 ;  /* 0x000000ffff123224 */ /* 0x001fc400078e0008 */
[----:B------:R-:W-:Y:S01]  /*3a60*/  @P3 IMAD.MOV.U32 R19, RZ, RZ, R9 ;  /* 0x000000ffff133224 */ /* 0x000fe200078e0009 */
[----:B------:R0:W-:Y:S01]  /*3a70*/  STL [R1+0x104], R9 ;  /* 0x0001040901007387 */ /* 0x0001e20000100800 */
[----:B-1----:R-:W-:-:S03]  /*3a80*/  IADD3 R8, P4, PT, R2, UR5, RZ ;  /* 0x0000000502087c10 */ /* 0x002fc6000ff9e0ff */
[----:B------:R1:W2:Y:S04]  /*3a90*/  @P3 LDG.E.U8 R153, desc[UR24][R18.64] ;  /* 0x0000001812993981 */ /* 0x0002a8000c1e1100 */
[----:B------:R4:W-:Y:S01]  /*3aa0*/  STL [R1+0x110], R6 ;  /* 0x0001100601007387 */ /* 0x0009e20000100800 */
[----:B0-----:R-:W-:Y:S01]  /*3ab0*/  IADD3.X R9, PT, PT, R4, UR6, RZ, P4, !PT ;  /* 0x0000000604097c10 */ /* 0x001fe2000a7fe4ff */
[----:B------:R-:W-:Y:S02]  /*3ac0*/  @P2 IMAD.MOV.U32 R24, RZ, RZ, R8 ;  /* 0x000000ffff182224 */ /* 0x000fe400078e0008 */
[----:B-1----:R-:W-:Y:S01]  /*3ad0*/  @P3 IMAD.MOV.U32 R18, RZ, RZ, R6 ;  /* 0x000000ffff123224 */ /* 0x002fe200078e0006 */
[----:B------:R0:W-:Y:S01]  /*3ae0*/  STL [R1+0x10c], R7 ;  /* 0x00010c0701007387 */ /* 0x0001e20000100800 */
[----:B----4-:R-:W-:Y:S01]  /*3af0*/  IADD3 R6, P4, PT, R3, UR5, RZ ;  /* 0x0000000503067c10 */ /* 0x010fe2000ff9e0ff */
[----:B------:R-:W-:-:S02]  /*3b00*/  @P3 IMAD.MOV.U32 R19, RZ, RZ, R7 ;  /* 0x000000ffff133224 */ /* 0x000fc400078e0007 */
[----:B------:R-:W-:Y:S02]  /*3b10*/  @P2 IMAD.MOV.U32 R25, RZ, RZ, R9 ;  /* 0x000000ffff192224 */ /* 0x000fe400078e0009 */
[----:B------:R-:W-:Y:S01]  /*3b20*/  VIADD R20, R238, 0xfffffffe ;  /* 0xfffffffeee147836 */ /* 0x000fe20000000000 */
[----:B------:R-:W4:Y:S01]  /*3b30*/  @P3 LDG.E.U8 R152, desc[UR24][R18.64] ;  /* 0x0000001812983981 */ /* 0x000f22000c1e1100 */
[----:B0-----:R-:W-:-:S03]  /*3b40*/  IADD3.X R7, PT, PT, R5, UR6, RZ, P4, !PT ;  /* 0x0000000605077c10 */ /* 0x001fc6000a7fe4ff */
[----:B------:R0:W2:Y:S01]  /*3b50*/  @P2 LDG.E.U8 R158, desc[UR24][R24.64] ;  /* 0x00000018189e2981 */ /* 0x0000a2000c1e1100 */
[----:B------:R-:W-:Y:S01]  /*3b60*/  ISETP.GE.U32.AND P3, PT, R20, 0x7fffffbf, PT ;  /* 0x7fffffbf1400780c */ /* 0x000fe20003f66070 */
[----:B------:R-:W-:Y:S01]  /*3b70*/  USHF.R.S32.HI UR5, URZ, 0x1f, UR12 ;  /* 0x0000001fff057899 */ /* 0x000fe2000801140c */
[----:B------:R-:W-:Y:S01]  /*3b80*/  ISETP.GE.AND P6, PT, R59, RZ, PT ;  /* 0x000000ff3b00720c */ /* 0x000fe20003fc6270 */
[----:B0-----:R-:W-:Y:S02]  /*3b90*/  @P2 IMAD.MOV.U32 R24, RZ, RZ, R6 ;  /* 0x000000ffff182224 */ /* 0x001fe400078e0006 */
[----:B------:R-:W-:Y:S01]  /*3ba0*/  @P2 IMAD.MOV.U32 R25, RZ, RZ, R7 ;  /* 0x000000ffff192224 */ /* 0x000fe200078e0007 */
[----:B------:R-:W-:-:S04]  /*3bb0*/  IADD3 R18, P4, PT, R2, UR12, RZ ;  /* 0x0000000c02127c10 */ /* 0x000fc8000ff9e0ff */
[----:B------:R0:W2:Y:S01]  /*3bc0*/  @P2 LDG.E.U8 R157, desc[UR24][R24.64] ;  /* 0x00000018189d2981 */ /* 0x0000a2000c1e1100 */
[----:B------:R-:W-:Y:S02]  /*3bd0*/  IADD3 R19, P2, PT, R3, UR12, RZ ;  /* 0x0000000c03137c10 */ /* 0x000fe4000ff5e0ff */
[----:B------:R-:W-:Y:S02]  /*3be0*/  IADD3.X R20, PT, PT, R4, UR5, RZ, P4, !PT ;  /* 0x0000000504147c10 */ /* 0x000fe4000a7fe4ff */
[----:B------:R-:W-:Y:S01]  /*3bf0*/  IADD3.X R21, PT, PT, R5, UR5, RZ, P2, !PT ;  /* 0x0000000505157c10 */ /* 0x000fe200097fe4ff */
[----:B------:R-:W-:Y:S01]  /*3c00*/  VIADD R22, R238, 0xfffffff6 ;  /* 0xfffffff6ee167836 */ /* 0x000fe20000000000 */
[----:B------:R-:W-:Y:S01]  /*3c10*/  UIMAD UR5, UR12, 0x9, URZ ;  /* 0x000000090c0578a4 */ /* 0x000fe2000f8e02ff */
[----:B------:R-:W-:Y:S02]  /*3c20*/  @!P3 IMAD.MOV.U32 R26, RZ, RZ, R19 ;  /* 0x000000ffff1ab224 */ /* 0x000fe400078e0013 */
[----:B0-----:R-:W-:-:S02]  /*3c30*/  @!P3 IMAD.MOV.U32 R24, RZ, RZ, R18 ;  /* 0x000000ffff18b224 */ /* 0x001fc400078e0012 */
[----:B------:R-:W-:Y:S02]  /*3c40*/  @!P3 IMAD.MOV.U32 R25, RZ, RZ, R20 ;  /* 0x000000ffff19b224 */ /* 0x000fe400078e0014 */
[----:B------:R-:W-:Y:S01]  /*3c50*/  @!P3 IMAD.MOV.U32 R27, RZ, RZ, R21 ;  /* 0x000000ffff1bb224 */ /* 0x000fe200078e0015 */
[----:B------:R-:W-:Y:S01]  /*3c60*/  ISETP.GE.U32.AND P2, PT, R22, 0x7fffffb7, PT ;  /* 0x7fffffb71600780c */ /* 0x000fe20003f46070 */
[----:B------:R-:W-:Y:S01]  /*3c70*/  USHF.R.S32.HI UR6, URZ, 0x1f, UR5 ;  /* 0x0000001fff067899 */ /* 0x000fe20008011405 */
[----:B------:R0:W2:Y:S01]  /*3c80*/  @!P3 LDG.E.U8 R161, desc[UR24][R24.64] ;  /* 0x0000001818a1b981 */ /* 0x0000a2000c1e1100 */
[----:B------:R-:W-:-:S03]  /*3c90*/  @!P6 IMAD.MOV R92, RZ, RZ, -R92 ;  /* 0x000000ffff5ce224 */ /* 0x000fc600078e0a5c */
[----:B------:R1:W2:Y:S01]  /*3ca0*/  @!P3 LDG.E.U8 R160, desc[UR24][R26.64] ;  /* 0x000000181aa0b981 */ /* 0x0002a2000c1e1100 */
[----:B------:R-:W-:Y:S02]  /*3cb0*/  IADD3 R22, P3, PT, R2, UR5, RZ ;  /* 0x0000000502167c10 */ /* 0x000fe4000ff7e0ff */
[----:B0-----:R-:W-:Y:S01]  /*3cc0*/  IADD3 R24, P6, PT, R3, UR5, RZ ;  /* 0x0000000503187c10 */ /* 0x001fe2000ffde0ff */
[----:B------:R-:W-:Y:S01]  /*3cd0*/  UIMAD UR5, UR12, 0x11, URZ ;  /* 0x000000110c0578a4 */ /* 0x000fe2000f8e02ff */
[--C-:B------:R-:W-:Y:S02]  /*3ce0*/  SHF.R.U32.HI R28, RZ, 0xe, R94.reuse ;  /* 0x0000000eff1c7819 */ /* 0x100fe4000001165e */
[----:B------:R-:W-:Y:S02]  /*3cf0*/  IADD3.X R23, PT, PT, R4, UR6, RZ, P3, !PT ;  /* 0x0000000604177c10 */ /* 0x000fe40009ffe4ff */
[----:B------:R-:W-:Y:S01]  /*3d00*/  IADD3.X R25, PT, PT, R5, UR6, RZ, P6, !PT ;  /* 0x0000000605197c10 */ /* 0x000fe2000b7fe4ff */
[----:B------:R-:W-:Y:S01]  /*3d10*/  USHF.R.S32.HI UR6, URZ, 0x1f, UR5 ;  /* 0x0000001fff067899 */ /* 0x000fe20008011405 */
[----:B-1----:R-:W-:Y:S01]  /*3d20*/  SHF.R.U32.HI R27, RZ, 0x6, R94 ;  /* 0x00000006ff1b7819 */ /* 0x002fe2000001165e */
[----:B------:R-:W2:Y:S01]  /*3d30*/  @!P2 LDG.E.U8 R177, desc[UR24][R22.64] ;  /* 0x0000001816b1a981 */ /* 0x000ea2000c1e1100 */
[----:B------:R-:W-:-:S02]  /*3d40*/  IADD3 R26, P6, PT, R2, UR5, RZ ;  /* 0x00000005021a7c10 */ /* 0x000fc4000ffde0ff */
[----:B------:R-:W-:Y:S01]  /*3d50*/  LOP3.LUT P3, RZ, R28, 0x1, RZ, 0xc0, !PT ;  /* 0x000000011cff7812 */ /* 0x000fe2000786c0ff */
[----:B------:R-:W2:Y:S01]  /*3d60*/  @!P2 LDG.E.U8 R171, desc[UR24][R24.64] ;  /* 0x0000001818aba981 */ /* 0x000ea2000c1e1100 */
[----:B------:R-:W-:Y:S02]  /*3d70*/  LOP3.LUT P2, RZ, R27, 0x1, RZ, 0xc0, !PT ;  /* 0x000000011bff7812 */ /* 0x000fe4000784c0ff */
[----:B------:R-:W-:Y:S02]  /*3d80*/  IADD3.X R27, PT, PT, R4, UR6, RZ, P6, !PT ;  /* 0x00000006041b7c10 */ /* 0x000fe4000b7fe4ff */
[----:B------:R-:W-:Y:S01]  /*3d90*/  IADD3 R28, P6, PT, R3, UR5, RZ ;  /* 0x00000005031c7c10 */ /* 0x000fe2000ffde0ff */
[----:B------:R-:W-:-:S03]  /*3da0*/  UIMAD UR5, UR12, 0x19, URZ ;  /* 0x000000190c0578a4 */ /* 0x000fc6000f8e02ff */
[----:B------:R-:W-:Y:S01]  /*3db0*/  IADD3.X R29, PT, PT, R5, UR6, RZ, P6, !PT ;  /* 0x00000006051d7c10 */ /* 0x000fe2000b7fe4ff */
[----:B------:R-:W-:Y:S02]  /*3dc0*/  USHF.R.S32.HI UR6, URZ, 0x1f, UR5 ;  /* 0x0000001fff067899 */ /* 0x000fe40008011405 */
[----:B------:R-:W-:Y:S01]  /*3dd0*/  IADD3 R30, P6, PT, R2, UR5, RZ ;  /* 0x00000005021e7c10 */ /* 0x000fe2000ffde0ff */
[----:B------:R-:W2:Y:S01]  /*3de0*/  @P3 LDG.E.U8 R170, desc[UR24][R26.64] ;  /* 0x000000181aaa3981 */ /* 0x000ea2000c1e1100 */
[----:B------:R-:W-:-:S03]  /*3df0*/  ISETP.GE.AND P4, PT, R34, RZ, PT ;  /* 0x000000ff2200720c */ /* 0x000fc60003f86270 */
[----:B------:R-:W2:Y:S01]  /*3e00*/  @P3 LDG.E.U8 R197, desc[UR24][R28.64] ;  /* 0x000000181cc53981 */ /* 0x000ea2000c1e1100 */
[----:B------:R-:W-:Y:S02]  /*3e10*/  IADD3 R31, P3, PT, R3, UR5, RZ ;  /* 0x00000005031f7c10 */ /* 0x000fe4000ff7e0ff */
[----:B------:R-:W-:Y:S02]  /*3e20*/  SHF.R.U64 R34, R110, 0x1e, RZ ;  /* 0x0000001e6e227819 */ /* 0x000fe400000012ff */
[----:B------:R-:W-:Y:S02]  /*3e30*/  IADD3.X R32, PT, PT, R4, UR6, RZ, P6, !PT ;  /* 0x0000000604207c10 */ /* 0x000fe4000b7fe4ff */
[----:B------:R-:W-:Y:S02]  /*3e40*/  ISETP.GE.AND P6, PT, R33, RZ, PT ;  /* 0x000000ff2100720c */ /* 0x000fe40003fc6270 */
[----:B------:R-:W-:Y:S01]  /*3e50*/  IADD3.X R33, PT, PT, R5, UR6, RZ, P3, !PT ;  /* 0x0000000605217c10 */ /* 0x000fe20009ffe4ff */
[----:B------:R-:W-:Y:S01]  /*3e60*/  @P2 IMAD.MOV.U32 R35, RZ, RZ, R32 ;  /* 0x000000ffff232224 */ /* 0x000fe200078e0020 */
[----:B------:R-:W-:Y:S01]  /*3e70*/  LOP3.LUT P3, RZ, R34, 0x1, RZ, 0xc0, !PT ;  /* 0x0000000122ff7812 */ /* 0x000fe2000786c0ff */
[----:B------:R-:W-:Y:S01]  /*3e80*/  @P2 IMAD.MOV.U32 R34, RZ, RZ, R30 ;  /* 0x000000ffff222224 */ /* 0x000fe200078e001e */
[----:B------:R-:W-:Y:S01]  /*3e90*/  UIMAD UR5, UR12, 0x21, URZ ;  /* 0x000000210c0578a4 */ /* 0x000fe2000f8e02ff */
[----:B------:R-:W-:Y:S04]  /*3ea0*/  STL [R1+0x188], R8 ;  /* 0x0001880801007387 */ /* 0x000fe80000100800 */
[----:B------:R0:W2:Y:S01]  /*3eb0*/  @P2 LDG.E.U8 R189, desc[UR24][R34.64] ;  /* 0x0000001822bd2981 */ /* 0x0000a2000c1e1100 */
[----:B------:R-:W-:-:S03]  /*3ec0*/  USHF.R.S32.HI UR6, URZ, 0x1f, UR5 ;  /* 0x0000001fff067899 */ /* 0x000fc60008011405 */
[----:B------:R-:W-:Y:S01]  /*3ed0*/  STL [R1+0x184], R9 ;  /* 0x0001840901007387 */ /* 0x000fe20000100800 */
[----:B0-----:R-:W-:Y:S02]  /*3ee0*/  @P2 IMAD.MOV.U32 R34, RZ, RZ, R31 ;  /* 0x000000ffff222224 */ /* 0x001fe400078e001f */
[----:B------:R-:W-:Y:S01]  /*3ef0*/  @P2 IMAD.MOV.U32 R35, RZ, RZ, R33 ;  /* 0x000000ffff232224 */ /* 0x000fe200078e0021 */
[----:B------:R-:W-:Y:S04]  /*3f00*/  STL [R1+0x190], R6 ;  /* 0x0001900601007387 */ /* 0x000fe80000100800 */
[----:B------:R0:W-:Y:S04]  /*3f10*/  STL [R1+0x18c], R7 ;  /* 0x00018c0701007387 */ /* 0x0001e80000100800 */
[----:B------:R1:W2:Y:S01]  /*3f20*/  @P2 LDG.E.U8 R183, desc[UR24][R34.64] ;  /* 0x0000001822b72981 */ /* 0x0002a2000c1e1100 */
[----:B------:R-:W-:Y:S01]  /*3f30*/  SHF.R.U64 R37, R110, 0x16, RZ ;  /* 0x000000166e257819 */ /* 0x000fe200000012ff */
[----:B------:R-:W-:Y:S01]  /*3f40*/  @!P4 IMAD.MOV R114, RZ, RZ, -R114 ;  /* 0x000000ffff72c224 */ /* 0x000fe200078e0a72 */
[----:B0-----:R-:W-:-:S02]  /*3f50*/  IADD3 R7, P2, PT, R2, UR5, RZ ;  /* 0x0000000502077c10 */ /* 0x001fc4000ff5e0ff */
[----:B------:R-:W-:Y:S02]  /*3f60*/  IADD3 R6, P4, PT, R3, UR5, RZ ;  /* 0x0000000503067c10 */ /* 0x000fe4000ff9e0ff */
[----:B------:R-:W-:Y:S01]  /*3f70*/  IADD3.X R8, PT, PT, R4, UR6, RZ, P2, !PT ;  /* 0x0000000604087c10 */ /* 0x000fe200097fe4ff */
[----:B------:R-:W-:Y:S01]  /*3f80*/  UIMAD UR5, UR12, 0x29, URZ ;  /* 0x000000290c0578a4 */ /* 0x000fe2000f8e02ff */
[----:B------:R0:W-:Y:S01]  /*3f90*/  STL [R1+0x18], R7 ;  /* 0x0000180701007387 */ /* 0x0001e20000100800 */
[----:B------:R-:W-:Y:S01]  /*3fa0*/  LOP3.LUT P2, RZ, R37, 0x1, RZ, 0xc0, !PT ;  /* 0x0000000125ff7812 */ /* 0x000fe2000784c0ff */
[----:B-1----:R-:W-:Y:S02]  /*3fb0*/  @P3 IMAD.MOV.U32 R34, RZ, RZ, R7 ;  /* 0x000000ffff223224 */ /* 0x002fe400078e0007 */
[----:B------:R-:W-:Y:S01]  /*3fc0*/  @P3 IMAD.MOV.U32 R35, RZ, RZ, R8 ;  /* 0x000000ffff233224 */ /* 0x000fe200078e0008 */
[----:B------:R1:W-:Y:S04]  /*3fd0*/  STL [R1+0x14], R8 ;  /* 0x0000140801007387 */ /* 0x0003e80000100800 */
[----:B------:R3:W2:Y:S01]  /*3fe0*/  @P3 LDG.E.U8 R233, desc[UR24][R34.64] ;  /* 0x0000001822e93981 */ /* 0x0006a2000c1e1100 */
[----:B0-----:R-:W-:Y:S01]  /*3ff0*/  IADD3.X R7, PT, PT, R5, UR6, RZ, P4, !PT ;  /* 0x0000000605077c10 */ /* 0x001fe2000a7fe4ff */
[----:B------:R-:W-:-:S02]  /*4000*/  USHF.R.S32.HI UR6, URZ, 0x1f, UR5 ;  /* 0x0000001fff067899 */ /* 0x000fc40008011405 */
[----:B-1----:R-:W-:Y:S01]  /*4010*/  IADD3 R8, P4, PT, R2, UR5, RZ ;  /* 0x0000000502087c10 */ /* 0x002fe2000ff9e0ff */
[----:B------:R0:W-:Y:S01]  /*4020*/  STL [R1+0x20], R6 ;  /* 0x0000200601007387 */ /* 0x0001e20000100800 */
[----:B---3--:R-:W-:Y:S02]  /*4030*/  @P3 IMAD.MOV.U32 R34, RZ, RZ, R6 ;  /* 0x000000ffff223224 */ /* 0x008fe400078e0006 */
[----:B------:R-:W-:Y:S01]  /*4040*/  IADD3.X R9, PT, PT, R4, UR6, RZ, P4, !PT ;  /* 0x0000000604097c10 */ /* 0x000fe2000a7fe4ff */
[----:B------:R-:W-:Y:S01]  /*4050*/  @P3 IMAD.MOV.U32 R35, RZ, RZ, R7 ;  /* 0x000000ffff233224 */ /* 0x000fe200078e0007 */
[----:B------:R-:W-:Y:S01]  /*4060*/  SHF.R.U64 R37, R110, 0xe, RZ ;  /* 0x0000000e6e257819 */ /* 0x000fe200000012ff */
[----:B------:R1:W-:Y:S01]  /*4070*/  STL [R1+0x1c], R7 ;  /* 0x00001c0701007387 */ /* 0x0003e20000100800 */
[----:B0-----:R-:W-:-:S03]  /*4080*/  IADD3 R6, P4, PT, R3, UR5, RZ ;  /* 0x0000000503067c10 */ /* 0x001fc6000ff9e0ff */
[----:B------:R0:W3:Y:S01]  /*4090*/  @P3 LDG.E.U8 R232, desc[UR24][R34.64] ;  /* 0x0000001822e83981 */ /* 0x0000e2000c1e1100 */
[----:B------:R-:W-:Y:S01]  /*40a0*/  UIMAD UR5, UR12, 0x31, URZ ;  /* 0x000000310c0578a4 */ /* 0x000fe2000f8e02ff */
[----:B------:R-:W-:Y:S02]  /*40b0*/  LOP3.LUT P3, RZ, R37, 0x1, RZ, 0xc0, !PT ;  /* 0x0000000125ff7812 */ /* 0x000fe4000786c0ff */
[----:B-1----:R-:W-:Y:S01]  /*40c0*/  IADD3.X R7, PT, PT, R5, UR6, RZ, P4, !PT ;  /* 0x0000000605077c10 */ /* 0x002fe2000a7fe4ff */
[----:B0-----:R-:W-:Y:S02]  /*40d0*/  @P2 IMAD.MOV.U32 R34, RZ, RZ, R8 ;  /* 0x000000ffff222224 */ /* 0x001fe400078e0008 */
[----:B------:R-:W-:Y:S01]  /*40e0*/  @P2 IMAD.MOV.U32 R35, RZ, RZ, R9 ;  /* 0x000000ffff232224 */ /* 0x000fe200078e0009 */
[----:B------:R-:W-:Y:S01]  /*40f0*/  USHF.R.S32.HI UR6, URZ, 0x1f, UR5 ;  /* 0x0000001fff067899 */ /* 0x000fe20008011405 */
[----:B------:R0:W-:Y:S04]  /*4100*/  STL [R1+0x98], R8 ;  /* 0x0000980801007387 */ /* 0x0001e80000100800 */
[----:B------:R1:W2:Y:S01]  /*4110*/  @P2 LDG.E.U8 R221, desc[UR24][R34.64] ;  /* 0x0000001822dd2981 */ /* 0x0002a2000c1e1100 */
[----:B0-----:R-:W-:-:S03]  /*4120*/  IADD3 R8, P4, PT, R2, UR5, RZ ;  /* 0x0000000502087c10 */ /* 0x001fc6000ff9e0ff */
[----:B------:R0:W-:Y:S01]  /*4130*/  STL [R1+0x94], R9 ;  /* 0x0000940901007387 */ /* 0x0001e20000100800 */
[----:B-1----:R-:W-:Y:S02]  /*4140*/  @P2 IMAD.MOV.U32 R34, RZ, RZ, R6 ;  /* 0x000000ffff222224 */ /* 0x002fe400078e0006 */
[----:B------:R-:W-:Y:S01]  /*4150*/  @P2 IMAD.MOV.U32 R35, RZ, RZ, R7 ;  /* 0x000000ffff232224 */ /* 0x000fe200078e0007 */
[----:B------:R1:W-:Y:S01]  /*4160*/  STL [R1+0xa0], R6 ;  /* 0x0000a00601007387 */ /* 0x0003e20000100800 */
[----:B0-----:R-:W-:-:S03]  /*4170*/  IADD3.X R9, PT, PT, R4, UR6, RZ, P4, !PT ;  /* 0x0000000604097c10 */ /* 0x001fc6000a7fe4ff */
[----:B------:R0:W2:Y:S01]  /*4180*/  @P2 LDG.E.U8 R237, desc[UR24][R34.64] ;  /* 0x0000001822ed2981 */ /* 0x0000a2000c1e1100 */
[----:B-1----:R-:W-:-:S03]  /*4190*/  IADD3 R6, P2, PT, R3, UR5, RZ ;  /* 0x0000000503067c10 */ /* 0x002fc6000ff5e0ff */
[----:B------:R1:W-:Y:S01]  /*41a0*/  STL [R1+0x9c], R7 ;  /* 0x00009c0701007387 */ /* 0x0003e20000100800 */
[----:B------:R-:W-:Y:S01]  /*41b0*/  SHF.R.U64 R37, R110, 0x6, RZ ;  /* 0x000000066e257819 */ /* 0x000fe200000012ff */
[----:B0-----:R-:W-:Y:S02]  /*41c0*/  @P3 IMAD.MOV.U32 R34, RZ, RZ, R8 ;  /* 0x000000ffff223224 */ /* 0x001fe400078e0008 */
[----:B------:R-:W-:Y:S01]  /*41d0*/  @P3 IMAD.MOV.U32 R35, RZ, RZ, R9 ;  /* 0x000000ffff233224 */ /* 0x000fe200078e0009 */
[----:B-1----:R-:W-:-:S04]  /*41e0*/  IADD3.X R7, PT, PT, R5, UR6, RZ, P2, !PT ;  /* 0x0000000605077c10 */ /* 0x002fc800097fe4ff */
[----:B------:R0:W2:Y:S01]  /*41f0*/  @P3 LDG.E.U8 R229, desc[UR24][R34.64] ;  /* 0x0000001822e53981 */ /* 0x0000a2000c1e1100 */
[----:B------:R-:W-:Y:S01]  /*4200*/  UIMAD UR5, UR12, 0x39, URZ ;  /* 0x000000390c0578a4 */ /* 0x000fe2000f8e02ff */
[----:B------:R-:W-:Y:S02]  /*4210*/  LOP3.LUT P2, RZ, R37, 0x1, RZ, 0xc0, !PT ;  /* 0x0000000125ff7812 */ /* 0x000fe4000784c0ff */
[----:B------:R-:W-:Y:S01]  /*4220*/  STL [R1+0x118], R8 ;  /* 0x0001180801007387 */ /* 0x000fe20000100800 */
[----:B------:R-:W-:Y:S01]  /*4230*/  USHF.R.S32.HI UR6, URZ, 0x1f, UR5 ;  /* 0x0000001fff067899 */ /* 0x000fe20008011405 */
[----:B0-----:R-:W-:Y:S02]  /*4240*/  @P3 IMAD.MOV.U32 R34, RZ, RZ, R6 ;  /* 0x000000ffff223224 */ /* 0x001fe400078e0006 */
[----:B------:R-:W-:Y:S01]  /*4250*/  @P3 IMAD.MOV.U32 R35, RZ, RZ, R7 ;  /* 0x000000ffff233224 */ /* 0x000fe200078e0007 */
[----:B------:R-:W-:Y:S04]  /*4260*/  STL [R1+0x120], R6 ;  /* 0x0001200601007387 */ /* 0x000fe80000100800 */
[----:B------:R-:W-:Y:S04]  /*4270*/  STL [R1+0x114], R9 ;  /* 0x0001140901007387 */ /* 0x000fe80000100800 */
[----:B------:R0:W-:Y:S04]  /*4280*/  STL [R1+0x11c], R7 ;  /* 0x00011c0701007387 */ /* 0x0001e80000100800 */
[----:B------:R1:W2:Y:S01]  /*4290*/  @P3 LDG.E.U8 R228, desc[UR24][R34.64] ;  /* 0x0000001822e43981 */ /* 0x0002a2000c1e1100 */
[----:B------:R-:W-:Y:S01]  /*42a0*/  @!P6 IMAD.MOV R112, RZ, RZ, -R112 ;  /* 0x000000ffff70e224 */ /* 0x000fe200078e0a70 */
[----:B0-----:R-:W-:-:S02]  /*42b0*/  IADD3 R7, P3, PT, R2, UR5, RZ ;  /* 0x0000000502077c10 */ /* 0x001fc4000ff7e0ff */
[----:B------:R-:W-:Y:S02]  /*42c0*/  IADD3 R6, P6, PT, R3, UR5, RZ ;  /* 0x0000000503067c10 */ /* 0x000fe4000ffde0ff */
[----:B------:R-:W-:Y:S01]  /*42d0*/  IADD3.X R8, PT, PT, R4, UR6, RZ, P3, !PT ;  /* 0x0000000604087c10 */ /* 0x000fe20009ffe4ff */
[----:B------:R0:W-:Y:S01]  /*42e0*/  STL [R1+0x198], R7 ;  /* 0x0001980701007387 */ /* 0x0001e20000100800 */
[----:B------:R-:W-:Y:S01]  /*42f0*/  ISETP.GE.AND P4, PT, R36, RZ, PT ;  /* 0x000000ff2400720c */ /* 0x000fe20003f86270 */
[----:B------:R-:W-:Y:S01]  /*4300*/  VIADD R36, R238, 0xfffffffd ;  /* 0xfffffffdee247836 */ /* 0x000fe20000000000 */
[----:B------:R-:W-:Y:S01]  /*4310*/  USHF.L.U32 UR5, UR12, 0x1, URZ ;  /* 0x000000010c057899 */ /* 0x000fe200080006ff */
[----:B-1----:R-:W-:Y:S02]  /*4320*/  @P2 IMAD.MOV.U32 R34, RZ, RZ, R7 ;  /* 0x000000ffff222224 */ /* 0x002fe400078e0007 */
[----:B------:R-:W-:Y:S01]  /*4330*/  @P2 IMAD.MOV.U32 R35, RZ, RZ, R8 ;  /* 0x000000ffff232224 */ /* 0x000fe200078e0008 */
[----:B0-----:R-:W-:Y:S01]  /*4340*/  IADD3.X R7, PT, PT, R5, UR6, RZ, P6, !PT ;  /* 0x0000000605077c10 */ /* 0x001fe2000b7fe4ff */
[----:B------:R-:W-:Y:S01]  /*4350*/  USHF.R.S32.HI UR6, URZ, 0x1f, UR5 ;  /* 0x0000001fff067899 */ /* 0x000fe20008011405 */
[----:B------:R-:W-:-:S02]  /*4360*/  ISETP.GE.U32.AND P3, PT, R36, 0x7fffffbe, PT ;  /* 0x7fffffbe2400780c */ /* 0x000fc40003f66070 */
[----:B------:R0:W2:Y:S01]  /*4370*/  @P2 LDG.E.U8 R236, desc[UR24][R34.64] ;  /* 0x0000001822ec2981 */ /* 0x0000a2000c1e1100 */
[----:B------:R-:W-:Y:S02]  /*4380*/  @P2 IMAD.MOV.U32 R36, RZ, RZ, R6 ;  /* 0x000000ffff242224 */ /* 0x000fe400078e0006 */
[----:B------:R-:W-:Y:S02]  /*4390*/  @P2 IMAD.MOV.U32 R37, RZ, RZ, R7 ;  /* 0x000000ffff252224 */ /* 0x000fe400078e0007 */
[----:B------:R-:W-:-:S03]  /*43a0*/  VIADD R38, R238, 0xfffffff5 ;  /* 0xfffffff5ee267836 */ /* 0x000fc60000000000 */
[----:B------:R1:W2:Y:S01]  /*43b0*/  @P2 LDG.E.U8 R220, desc[UR24][R36.64] ;  /* 0x0000001824dc2981 */ /* 0x0002a2000c1e1100 */
[----:B0-----:R-:W-:-:S04]  /*43c0*/  IADD3 R34, P6, PT, R2, UR5, RZ ;  /* 0x0000000502227c10 */ /* 0x001fc8000ffde0ff */
[----:B------:R-:W-:Y:S02]  /*43d0*/  IADD3.X R35, PT, PT, R4, UR6, RZ, P6, !PT ;  /* 0x0000000604237c10 */ /* 0x000fe4000b7fe4ff */
[----:B-1----:R-:W-:Y:S01]  /*43e0*/  IADD3 R36, P6, PT, R3, UR5, RZ ;  /* 0x0000000503247c10 */ /* 0x002fe2000ffde0ff */
[----:B------:R-:W-:Y:S01]  /*43f0*/  UIMAD UR5, UR12, 0xa, URZ ;  /* 0x0000000a0c0578a4 */ /* 0x000fe2000f8e02ff */
[----:B------:R-:W-:Y:S01]  /*4400*/  ISETP.GE.U32.AND P2, PT, R38, 0x7fffffb6, PT ;  /* 0x7fffffb62600780c */ /* 0x000fe20003f46070 */
[----:B------:R-:W2:Y:S01]  /*4410*/  @!P3 LDG.E.U8 R227, desc[UR24][R34.64] ;  /* 0x0000001822e3b981 */ /* 0x000ea2000c1e1100 */
[----:B------:R-:W-:Y:S01]  /*4420*/  IADD3.X R37, PT, PT, R5, UR6, RZ, P6, !PT ;  /* 0x0000000605257c10 */ /* 0x000fe2000b7fe4ff */
[----:B------:R-:W-:Y:S02]  /*4430*/  USHF.R.S32.HI UR6, URZ, 0x1f, UR5 ;  /* 0x0000001fff067899 */ /* 0x000fe40008011405 */
[----:B------:R-:W-:Y:S02]  /*4440*/  IADD3 R38, P6, PT, R2, UR5, RZ ;  /* 0x0000000502267c10 */ /* 0x000fe4000ffde0ff */
[----:B------:R-:W2:Y:S01]  /*4450*/  @!P3 LDG.E.U8 R226, desc[UR24][R36.64] ;  /* 0x0000001824e2b981 */ /* 0x000ea2000c1e1100 */
[----:B------:R-:W-:-:S02]  /*4460*/  IADD3 R39, P3, PT, R3, UR5, RZ ;  /* 0x0000000503277c10 */ /* 0x000fc4000ff7e0ff */
[----:B------:R-:W-:Y:S02]  /*4470*/  SHF.R.U32.HI R42, RZ, 0xd, R94 ;  /* 0x0000000dff2a7819 */ /* 0x000fe4000001165e */
[----:B------:R-:W-:Y:S02]  /*4480*/  IADD3.X R40, PT, PT, R4, UR6, RZ, P6, !PT ;  /* 0x0000000604287c10 */ /* 0x000fe4000b7fe4ff */
[----:B------:R-:W-:Y:S02]  /*4490*/  ISETP.GE.AND P6, PT, R41, RZ, PT ;  /* 0x000000ff2900720c */ /* 0x000fe40003fc6270 */
[----:B------:R-:W-:Y:S01]  /*44a0*/  IADD3.X R41, PT, PT, R5, UR6, RZ, P3, !PT ;  /* 0x0000000605297c10 */ /* 0x000fe20009ffe4ff */
[----:B------:R-:W-:Y:S01]  /*44b0*/  @!P2 IMAD.MOV.U32 R43, RZ, RZ, R40 ;  /* 0x000000ffff2ba224 */ /* 0x000fe200078e0028 */
[----:B------:R-:W-:Y:S01]  /*44c0*/  LOP3.LUT P3, RZ, R42, 0x1, RZ, 0xc0, !PT ;  /* 0x000000012aff7812 */ /* 0x000fe2000786c0ff */
[----:B------:R-:W-:Y:S01]  /*44d0*/  @!P2 IMAD.MOV.U32 R42, RZ, RZ, R38 ;  /* 0x000000ffff2aa224 */ /* 0x000fe200078e0026 */
[----:B------:R-:W-:-:S04]  /*44e0*/  UIMAD UR5, UR12, 0x12, URZ ;  /* 0x000000120c0578a4 */ /* 0x000fc8000f8e02ff */
[----:B------:R0:W2:Y:S01]  /*44f0*/  @!P2 LDG.E.U8 R235, desc[UR24][R42.64] ;  /* 0x000000182aeba981 */ /* 0x0000a2000c1e1100 */
[----:B------:R-:W-:Y:S01]  /*4500*/  USHF.R.S32.HI UR6, URZ, 0x1f, UR5 ;  /* 0x0000001fff067899 */ /* 0x000fe20008011405 */
[----:B------:R-:W-:Y:S01]  /*4510*/  SHF.R.U32.HI R44, RZ, 0x5, R94 ;  /* 0x00000005ff2c7819 */ /* 0x000fe2000001165e */
[----:B0-----:R-:W-:Y:S02]  /*4520*/  @!P2 IMAD.MOV.U32 R42, RZ, RZ, R39 ;  /* 0x000000ffff2aa224 */ /* 0x001fe400078e0027 */
[----:B------:R-:W-:-:S05]  /*4530*/  @!P2 IMAD.MOV.U32 R43, RZ, RZ, R41 ;  /* 0x000000ffff2ba224 */ /* 0x000fca00078e0029 */
[----:B------:R0:W2:Y:S01]  /*4540*/  @!P2 LDG.E.U8 R234, desc[UR24][R42.64] ;  /* 0x000000182aeaa981 */ /* 0x0000a2000c1e1100 */
[----:B------:R-:W-:Y:S01]  /*4550*/  @!P4 IMAD.MOV R107, RZ, RZ, -R107 ;  /* 0x000000ffff6bc224 */ /* 0x000fe200078e0a6b */
[----:B0-----:R-:W-:-:S04]  /*4560*/  IADD3 R42, P2, PT, R2, UR5, RZ ;  /* 0x00000005022a7c10 */ /* 0x001fc8000ff5e0ff */
[----:B------:R-:W-:Y:S02]  /*4570*/  IADD3.X R43, PT, PT, R4, UR6, RZ, P2, !PT ;  /* 0x00000006042b7c10 */ /* 0x000fe400097fe4ff */
[----:B------:R-:W-:Y:S02]  /*4580*/  LOP3.LUT P2, RZ, R44, 0x1, RZ, 0xc0, !PT ;  /* 0x000000012cff7812 */ /* 0x000fe4000784c0ff */
[----:B------:R-:W-:Y:S01]  /*4590*/  IADD3 R44, P4, PT, R3, UR5, RZ ;  /* 0x00000005032c7c10 */ /* 0x000fe2000ff9e0ff */
[----:B------:R-:W-:Y:S01]  /*45a0*/  UIMAD UR5, UR12, 0x1a, URZ ;  /* 0x0000001a0c0578a4 */ /* 0x000fe2000f8e02ff */
[----:B------:R-:W-:Y:S01]  /*45b0*/  SHF.R.U64 R47, R110, 0x1d, RZ ;  /* 0x0000001d6e2f7819 */ /* 0x000fe200000012ff */
[----:B------:R-:W2:Y:S01]  /*45c0*/  @P3 LDG.E.U8 R208, desc[UR24][R42.64] ;  /* 0x000000182ad03981 */ /* 0x000ea2000c1e1100 */
[----:B------:R-:W-:Y:S01]  /*45d0*/  IADD3.X R45, PT, PT, R5, UR6, RZ, P4, !PT ;  /* 0x00000006052d7c10 */ /* 0x000fe2000a7fe4ff */
[----:B------:R-:W-:Y:S02]  /*45e0*/  USHF.R.S32.HI UR6, URZ, 0x1f, UR5 ;  /* 0x0000001fff067899 */ /* 0x000fe40008011405 */
[----:B------:R-:W-:-:S02]  /*45f0*/  IADD3 R46, P4, PT, R2, UR5, RZ ;  /* 0x00000005022e7c10 */ /* 0x000fc4000ff9e0ff */
[----:B------:R-:W2:Y:S01]  /*4600*/  @P3 LDG.E.U8 R225, desc[UR24][R44.64] ;  /* 0x000000182ce13981 */ /* 0x000ea2000c1e1100 */
[----:B------:R-:W-:Y:S02]  /*4610*/  LOP3.LUT P3, RZ, R47, 0x1, RZ, 0xc0, !PT ;  /* 0x000000012fff7812 */ /* 0x000fe4000786c0ff */
[----:B------:R-:W-:Y:S02]  /*4620*/  IADD3.X R47, PT, PT, R4, UR6, RZ, P4, !PT ;  /* 0x00000006042f7c10 */ /* 0x000fe4000a7fe4ff */
[----:B------:R-:W-:Y:S01]  /*4630*/  IADD3 R48, P4, PT, R3, UR5, RZ ;  /* 0x0000000503307c10 */ /* 0x000fe2000ff9e0ff */
[----:B------:R-:W-:Y:S01]  /*4640*/  UIMAD UR5, UR12, 0x22, URZ ;  /* 0x000000220c0578a4 */ /* 0x000fe2000f8e02ff */
[----:B------:R0:W-:Y:S02]  /*4650*/  STL [R1+0x194], R8 ;  /* 0x0001940801007387 */ /* 0x0001e40000100800 */
[----:B------:R-:W-:Y:S01]  /*4660*/  IADD3.X R49, PT, PT, R5, UR6, RZ, P4, !PT ;  /* 0x0000000605317c10 */ /* 0x000fe2000a7fe4ff */
[----:B------:R-:W-:Y:S01]  /*4670*/  USHF.R.S32.HI UR6, URZ, 0x1f, UR5 ;  /* 0x0000001fff067899 */ /* 0x000fe20008011405 */
[----:B------:R1:W-:Y:S01]  /*4680*/  STL [R1+0x1a0], R6 ;  /* 0x0001a00601007387 */ /* 0x0003e20000100800 */
[----:B------:R-:W-:-:S03]  /*4690*/  SHF.R.U64 R51, R110, 0x15, RZ ;  /* 0x000000156e337819 */ /* 0x000fc600000012ff */
[----:B------:R-:W2:Y:S01]  /*46a0*/  @P2 LDG.E.U8 R217, desc[UR24][R46.64] ;  /* 0x000000182ed92981 */ /* 0x000ea2000c1e1100 */
[----:B0-----:R-:W-:-:S03]  /*46b0*/  IADD3 R8, P4, PT, R2, UR5, RZ ;  /* 0x0000000502087c10 */ /* 0x001fc6000ff9e0ff */
[----:B------:R-:W2:Y:S01]  /*46c0*/  @P2 LDG.E.U8 R219, desc[UR24][R48.64] ;  /* 0x0000001830db2981 */ /* 0x000ea2000c1e1100 */
[----:B-1----:R-:W-:Y:S02]  /*46d0*/  IADD3 R6, P2, PT, R3, UR5, RZ ;  /* 0x0000000503067c10 */ /* 0x002fe4000ff5e0ff */
[----:B------:R-:W-:Y:S01]  /*46e0*/  IADD3.X R9, PT, PT, R4, UR6, RZ, P4, !PT ;  /* 0x0000000604097c10 */ /* 0x000fe2000a7fe4ff */
[----:B------:R0:W-:Y:S01]  /*46f0*/  STL [R1+0x19c], R7 ;  /* 0x00019c0701007387 */ /* 0x0001e20000100800 */
[----:B------:R-:W-:Y:S01]  /*4700*/  ISETP.GE.AND P4, PT, R50, RZ, PT ;  /* 0x000000ff3200720c */ /* 0x000fe20003f86270 */
[----:B------:R-:W-:Y:S01]  /*4710*/  @P3 IMAD.MOV.U32 R50, RZ, RZ, R8 ;  /* 0x000000ffff323224 */ /* 0x000fe200078e0008 */
[----:B0-----:R-:W-:Y:S02]  /*4720*/  IADD3.X R7, PT, PT, R5, UR6, RZ, P2, !PT ;  /* 0x0000000605077c10 */ /* 0x001fe400097fe4ff */
        /* <DEDUP_REMOVED lines=28> */
[----:B----4-:R-:W-:Y:S02]  /*48f0*/  @P2 IMAD.MOV.U32 R50, RZ, RZ, R6 ;  /* 0x000000ffff322224 */ /* 0x010fe400078e0006 */
[----:B------:R-:W-:Y:S01]  /*4900*/  IADD3.X R9, PT, PT, R4, UR6, RZ, P6, !PT ;  /* 0x0000000604097c10 */ /* 0x000fe2000b7fe4ff */
[----:B------:R-:W-:Y:S01]  /*4910*/  @P2 IMAD.MOV.U32 R51, RZ, RZ, R7 ;  /* 0x000000ffff332224 */ /* 0x000fe200078e0007 */
[----:B------:R-:W-:Y:S01]  /*4920*/  SHF.R.U64 R53, R110, 0x5, RZ ;  /* 0x000000056e357819 */ /* 0x000fe200000012ff */
[----:B------:R1:W-:Y:S01]  /*4930*/  STL [R1+0xac], R7 ;  /* 0x0000ac0701007387 */ /* 0x0003e20000100800 */
[----:B0-----:R-:W-:-:S03]  /*4940*/  IADD3 R6, P6, PT, R3, UR5, RZ ;  /* 0x0000000503067c10 */ /* 0x001fc6000ffde0ff */
[----:B------:R0:W4:Y:S01]  /*4950*/  @P2 LDG.E.U8 R218, desc[UR24][R50.64] ;  /* 0x0000001832da2981 */ /* 0x000122000c1e1100 */
        /* <DEDUP_REMOVED lines=17> */
[----:B0-----:R-:W-:Y:S02]  /*4a70*/  @P2 IMAD.MOV.U32 R50, RZ, RZ, R8 ;  /* 0x000000ffff322224 */ /* 0x001fe400078e0008 */
[----:B------:R-:W-:Y:S01]  /*4a80*/  @P2 IMAD.MOV.U32 R51, RZ, RZ, R9 ;  /* 0x000000ffff332224 */ /* 0x000fe200078e0009 */
[----:B-1----:R-:W-:-:S04]  /*4a90*/  IADD3.X R7, PT, PT, R5, UR6, RZ, P3, !PT ;  /* 0x0000000605077c10 */ /* 0x002fc80009ffe4ff */
[----:B------:R0:W2:Y:S01]  /*4aa0*/  @P2 LDG.E.U8 R210, desc[UR24][R50.64] ;  /* 0x0000001832d22981 */ /* 0x0000a2000c1e1100 */
[----:B------:R-:W-:Y:S01]  /*4ab0*/  UIMAD UR5, UR12, 0x3, URZ ;  /* 0x000000030c0578a4 */ /* 0x000fe2000f8e02ff */
[----:B------:R-:W-:Y:S01]  /*4ac0*/  VIADD R53, R238, 0xfffffffc ;  /* 0xfffffffcee357836 */ /* 0x000fe20000000000 */
[----:B------:R-:W-:Y:S02]  /*4ad0*/  ISETP.GE.AND P6, PT, R52, RZ, PT ;  /* 0x000000ff3400720c */ /* 0x000fe40003fc6270 */
[----:B------:R-:W-:Y:S01]  /*4ae0*/  USHF.R.S32.HI UR6, URZ, 0x1f, UR5 ;  /* 0x0000001fff067899 */ /* 0x000fe20008011405 */
[----:B0-----:R-:W-:Y:S02]  /*4af0*/  @P2 IMAD.MOV.U32 R50, RZ, RZ, R6 ;  /* 0x000000ffff322224 */ /* 0x001fe400078e0006 */
[----:B------:R-:W-:Y:S02]  /*4b00*/  @P2 IMAD.MOV.U32 R51, RZ, RZ, R7 ;  /* 0x000000ffff332224 */ /* 0x000fe400078e0007 */
[----:B------:R-:W-:-:S03]  /*4b10*/  VIADD R52, R238, 0xfffffff4 ;  /* 0xfffffff4ee347836 */ /* 0x000fc60000000000 */
[----:B------:R0:W2:Y:S01]  /*4b20*/  @P2 LDG.E.U8 R209, desc[UR24][R50.64] ;  /* 0x0000001832d12981 */ /* 0x0000a2000c1e1100 */
[----:B------:R-:W-:Y:S01]  /*4b30*/  ISETP.GE.U32.AND P3, PT, R53, 0x7fffffbd, PT ;  /* 0x7fffffbd3500780c */ /* 0x000fe20003f66070 */
[----:B------:R-:W-:Y:S01]  /*4b40*/  @!P4 IMAD.MOV R115, RZ, RZ, -R115 ;  /* 0x000000ffff73c224 */ /* 0x000fe200078e0a73 */
[----:B0-----:R-:W-:-:S04]  /*4b50*/  IADD3 R50, P2, PT, R2, UR5, RZ ;  /* 0x0000000502327c10 */ /* 0x001fc8000ff5e0ff */
[----:B------:R-:W-:Y:S02]  /*4b60*/  IADD3.X R51, PT, PT, R4, UR6, RZ, P2, !PT ;  /* 0x0000000604337c10 */ /* 0x000fe400097fe4ff */
[----:B------:R-:W-:Y:S02]  /*4b70*/  ISETP.GE.U32.AND P2, PT, R52, 0x7fffffb5, PT ;  /* 0x7fffffb53400780c */ /* 0x000fe40003f46070 */
[----:B------:R-:W-:Y:S01]  /*4b80*/  IADD3 R52, P4, PT, R3, UR5, RZ ;  /* 0x0000000503347c10 */ /* 0x000fe2000ff9e0ff */
[----:B------:R-:W-:Y:S01]  /*4b90*/  UIMAD UR5, UR12, 0xb, URZ ;  /* 0x0000000b0c0578a4 */ /* 0x000fe2000f8e02ff */
[----:B------:R-:W-:Y:S01]  /*4ba0*/  SHF.R.U32.HI R55, RZ, 0xc, R94 ;  /* 0x0000000cff377819 */ /* 0x000fe2000001165e */
[----:B------:R-:W2:Y:S01]  /*4bb0*/  @!P3 LDG.E.U8 R201, desc[UR24][R50.64] ;  /* 0x0000001832c9b981 */ /* 0x000ea2000c1e1100 */
[----:B------:R-:W-:Y:S01]  /*4bc0*/  IADD3.X R53, PT, PT, R5, UR6, RZ, P4, !PT ;  /* 0x0000000605357c10 */ /* 0x000fe2000a7fe4ff */
[----:B------:R-:W-:Y:S02]  /*4bd0*/  USHF.R.S32.HI UR6, URZ, 0x1f, UR5 ;  /* 0x0000001fff067899 */ /* 0x000fe40008011405 */
[----:B------:R-:W-:-:S02]  /*4be0*/  IADD3 R54, P4, PT, R2, UR5, RZ ;  /* 0x0000000502367c10 */ /* 0x000fc4000ff9e0ff */
[----:B------:R-:W2:Y:S01]  /*4bf0*/  @!P3 LDG.E.U8 R194, desc[UR24][R52.64] ;  /* 0x0000001834c2b981 */ /* 0x000ea2000c1e1100 */
[----:B------:R-:W-:Y:S02]  /*4c00*/  LOP3.LUT P3, RZ, R55, 0x1, RZ, 0xc0, !PT ;  /* 0x0000000137ff7812 */ /* 0x000fe4000786c0ff */
[----:B------:R-:W-:Y:S02]  /*4c10*/  IADD3.X R55, PT, PT, R4, UR6, RZ, P4, !PT ;  /* 0x0000000604377c10 */ /* 0x000fe4000a7fe4ff */
[----:B------:R-:W-:Y:S01]  /*4c20*/  IADD3 R56, P4, PT, R3, UR5, RZ ;  /* 0x0000000503387c10 */ /* 0x000fe2000ff9e0ff */
[----:B------:R-:W-:Y:S02]  /*4c30*/  UIMAD UR5, UR12, 0x13, URZ ;  /* 0x000000130c0578a4 */ /* 0x000fe4000f8e02ff */
[----:B------:R-:W2:Y:S01]  /*4c40*/  @!P2 LDG.E.U8 R204, desc[UR24][R54.64] ;  /* 0x0000001836cca981 */ /* 0x000ea2000c1e1100 */
[----:B------:R-:W-:Y:S01]  /*4c50*/  IADD3.X R57, PT, PT, R5, UR6, RZ, P4, !PT ;  /* 0x0000000605397c10 */ /* 0x000fe2000a7fe4ff */
[----:B------:R-:W-:-:S02]  /*4c60*/  USHF.R.S32.HI UR6, URZ, 0x1f, UR5 ;  /* 0x0000001fff067899 */ /* 0x000fc40008011405 */
[----:B------:R-:W-:Y:S02]  /*4c70*/  IADD3 R58, P4, PT, R2, UR5, RZ ;  /* 0x00000005023a7c10 */ /* 0x000fe4000ff9e0ff */
[----:B------:R-:W2:Y:S01]  /*4c80*/  @!P2 LDG.E.U8 R203, desc[UR24][R56.64] ;  /* 0x0000001838cba981 */ /* 0x000ea2000c1e1100 */
[----:B------:R-:W-:Y:S02]  /*4c90*/  IADD3 R59, P2, PT, R3, UR5, RZ ;  /* 0x00000005033b7c10 */ /* 0x000fe4000ff5e0ff */
[----:B------:R-:W-:Y:S02]  /*4ca0*/  SHF.R.U32.HI R62, RZ, 0x4, R94 ;  /* 0x00000004ff3e7819 */ /* 0x000fe4000001165e */
[----:B------:R-:W-:Y:S02]  /*4cb0*/  IADD3.X R60, PT, PT, R4, UR6, RZ, P4, !PT ;  /* 0x00000006043c7c10 */ /* 0x000fe4000a7fe4ff */
[----:B------:R-:W-:Y:S02]  /*4cc0*/  ISETP.GE.AND P4, PT, R61, RZ, PT ;  /* 0x000000ff3d00720c */ /* 0x000fe40003f86270 */
[----:B------:R-:W-:Y:S01]  /*4cd0*/  IADD3.X R61, PT, PT, R5, UR6, RZ, P2, !PT ;  /* 0x00000006053d7c10 */ /* 0x000fe200097fe4ff */
[----:B------:R-:W-:Y:S01]  /*4ce0*/  @P3 IMAD.MOV.U32 R63, RZ, RZ, R60 ;  /* 0x000000ffff3f3224 */ /* 0x000fe200078e003c */
[----:B------:R-:W-:Y:S01]  /*4cf0*/  LOP3.LUT P2, RZ, R62, 0x1, RZ, 0xc0, !PT ;  /* 0x000000013eff7812 */ /* 0x000fe2000784c0ff */
[----:B------:R-:W-:Y:S01]  /*4d00*/  @P3 IMAD.MOV.U32 R62, RZ, RZ, R58 ;  /* 0x000000ffff3e3224 */ /* 0x000fe200078e003a */
[----:B------:R-:W-:-:S04]  /*4d10*/  UIMAD UR5, UR12, 0x1b, URZ ;  /* 0x0000001b0c0578a4 */ /* 0x000fc8000f8e02ff */
[----:B------:R0:W2:Y:S01]  /*4d20*/  @P3 LDG.E.U8 R190, desc[UR24][R62.64] ;  /* 0x000000183ebe3981 */ /* 0x0000a2000c1e1100 */
[----:B------:R-:W-:Y:S01]  /*4d30*/  USHF.R.S32.HI UR6, URZ, 0x1f, UR5 ;  /* 0x0000001fff067899 */ /* 0x000fe20008011405 */
[----:B------:R-:W-:Y:S01]  /*4d40*/  SHF.R.U64 R64, R110, 0x1c, RZ ;  /* 0x0000001c6e407819 */ /* 0x000fe200000012ff */
[----:B0-----:R-:W-:Y:S02]  /*4d50*/  @P3 IMAD.MOV.U32 R62, RZ, RZ, R59 ;  /* 0x000000ffff3e3224 */ /* 0x001fe400078e003b */
[----:B------:R-:W-:-:S05]  /*4d60*/  @P3 IMAD.MOV.U32 R63, RZ, RZ, R61 ;  /* 0x000000ffff3f3224 */ /* 0x000fca00078e003d */
[----:B------:R0:W2:Y:S01]  /*4d70*/  @P3 LDG.E.U8 R207, desc[UR24][R62.64] ;  /* 0x000000183ecf3981 */ /* 0x0000a2000c1e1100 */
[----:B------:R-:W-:Y:S01]  /*4d80*/  @!P6 IMAD.MOV R118, RZ, RZ, -R118 ;  /* 0x000000ffff76e224 */ /* 0x000fe200078e0a76 */
[----:B0-----:R-:W-:-:S04]  /*4d90*/  IADD3 R62, P3, PT, R2, UR5, RZ ;  /* 0x00000005023e7c10 */ /* 0x001fc8000ff7e0ff */
[----:B------:R-:W-:Y:S02]  /*4da0*/  IADD3.X R63, PT, PT, R4, UR6, RZ, P3, !PT ;  /* 0x00000006043f7c10 */ /* 0x000fe40009ffe4ff */
[----:B------:R-:W-:Y:S02]  /*4db0*/  LOP3.LUT P3, RZ, R64, 0x1, RZ, 0xc0, !PT ;  /* 0x0000000140ff7812 */ /* 0x000fe4000786c0ff */
[----:B------:R-:W-:Y:S01]  /*4dc0*/  IADD3 R64, P6, PT, R3, UR5, RZ ;  /* 0x0000000503407c10 */ /* 0x000fe2000ffde0ff */
[----:B------:R-:W-:Y:S01]  /*4dd0*/  UIMAD UR5, UR12, 0x23, URZ ;  /* 0x000000230c0578a4 */ /* 0x000fe2000f8e02ff */
[----:B------:R0:W-:Y:S02]  /*4de0*/  STL [R1+0x1a8], R8 ;  /* 0x0001a80801007387 */ /* 0x0001e40000100800 */
[----:B------:R-:W-:Y:S01]  /*4df0*/  IADD3.X R65, PT, PT, R5, UR6, RZ, P6, !PT ;  /* 0x0000000605417c10 */ /* 0x000fe2000b7fe4ff */
[----:B------:R-:W-:Y:S01]  /*4e00*/  USHF.R.S32.HI UR6, URZ, 0x1f, UR5 ;  /* 0x0000001fff067899 */ /* 0x000fe20008011405 */
[----:B------:R-:W-:Y:S01]  /*4e10*/  STL [R1+0x1b0], R6 ;  /* 0x0001b00601007387 */ /* 0x000fe20000100800 */
[----:B------:R-:W-:-:S03]  /*4e20*/  SHF.R.U64 R66, R110, 0x14, RZ ;  /* 0x000000146e427819 */ /* 0x000fc600000012ff */
[----:B------:R-:W2:Y:S01]  /*4e30*/  @P2 LDG.E.U8 R193, desc[UR24][R62.64] ;  /* 0x000000183ec12981 */ /* 0x000ea2000c1e1100 */
[----:B0-----:R-:W-:-:S03]  /*4e40*/  IADD3 R8, P6, PT, R2, UR5, RZ ;  /* 0x0000000502087c10 */ /* 0x001fc6000ffde0ff */
[----:B------:R0:W-:Y:S04]  /*4e50*/  STL [R1+0x1a4], R9 ;  /* 0x0001a40901007387 */ /* 0x0001e80000100800 */
[----:B------:R-:W2:Y:S01]  /*4e60*/  @P2 LDG.E.U8 R224, desc[UR24][R64.64] ;  /* 0x0000001840e02981 */ /* 0x000ea2000c1e1100 */
[----:B------:R-:W-:Y:S02]  /*4e70*/  LOP3.LUT P2, RZ, R66, 0x1, RZ, 0xc0, !PT ;  /* 0x0000000142ff7812 */ /* 0x000fe4000784c0ff */
[----:B0-----:R-:W-:Y:S02]  /*4e80*/  IADD3.X R9, PT, PT, R4, UR6, RZ, P6, !PT ;  /* 0x0000000604097c10 */ /* 0x001fe4000b7fe4ff */
[----:B------:R-:W-:Y:S01]  /*4e90*/  IADD3 R6, P6, PT, R3, UR5, RZ ;  /* 0x0000000503067c10 */ /* 0x000fe2000ffde0ff */
[----:B------:R0:W-:Y:S01]  /*4ea0*/  STL [R1+0x1ac], R7 ;  /* 0x0001ac0701007387 */ /* 0x0001e20000100800 */
[----:B------:R-:W-:Y:S01]  /*4eb0*/  UIMAD UR5, UR12, 0x2b, URZ ;  /* 0x0000002b0c0578a4 */ /* 0x000fe2000f8e02ff */
[----:B------:R-:W-:-:S02]  /*4ec0*/  @P3 IMAD.MOV.U32 R66, RZ, RZ, R8 ;  /* 0x000000ffff423224 */ /* 0x000fc400078e0008 */
[----:B------:R-:W-:Y:S01]  /*4ed0*/  @P3 IMAD.MOV.U32 R67, RZ, RZ, R9 ;  /* 0x000000ffff433224 */ /* 0x000fe200078e0009 */
[----:B------:R1:W-:Y:S04]  /*4ee0*/  STL [R1+0x38], R8 ;  /* 0x0000380801007387 */ /* 0x0003e80000100800 */
[----:B------:R3:W2:Y:S01]  /*4ef0*/  @P3 LDG.E.U8 R215, desc[UR24][R66.64] ;  /* 0x0000001842d73981 */ /* 0x0006a2000c1e1100 */
[----:B0-----:R-:W-:Y:S01]  /*4f00*/  IADD3.X R7, PT, PT, R5, UR6, RZ, P6, !PT ;  /* 0x0000000605077c10 */ /* 0x001fe2000b7fe4ff */
[----:B------:R-:W-:Y:S02]  /*4f10*/  USHF.R.S32.HI UR6, URZ, 0x1f, UR5 ;  /* 0x0000001fff067899 */ /* 0x000fe40008011405 */
[----:B-1----:R-:W-:Y:S01]  /*4f20*/  IADD3 R8, P6, PT, R2, UR5, RZ ;  /* 0x0000000502087c10 */ /* 0x002fe2000ffde0ff */
[----:B------:R0:W-:Y:S01]  /*4f30*/  STL [R1+0x34], R9 ;  /* 0x0000340901007387 */ /* 0x0001e20000100800 */
[----:B---3--:R-:W-:-:S02]  /*4f40*/  @P3 IMAD.MOV.U32 R66, RZ, RZ, R6 ;  /* 0x000000ffff423224 */ /* 0x008fc400078e0006 */
[----:B------:R-:W-:Y:S01]  /*4f50*/  @P3 IMAD.MOV.U32 R67, RZ, RZ, R7 ;  /* 0x000000ffff433224 */ /* 0x000fe200078e0007 */
[----:B------:R1:W-:Y:S01]  /*4f60*/  STL [R1+0x40], R6 ;  /* 0x0000400601007387 */ /* 0x0003e20000100800 */
[----:B0-----:R-:W-:-:S03]  /*4f70*/  IADD3.X R9, PT, PT, R4, UR6, RZ, P6, !PT ;  /* 0x0000000604097c10 */ /* 0x001fc6000b7fe4ff */
[----:B------:R0:W3:Y:S01]  /*4f80*/  @P3 LDG.E.U8 R213, desc[UR24][R66.64] ;  /* 0x0000001842d53981 */ /* 0x0000e2000c1e1100 */
[----:B-1----:R-:W-:-:S03]  /*4f90*/  IADD3 R6, P3, PT, R3, UR5, RZ ;  /* 0x0000000503067c10 */ /* 0x002fc6000ff7e0ff */
[----:B------:R1:W-:Y:S01]  /*4fa0*/  STL [R1+0x3c], R7 ;  /* 0x00003c0701007387 */ /* 0x0003e20000100800 */
[----:B------:R-:W-:Y:S01]  /*4fb0*/  SHF.R.U64 R69, R110, 0xc, RZ ;  /* 0x0000000c6e457819 */ /* 0x000fe200000012ff */
[----:B0-----:R-:W-:Y:S02]  /*4fc0*/  @P2 IMAD.MOV.U32 R66, RZ, RZ, R8 ;  /* 0x000000ffff422224 */ /* 0x001fe400078e0008 */
[----:B------:R-:W-:Y:S01]  /*4fd0*/  @P2 IMAD.MOV.U32 R67, RZ, RZ, R9 ;  /* 0x000000ffff432224 */ /* 0x000fe200078e0009 */
[----:B-1----:R-:W-:-:S04]  /*4fe0*/  IADD3.X R7, PT, PT, R5, UR6, RZ, P3, !PT ;  /* 0x0000000605077c10 */ /* 0x002fc80009ffe4ff */
[----:B------:R0:W2:Y:S01]  /*4ff0*/  @P2 LDG.E.U8 R212, desc[UR24][R66.64] ;  /* 0x0000001842d42981 */ /* 0x0000a2000c1e1100 */
[----:B------:R-:W-:Y:S01]  /*5000*/  LOP3.LUT P3, RZ, R69, 0x1, RZ, 0xc0, !PT ;  /* 0x0000000145ff7812 */ /* 0x000fe2000786c0ff */
[----:B------:R-:W-:Y:S02]  /*5010*/  UIMAD UR5, UR12, 0x33, URZ ;  /* 0x000000330c0578a4 */ /* 0x000fe4000f8e02ff */
[----:B------:R-:W-:Y:S02]  /*5020*/  STL [R1+0xb8], R8 ;  /* 0x0000b80801007387 */ /* 0x000fe40000100800 */
        /* <DEDUP_REMOVED lines=8> */
[----:B------:R-:W-:-:S02]  /*50b0*/  ISETP.GE.AND P6, PT, R68, RZ, PT ;  /* 0x000000ff4400720c */ /* 0x000fc40003fc6270 */
[----:B0-----:R-:W-:Y:S02]  /*50c0*/  IADD3 R7, P2, PT, R2, UR5, RZ ;  /* 0x0000000502077c10 */ /* 0x001fe4000ff5e0ff */
[----:B------:R-:W-:Y:S01]  /*50d0*/  IADD3 R6, P4, PT, R3, UR5, RZ ;  /* 0x0000000503067c10 */ /* 0x000fe2000ff9e0ff */
[----:B------:R-:W-:Y:S01]  /*50e0*/  UIMAD UR5, UR12, 0x3b, URZ ;  /* 0x0000003b0c0578a4 */ /* 0x000fe2000f8e02ff */
[----:B------:R-:W-:Y:S02]  /*50f0*/  IADD3.X R8, PT, PT, R4, UR6, RZ, P2, !PT ;  /* 0x0000000604087c10 */ /* 0x000fe400097fe4ff */
[----:B------:R-:W-:Y:S01]  /*5100*/  SHF.R.U64 R68, R110, 0x4, RZ ;  /* 0x000000046e447819 */ /* 0x000fe200000012ff */
[----:B------:R0:W-:Y:S01]  /*5110*/  STL [R1+0x138], R7 ;  /* 0x0001380701007387 */ /* 0x0001e20000100800 */
[----:B-1----:R-:W-:Y:S02]  /*5120*/  @P3 IMAD.MOV.U32 R66, RZ, RZ, R7 ;  /* 0x000000ffff423224 */ /* 0x002fe400078e0007 */
[----:B------:R-:W-:Y:S01]  /*5130*/  LOP3.LUT P2, RZ, R68, 0x1, RZ, 0xc0, !PT ;  /* 0x0000000144ff7812 */ /* 0x000fe2000784c0ff */
        /* <DEDUP_REMOVED lines=10> */
[----:B------:R1:W-:Y:S01]  /*51e0*/  STL [R1+0x13c], R7 ;  /* 0x00013c0701007387 */ /* 0x0003e20000100800 */
[----:B------:R-:W-:Y:S01]  /*51f0*/  VIADD R68, R238, 0xfffffffb ;  /* 0xfffffffbee447836 */ /* 0x000fe20000000000 */
[----:B0-----:R-:W-:Y:S02]  /*5200*/  IADD3 R6, P4, PT, R3, UR5, RZ ;  /* 0x0000000503067c10 */ /* 0x001fe4000ff9e0ff */
[----:B------:R0:W4:Y:S01]  /*5210*/  @P3 LDG.E.U8 R200, desc[UR24][R66.64] ;  /* 0x0000001842c83981 */ /* 0x000122000c1e1100 */
[----:B------:R-:W-:Y:S01]  /*5220*/  USHF.L.U32 UR5, UR12, 0x2, URZ ;  /* 0x000000020c057899 */ /* 0x000fe200080006ff */
[----:B-1----:R-:W-:-:S02]  /*5230*/  IADD3.X R7, PT, PT, R5, UR6, RZ, P4, !PT ;  /* 0x0000000605077c10 */ /* 0x002fc4000a7fe4ff */
[----:B------:R-:W-:Y:S01]  /*5240*/  ISETP.GE.U32.AND P3, PT, R68, 0x7fffffbc, PT ;  /* 0x7fffffbc4400780c */ /* 0x000fe20003f66070 */
[----:B0-----:R-:W-:Y:S02]  /*5250*/  @P2 IMAD.MOV.U32 R66, RZ, RZ, R8 ;  /* 0x000000ffff422224 */ /* 0x001fe400078e0008 */
[----:B------:R-:W-:Y:S01]  /*5260*/  @P2 IMAD.MOV.U32 R67, RZ, RZ, R9 ;  /* 0x000000ffff432224 */ /* 0x000fe200078e0009 */
[----:B------:R-:W-:Y:S01]  /*5270*/  USHF.R.S32.HI UR6, URZ, 0x1f, UR5 ;  /* 0x0000001fff067899 */ /* 0x000fe20008011405 */
[----:B------:R-:W-:Y:S02]  /*5280*/  @P2 IMAD.MOV.U32 R68, RZ, RZ, R6 ;  /* 0x000000ffff442224 */ /* 0x000fe400078e0006 */
[----:B------:R-:W-:Y:S01]  /*5290*/  @P2 IMAD.MOV.U32 R69, RZ, RZ, R7 ;  /* 0x000000ffff452224 */ /* 0x000fe200078e0007 */
[----:B------:R0:W2:Y:S04]  /*52a0*/  @P2 LDG.E.U8 R192, desc[UR24][R66.64] ;  /* 0x0000001842c02981 */ /* 0x0000a8000c1e1100 */
[----:B------:R1:W2:Y:S01]  /*52b0*/  @P2 LDG.E.U8 R191, desc[UR24][R68.64] ;  /* 0x0000001844bf2981 */ /* 0x0002a2000c1e1100 */
[----:B0-----:R-:W-:-:S02]  /*52c0*/  IADD3 R66, P4, PT, R2, UR5, RZ ;  /* 0x0000000502427c10 */ /* 0x001fc4000ff9e0ff */
[----:B------:R-:W-:Y:S02]  /*52d0*/  IADD3 R67, P2, PT, R3, UR5, RZ ;  /* 0x0000000503437c10 */ /* 0x000fe4000ff5e0ff */
[----:B-1----:R-:W-:Y:S02]  /*52e0*/  IADD3.X R68, PT, PT, R4, UR6, RZ, P4, !PT ;  /* 0x0000000604447c10 */ /* 0x002fe4000a7fe4ff */
[----:B------:R-:W-:Y:S02]  /*52f0*/  IADD3.X R69, PT, PT, R5, UR6, RZ, P2, !PT ;  /* 0x0000000605457c10 */ /* 0x000fe400097fe4ff */
[----:B------:R-:W-:Y:S01]  /*5300*/  ISETP.GE.AND P4, PT, R70, RZ, PT ;  /* 0x000000ff4600720c */ /* 0x000fe20003f86270 */
[----:B------:R-:W-:Y:S01]  /*5310*/  @!P3 IMAD.MOV.U32 R70, RZ, RZ, R66 ;  /* 0x000000ffff46b224 */ /* 0x000fe200078e0042 */
[----:B------:R-:W-:Y:S01]  /*5320*/  ISETP.GE.U32.AND P2, PT, R71, 0x7fffffb4, PT ;  /* 0x7fffffb44700780c */ /* 0x000fe20003f46070 */
        /* <DEDUP_REMOVED lines=24> */
[----:B------:R-:W2:Y:S01]  /*54b0*/  @P3 LDG.E.U8 R188, desc[UR24][R74.64] ;  /* 0x000000184abc3981 */ /* 0x000ea2000c1e1100 */
[----:B------:R-:W-:Y:S01]  /*54c0*/  IADD3.X R77, PT, PT, R5, UR6, RZ, P6, !PT ;  /* 0x00000006054d7c10 */ /* 0x000fe2000b7fe4ff */
[----:B------:R-:W-:-:S02]  /*54d0*/  USHF.R.S32.HI UR6, URZ, 0x1f, UR5 ;  /* 0x0000001fff067899 */ /* 0x000fc40008011405 */
[----:B------:R-:W-:Y:S02]  /*54e0*/  IADD3 R199, P6, PT, R2, UR5, RZ ;  /* 0x0000000502c77c10 */ /* 0x000fe4000ffde0ff */
[----:B------:R-:W2:Y:S01]  /*54f0*/  @P3 LDG.E.U8 R187, desc[UR24][R76.64] ;  /* 0x000000184cbb3981 */ /* 0x000ea2000c1e1100 */
[----:B------:R-:W-:Y:S02]  /*5500*/  IADD3 R216, P3, PT, R3, UR5, RZ ;  /* 0x0000000503d87c10 */ /* 0x000fe4000ff7e0ff */
[----:B------:R-:W-:Y:S02]  /*5510*/  SHF.R.U64 R81, R110, 0x1b, RZ ;  /* 0x0000001b6e517819 */ /* 0x000fe400000012ff */
[----:B------:R-:W-:Y:S02]  /*5520*/  IADD3.X R195, PT, PT, R4, UR6, RZ, P6, !PT ;  /* 0x0000000604c37c10 */ /* 0x000fe4000b7fe4ff */
[----:B------:R-:W-:Y:S02]  /*5530*/  IADD3.X R214, PT, PT, R5, UR6, RZ, P3, !PT ;  /* 0x0000000605d67c10 */ /* 0x000fe40009ffe4ff */
[----:B------:R-:W-:Y:S01]  /*5540*/  ISETP.GE.AND P6, PT, R80, RZ, PT ;  /* 0x000000ff5000720c */ /* 0x000fe20003fc6270 */
        /* <DEDUP_REMOVED lines=13> */
[----:B------:R-:W-:Y:S01]  /*5620*/  @!P4 IMAD.MOV R125, RZ, RZ, -R125 ;  /* 0x000000ffff7dc224 */ /* 0x000fe200078e0a7d */
[----:B0-----:R-:W-:-:S02]  /*5630*/  IADD3 R7, P2, PT, R2, UR5, RZ ;  /* 0x0000000502077c10 */ /* 0x001fc4000ff5e0ff */
[----:B------:R-:W-:Y:S02]  /*5640*/  IADD3 R6, P4, PT, R3, UR5, RZ ;  /* 0x0000000503067c10 */ /* 0x000fe4000ff9e0ff */
[----:B-1----:R-:W-:Y:S02]  /*5650*/  SHF.R.U64 R80, R110, 0x13, RZ ;  /* 0x000000136e507819 */ /* 0x002fe400000012ff */
[----:B------:R-:W-:Y:S01]  /*5660*/  IADD3.X R8, PT, PT, R4, UR6, RZ, P2, !PT ;  /* 0x0000000604087c10 */ /* 0x000fe200097fe4ff */
[----:B------:R-:W-:Y:S01]  /*5670*/  UIMAD UR5, UR12, 0x2c, URZ ;  /* 0x0000002c0c0578a4 */ /* 0x000fe2000f8e02ff */
[----:B------:R-:W-:Y:S01]  /*5680*/  LOP3.LUT P2, RZ, R80, 0x1, RZ, 0xc0, !PT ;  /* 0x0000000150ff7812 */ /* 0x000fe2000784c0ff */
[----:B------:R0:W-:Y:S01]  /*5690*/  STL [R1+0x48], R7 ;  /* 0x0000480701007387 */ /* 0x0001e20000100800 */
[----:B------:R-:W-:Y:S02]  /*56a0*/  @P3 IMAD.MOV.U32 R80, RZ, RZ, R7 ;  /* 0x000000ffff503224 */ /* 0x000fe400078e0007 */
[----:B------:R-:W-:Y:S01]  /*56b0*/  @P3 IMAD.MOV.U32 R81, RZ, RZ, R8 ;  /* 0x000000ffff513224 */ /* 0x000fe200078e0008 */
[----:B------:R1:W-:Y:S04]  /*56c0*/  STL [R1+0x44], R8 ;  /* 0x0000440801007387 */ /* 0x0003e80000100800 */
[----:B------:R1:W2:Y:S01]  /*56d0*/  @P3 LDG.E.U8 R175, desc[UR24][R80.64] ;  /* 0x0000001850af3981 */ /* 0x0002a2000c1e1100 */
[----:B0-----:R-:W-:Y:S01]  /*56e0*/  IADD3.X R7, PT, PT, R5, UR6, RZ, P4, !PT ;  /* 0x0000000605077c10 */ /* 0x001fe2000a7fe4ff */
[----:B------:R-:W-:-:S02]  /*56f0*/  USHF.R.S32.HI UR6, URZ, 0x1f, UR5 ;  /* 0x0000001fff067899 */ /* 0x000fc40008011405 */
[----:B-1----:R-:W-:Y:S01]  /*5700*/  IADD3 R8, P4, PT, R2, UR5, RZ ;  /* 0x0000000502087c10 */ /* 0x002fe2000ff9e0ff */
[----:B------:R0:W-:Y:S01]  /*5710*/  STL [R1+0x50], R6 ;  /* 0x0000500601007387 */ /* 0x0001e20000100800 */
[----:B------:R-:W-:Y:S02]  /*5720*/  @P3 IMAD.MOV.U32 R80, RZ, RZ, R6 ;  /* 0x000000ffff503224 */ /* 0x000fe400078e0006 */
[----:B------:R-:W-:Y:S01]  /*5730*/  IADD3.X R9, PT, PT, R4, UR6, RZ, P4, !PT ;  /* 0x0000000604097c10 */ /* 0x000fe2000a7fe4ff */
[----:B------:R-:W-:Y:S01]  /*5740*/  @P3 IMAD.MOV.U32 R81, RZ, RZ, R7 ;  /* 0x000000ffff513224 */ /* 0x000fe200078e0007 */
[----:B------:R1:W-:Y:S01]  /*5750*/  STL [R1+0x4c], R7 ;  /* 0x00004c0701007387 */ /* 0x0003e20000100800 */
[----:B0-----:R-:W-:-:S03]  /*5760*/  IADD3 R6, P4, PT, R3, UR5, RZ ;  /* 0x0000000503067c10 */ /* 0x001fc6000ff9e0ff */
[----:B------:R0:W2:Y:S01]  /*5770*/  @P3 LDG.E.U8 R173, desc[UR24][R80.64] ;  /* 0x0000001850ad3981 */ /* 0x0000a2000c1e1100 */
[----:B------:R-:W-:Y:S01]  /*5780*/  SHF.R.U64 R82, R110, 0xb, RZ ;  /* 0x0000000b6e527819 */ /* 0x000fe200000012ff */
[----:B------:R-:W-:Y:S01]  /*5790*/  UIMAD UR5, UR12, 0x34, URZ ;  /* 0x000000340c0578a4 */ /* 0x000fe2000f8e02ff */
[----:B-1----:R-:W-:Y:S01]  /*57a0*/  IADD3.X R7, PT, PT, R5, UR6, RZ, P4, !PT ;  /* 0x0000000605077c10 */ /* 0x002fe2000a7fe4ff */
[----:B0-----:R-:W-:Y:S02]  /*57b0*/  @P2 IMAD.MOV.U32 R80, RZ, RZ, R8 ;  /* 0x000000ffff502224 */ /* 0x001fe400078e0008 */
[----:B------:R-:W-:Y:S01]  /*57c0*/  @P2 IMAD.MOV.U32 R81, RZ, RZ, R9 ;  /* 0x000000ffff512224 */ /* 0x000fe200078e0009 */
[----:B------:R-:W-:Y:S01]  /*57d0*/  LOP3.LUT P3, RZ, R82, 0x1, RZ, 0xc0, !PT ;  /* 0x0000000152ff7812 */ /* 0x000fe2000786c0ff */
[----:B------:R-:W-:-:S03]  /*57e0*/  USHF.R.S32.HI UR6, URZ, 0x1f, UR5 ;  /* 0x0000001fff067899 */ /* 0x000fc60008011405 */
[----:B------:R0:W2:Y:S04]  /*57f0*/  @P2 LDG.E.U8 R181, desc[UR24][R80.64] ;  /* 0x0000001850b52981 */ /* 0x0000a8000c1e1100 */
[----:B------:R1:W-:Y:S01]  /*5800*/  STL [R1+0xc8], R8 ;  /* 0x0000c80801007387 */ /* 0x0003e20000100800 */
[----:B0-----:R-:W-:Y:S02]  /*5810*/  @P2 IMAD.MOV.U32 R80, RZ, RZ, R6 ;  /* 0x000000ffff502224 */ /* 0x001fe400078e0006 */
[----:B------:R-:W-:Y:S01]  /*5820*/  @P2 IMAD.MOV.U32 R81, RZ, RZ, R7 ;  /* 0x000000ffff512224 */ /* 0x000fe200078e0007 */
[----:B------:R0:W-:Y:S01]  /*5830*/  STL [R1+0xc4], R9 ;  /* 0x0000c40901007387 */ /* 0x0001e20000100800 */
[----:B-1----:R-:W-:-:S03]  /*5840*/  IADD3 R8, P4, PT, R2, UR5, RZ ;  /* 0x0000000502087c10 */ /* 0x002fc6000ff9e0ff */
[----:B------:R1:W-:Y:S04]  /*5850*/  STL [R1+0xd0], R6 ;  /* 0x0000d00601007387 */ /* 0x0003e80000100800 */
[----:B------:R3:W2:Y:S01]  /*5860*/  @P2 LDG.E.U8 R180, desc[UR24][R80.64] ;  /* 0x0000001850b42981 */ /* 0x0006a2000c1e1100 */
[----:B0-----:R-:W-:Y:S02]  /*5870*/  IADD3.X R9, PT, PT, R4, UR6, RZ, P4, !PT ;  /* 0x0000000604097c10 */ /* 0x001fe4000a7fe4ff */
[----:B-1----:R-:W-:Y:S01]  /*5880*/  IADD3 R6, P2, PT, R3, UR5, RZ ;  /* 0x0000000503067c10 */ /* 0x002fe2000ff5e0ff */
[----:B------:R0:W-:Y:S01]  /*5890*/  STL [R1+0xcc], R7 ;  /* 0x0000cc0701007387 */ /* 0x0001e20000100800 */
[----:B---3--:R-:W-:Y:S01]  /*58a0*/  SHF.R.U64 R80, R110, 0x3, RZ ;  /* 0x000000036e507819 */ /* 0x008fe200000012ff */
[----:B------:R-:W-:Y:S01]  /*58b0*/  @P3 IMAD.MOV.U32 R81, RZ, RZ, R9 ;  /* 0x000000ffff513224 */ /* 0x000fe200078e0009 */
[----:B0-----:R-:W-:-:S02]  /*58c0*/  IADD3.X R7, PT, PT, R5, UR6, RZ, P2, !PT ;  /* 0x0000000605077c10 */ /* 0x001fc400097fe4ff */
[----:B------:R-:W-:Y:S01]  /*58d0*/  LOP3.LUT P2, RZ, R80, 0x1, RZ, 0xc0, !PT ;  /* 0x0000000150ff7812 */ /* 0x000fe2000784c0ff */
[----:B------:R-:W-:Y:S01]  /*58e0*/  @P3 IMAD.MOV.U32 R80, RZ, RZ, R8 ;  /* 0x000000ffff503224 */ /* 0x000fe200078e0008 */
[----:B------:R-:W-:Y:S01]  /*58f0*/  UIMAD UR5, UR12, 0x3c, URZ ;  /* 0x0000003c0c0578a4 */ /* 0x000fe2000f8e02ff */
[----:B------:R-:W-:Y:S04]  /*5900*/  STL [R1+0x148], R8 ;  /* 0x0001480801007387 */ /* 0x000fe80000100800 */
[----:B------:R0:W3:Y:S01]  /*5910*/  @P3 LDG.E.U8 R172, desc[UR24][R80.64] ;  /* 0x0000001850ac3981 */ /* 0x0000e2000c1e1100 */
[----:B------:R-:W-:-:S03]  /*5920*/  USHF.R.S32.HI UR6, URZ, 0x1f, UR5 ;  /* 0x0000001fff067899 */ /* 0x000fc60008011405 */
[----:B------:R-:W-:Y:S01]  /*5930*/  STL [R1+0x150], R6 ;  /* 0x0001500601007387 */ /* 0x000fe20000100800 */
[----:B0-----:R-:W-:Y:S02]  /*5940*/  @P3 IMAD.MOV.U32 R80, RZ, RZ, R6 ;  /* 0x000000ffff503224 */ /* 0x001fe400078e0006 */
[----:B------:R-:W-:Y:S01]  /*5950*/  @P3 IMAD.MOV.U32 R81, RZ, RZ, R7 ;  /* 0x000000ffff513224 */ /* 0x000fe200078e0007 */
[----:B------:R-:W-:Y:S01]  /*5960*/  STL [R1+0x144], R9 ;  /* 0x0001440901007387 */ /* 0x000fe20000100800 */
[----:B------:R-:W-:-:S03]  /*5970*/  VIADD R78, R238, 0xfffffffa ;  /* 0xfffffffaee4e7836 */ /* 0x000fc60000000000 */
[----:B------:R0:W-:Y:S04]  /*5980*/  STL [R1+0x14c], R7 ;  /* 0x00014c0701007387 */ /* 0x0001e80000100800 */
[----:B------:R1:W2:Y:S01]  /*5990*/  @P3 LDG.E.U8 R178, desc[UR24][R80.64] ;  /* 0x0000001850b23981 */ /* 0x0002a2000c1e1100 */
[----:B------:R-:W-:Y:S01]  /*59a0*/  @!P6 IMAD.MOV R127, RZ, RZ, -R127 ;  /* 0x000000ffff7fe224 */ /* 0x000fe200078e0a7f */
[----:B0-----:R-:W-:Y:S02]  /*59b0*/  IADD3 R7, P3, PT, R2, UR5, RZ ;  /* 0x0000000502077c10 */ /* 0x001fe4000ff7e0ff */
[----:B------:R-:W-:Y:S02]  /*59c0*/  IADD3 R6, P6, PT, R3, UR5, RZ ;  /* 0x0000000503067c10 */ /* 0x000fe4000ffde0ff */
[----:B------:R-:W-:Y:S01]  /*59d0*/  IADD3.X R8, PT, PT, R4, UR6, RZ, P3, !PT ;  /* 0x0000000604087c10 */ /* 0x000fe20009ffe4ff */
[----:B------:R0:W-:Y:S01]  /*59e0*/  STL [R1+0x1c8], R7 ;  /* 0x0001c80701007387 */ /* 0x0001e20000100800 */
[----:B------:R-:W-:Y:S01]  /*59f0*/  ISETP.GE.U32.AND P3, PT, R78, 0x7fffffbb, PT ;  /* 0x7fffffbb4e00780c */ /* 0x000fe20003f66070 */
[----:B------:R-:W-:Y:S01]  /*5a00*/  @P2 IMAD.MOV.U32 R78, RZ, RZ, R7 ;  /* 0x000000ffff4e2224 */ /* 0x000fe200078e0007 */
[----:B------:R-:W-:Y:S01]  /*5a10*/  ISETP.GE.AND P4, PT, R79, RZ, PT ;  /* 0x000000ff4f00720c */ /* 0x000fe20003f86270 */
[----:B------:R-:W-:Y:S01]  /*5a20*/  @P2 IMAD.MOV.U32 R79, RZ, RZ, R8 ;  /* 0x000000ffff4f2224 */ /* 0x000fe200078e0008 */
[----:B------:R-:W-:Y:S01]  /*5a30*/  UIMAD UR5, UR12, 0x5, URZ ;  /* 0x000000050c0578a4 */ /* 0x000fe2000f8e02ff */
[----:B-1----:R-:W-:-:S03]  /*5a40*/  @P2 IMAD.MOV.U32 R80, RZ, RZ, R6 ;  /* 0x000000ffff502224 */ /* 0x002fc600078e0006 */
[----:B------:R1:W2:Y:S01]  /*5a50*/  @P2 LDG.E.U8 R168, desc[UR24][R78.64] ;  /* 0x000000184ea82981 */ /* 0x0002a2000c1e1100 */
[----:B0-----:R-:W-:Y:S01]  /*5a60*/  IADD3.X R7, PT, PT, R5, UR6, RZ, P6, !PT ;  /* 0x0000000605077c10 */ /* 0x001fe2000b7fe4ff */
[----:B------:R-:W-:-:S04]  /*5a70*/  USHF.R.S32.HI UR6, URZ, 0x1f, UR5 ;  /* 0x0000001fff067899 */ /* 0x000fc80008011405 */
[----:B------:R-:W-:Y:S02]  /*5a80*/  @P2 IMAD.MOV.U32 R81, RZ, RZ, R7 ;  /* 0x000000ffff512224 */ /* 0x000fe400078e0007 */
[----:B-1----:R-:W-:Y:S01]  /*5a90*/  VIADD R79, R238, 0xfffffff2 ;  /* 0xfffffff2ee4f7836 */ /* 0x002fe20000000000 */
[----:B------:R-:W-:Y:S02]  /*5aa0*/  IADD3 R78, P6, PT, R2, UR5, RZ ;  /* 0x00000005024e7c10 */ /* 0x000fe4000ffde0ff */
[----:B------:R0:W2:Y:S02]  /*5ab0*/  @P2 LDG.E.U8 R167, desc[UR24][R80.64] ;  /* 0x0000001850a72981 */ /* 0x0000a4000c1e1100 */
[----:B------:R-:W-:Y:S02]  /*5ac0*/  ISETP.GE.U32.AND P2, PT, R79, 0x7fffffb3, PT ;  /* 0x7fffffb34f00780c */ /* 0x000fe40003f46070 */
[----:B------:R-:W-:Y:S02]  /*5ad0*/  IADD3.X R79, PT, PT, R4, UR6, RZ, P6, !PT ;  /* 0x00000006044f7c10 */ /* 0x000fe4000b7fe4ff */
[----:B0-----:R-:W-:Y:S01]  /*5ae0*/  IADD3 R80, P6, PT, R3, UR5, RZ ;  /* 0x0000000503507c10 */ /* 0x001fe2000ffde0ff */
[----:B------:R-:W-:-:S02]  /*5af0*/  UIMAD UR5, UR12, 0xd, URZ ;  /* 0x0000000d0c0578a4 */ /* 0x000fc4000f8e02ff */
[----:B------:R-:W2:Y:S01]  /*5b00*/  @!P3 LDG.E.U8 R166, desc[UR24][R78.64] ;  /* 0x000000184ea6b981 */ /* 0x000ea2000c1e1100 */
[----:B------:R-:W-:Y:S01]  /*5b10*/  IADD3.X R81, PT, PT, R5, UR6, RZ, P6, !PT ;  /* 0x0000000605517c10 */ /* 0x000fe2000b7fe4ff */
[----:B------:R-:W-:Y:S02]  /*5b20*/  USHF.R.S32.HI UR6, URZ, 0x1f, UR5 ;  /* 0x0000001fff067899 */ /* 0x000fe40008011405 */
[----:B------:R-:W-:Y:S02]  /*5b30*/  IADD3 R82, P6, PT, R2, UR5, RZ ;  /* 0x0000000502527c10 */ /* 0x000fe4000ffde0ff */
[----:B------:R-:W2:Y:S01]  /*5b40*/  @!P3 LDG.E.U8 R174, desc[UR24][R80.64] ;  /* 0x0000001850aeb981 */ /* 0x000ea2000c1e1100 */
[----:B------:R-:W-:Y:S02]  /*5b50*/  IADD3 R83, P3, PT, R3, UR5, RZ ;  /* 0x0000000503537c10 */ /* 0x000fe4000ff7e0ff */
[----:B------:R-:W-:Y:S02]  /*5b60*/  IADD3.X R84, PT, PT, R4, UR6, RZ, P6, !PT ;  /* 0x0000000604547c10 */ /* 0x000fe4000b7fe4ff */
[----:B------:R-:W-:-:S02]  /*5b70*/  ISETP.GE.AND P6, PT, R85, RZ, PT ;  /* 0x000000ff5500720c */ /* 0x000fc40003fc6270 */
[----:B------:R-:W-:Y:S02]  /*5b80*/  SHF.R.U32.HI R87, RZ, 0xa, R94 ;  /* 0x0000000aff577819 */ /* 0x000fe4000001165e */
[----:B------:R-:W-:Y:S01]  /*5b90*/  IADD3.X R85, PT, PT, R5, UR6, RZ, P3, !PT ;  /* 0x0000000605557c10 */ /* 0x000fe20009ffe4ff */
[----:B------:R-:W-:Y:S01]  /*5ba0*/  UIMAD UR5, UR12, 0x15, URZ ;  /* 0x000000150c0578a4 */ /* 0x000fe2000f8e02ff */
[----:B------:R-:W-:Y:S01]  /*5bb0*/  LOP3.LUT P3, RZ, R87, 0x1, RZ, 0xc0, !PT ;  /* 0x0000000157ff7812 */ /* 0x000fe2000786c0ff */
[----:B------:R-:W-:Y:S02]  /*5bc0*/  @!P2 IMAD.MOV.U32 R86, RZ, RZ, R83 ;  /* 0x000000ffff56a224 */ /* 0x000fe400078e0053 */
[----:B------:R-:W-:Y:S02]  /*5bd0*/  @!P2 IMAD.MOV.U32 R87, RZ, RZ, R85 ;  /* 0x000000ffff57a224 */ /* 0x000fe400078e0055 */
[----:B------:R-:W-:Y:S02]  /*5be0*/  @!P2 IMAD.MOV.U32 R88, RZ, RZ, R82 ;  /* 0x000000ffff58a224 */ /* 0x000fe400078e0052 */
[----:B------:R-:W-:Y:S01]  /*5bf0*/  @!P2 IMAD.MOV.U32 R89, RZ, RZ, R84 ;  /* 0x000000ffff59a224 */ /* 0x000fe200078e0054 */
[----:B------:R-:W-:Y:S01]  /*5c00*/  USHF.R.S32.HI UR6, URZ, 0x1f, UR5 ;  /* 0x0000001fff067899 */ /* 0x000fe20008011405 */
[----:B------:R0:W2:Y:S01]  /*5c10*/  @!P2 LDG.E.U8 R164, desc[UR24][R86.64] ;  /* 0x0000001856a4a981 */ /* 0x0000a2000c1e1100 */
[----:B------:R-:W-:-:S03]  /*5c20*/  @!P4 IMAD.MOV R130, RZ, RZ, -R130 ;  /* 0x000000ffff82c224 */ /* 0x000fc600078e0a82 */
[----:B------:R1:W2:Y:S01]  /*5c30*/  @!P2 LDG.E.U8 R165, desc[UR24][R88.64] ;  /* 0x0000001858a5a981 */ /* 0x0002a2000c1e1100 */
[----:B------:R-:W-:Y:S02]  /*5c40*/  SHF.R.U64 R128, R110, 0x1a, RZ ;  /* 0x0000001a6e807819 */ /* 0x000fe400000012ff */
[----:B0-----:R-:W-:Y:S02]  /*5c50*/  IADD3 R86, P4, PT, R2, UR5, RZ ;  /* 0x0000000502567c10 */ /* 0x001fe4000ff9e0ff */
[----:B------:R-:W-:Y:S02]  /*5c60*/  IADD3 R87, P2, PT, R3, UR5, RZ ;  /* 0x0000000503577c10 */ /* 0x000fe4000ff5e0ff */
[----:B-1----:R-:W-:Y:S02]  /*5c70*/  SHF.R.U32.HI R89, RZ, 0x2, R94 ;  /* 0x00000002ff597819 */ /* 0x002fe4000001165e */
[----:B------:R-:W-:Y:S02]  /*5c80*/  IADD3.X R88, PT, PT, R4, UR6, RZ, P4, !PT ;  /* 0x0000000604587c10 */ /* 0x000fe4000a7fe4ff */
[----:B------:R-:W-:-:S02]  /*5c90*/  LOP3.LUT P4, RZ, R89, 0x1, RZ, 0xc0, !PT ;  /* 0x0000000159ff7812 */ /* 0x000fc4000788c0ff */
[----:B------:R-:W-:Y:S01]  /*5ca0*/  IADD3.X R89, PT, PT, R5, UR6, RZ, P2, !PT ;  /* 0x0000000605597c10 */ /* 0x000fe200097fe4ff */
[----:B------:R-:W-:Y:S01]  /*5cb0*/  @P3 IMAD.MOV.U32 R129, RZ, RZ, R88 ;  /* 0x000000ffff813224 */ /* 0x000fe200078e0058 */
[----:B------:R-:W-:Y:S01]  /*5cc0*/  LOP3.LUT P2, RZ, R128, 0x1, RZ, 0xc0, !PT ;  /* 0x0000000180ff7812 */ /* 0x000fe2000784c0ff */
[----:B------:R-:W-:Y:S01]  /*5cd0*/  @P3 IMAD.MOV.U32 R128, RZ, RZ, R86 ;  /* 0x000000ffff803224 */ /* 0x000fe200078e0056 */
[----:B------:R-:W-:-:S04]  /*5ce0*/  UIMAD UR5, UR12, 0x1d, URZ ;  /* 0x0000001d0c0578a4 */ /* 0x000fc8000f8e02ff */
[----:B------:R0:W2:Y:S01]  /*5cf0*/  @P3 LDG.E.U8 R163, desc[UR24][R128.64] ;  /* 0x0000001880a33981 */ /* 0x0000a2000c1e1100 */
[----:B------:R-:W-:Y:S01]  /*5d00*/  USHF.R.S32.HI UR17, URZ, 0x1f, UR5 ;  /* 0x0000001fff117899 */ /* 0x000fe20008011405 */
[----:B------:R-:W-:Y:S01]  /*5d10*/  @!P6 IMAD.MOV R119, RZ, RZ, -R119 ;  /* 0x000000ffff77e224 */ /* 0x000fe200078e0a77 */
[----:B------:R-:W-:Y:S01]  /*5d20*/  UIMAD UR6, UR12, 0x25, URZ ;  /* 0x000000250c0678a4 */ /* 0x000fe2000f8e02ff */
[----:B------:R-:W-:Y:S01]  /*5d30*/  IADD3 R231, P6, PT, R2, UR5, RZ ;  /* 0x0000000502e77c10 */ /* 0x000fe2000ffde0ff */
[----:B0-----:R-:W-:Y:S02]  /*5d40*/  @P3 IMAD.MOV.U32 R128, RZ, RZ, R87 ;  /* 0x000000ffff803224 */ /* 0x001fe400078e0057 */
[----:B------:R-:W-:Y:S01]  /*5d50*/  @P3 IMAD.MOV.U32 R129, RZ, RZ, R89 ;  /* 0x000000ffff813224 */ /* 0x000fe200078e0059 */
[----:B------:R-:W-:Y:S04]  /*5d60*/  STL [R1+0x1c4], R8 ;  /* 0x0001c40801007387 */ /* 0x000fe80000100800 */
[----:B------:R0:W2:Y:S01]  /*5d70*/  @P3 LDG.E.U8 R162, desc[UR24][R128.64] ;  /* 0x0000001880a23981 */ /* 0x0000a2000c1e1100 */
[----:B------:R-:W-:Y:S01]  /*5d80*/  IADD3 R245, P3, PT, R3, UR5, RZ ;  /* 0x0000000503f57c10 */ /* 0x000fe2000ff7e0ff */
[----:B------:R-:W-:Y:S01]  /*5d90*/  USHF.R.S32.HI UR5, URZ, 0x1f, UR6 ;  /* 0x0000001fff057899 */ /* 0x000fe20008011406 */
[----:B------:R-:W-:Y:S01]  /*5da0*/  IADD3.X R230, PT, PT, R4, UR17, RZ, P6, !PT ;  /* 0x0000001104e67c10 */ /* 0x000fe2000b7fe4ff */
[----:B------:R-:W-:Y:S01]  /*5db0*/  STL [R1+0x1d0], R6 ;  /* 0x0001d00601007387 */ /* 0x000fe20000100800 */
[----:B------:R-:W-:Y:S01]  /*5dc0*/  IADD3.X R244, PT, PT, R5, UR17, RZ, P3, !PT ;  /* 0x0000001105f47c10 */ /* 0x000fe20009ffe4ff */
[----:B------:R-:W-:-:S02]  /*5dd0*/  UIMAD UR16, UR12, 0x2d, URZ ;  /* 0x0000002d0c1078a4 */ /* 0x000fc4000f8e02ff */
[----:B------:R1:W-:Y:S01]  /*5de0*/  STL [R1+0x1cc], R7 ;  /* 0x0001cc0701007387 */ /* 0x0003e20000100800 */
[----:B0-----:R-:W-:Y:S01]  /*5df0*/  SHF.R.U64 R128, R110, 0x12, RZ ;  /* 0x000000126e807819 */ /* 0x001fe200000012ff */
[----:B------:R-:W-:Y:S01]  /*5e00*/  @P4 IMAD.MOV.U32 R129, RZ, RZ, R230 ;  /* 0x000000ffff814224 */ /* 0x000fe200078e00e6 */
[----:B------:R-:W-:Y:S02]  /*5e10*/  USHF.R.S32.HI UR18, URZ, 0x1f, UR16 ;  /* 0x0000001fff127899 */ /* 0x000fe40008011410 */
[----:B------:R-:W-:Y:S01]  /*5e20*/  LOP3.LUT P6, RZ, R128, 0x1, RZ, 0xc0, !PT ;  /* 0x0000000180ff7812 */ /* 0x000fe200078cc0ff */
[----:B------:R-:W-:Y:S01]  /*5e30*/  @P4 IMAD.MOV.U32 R128, RZ, RZ, R231 ;  /* 0x000000ffff804224 */ /* 0x000fe200078e00e7 */
[----:B-1----:R-:W-:-:S04]  /*5e40*/  IADD3 R7, P3, PT, R2, UR6, RZ ;  /* 0x0000000602077c10 */ /* 0x002fc8000ff7e0ff */
[----:B------:R0:W2:Y:S01]  /*5e50*/  @P4 LDG.E.U8 R155, desc[UR24][R128.64] ;  /* 0x00000018809b4981 */ /* 0x0000a2000c1e1100 */
[----:B------:R-:W-:Y:S02]  /*5e60*/  IADD3.X R8, PT, PT, R4, UR5, RZ, P3, !PT ;  /* 0x0000000504087c10 */ /* 0x000fe40009ffe4ff */
[----:B------:R-:W-:Y:S01]  /*5e70*/  IADD3 R6, P3, PT, R2, UR16, RZ ;  /* 0x0000001002067c10 */ /* 0x000fe2000ff7e0ff */
[----:B------:R1:W-:Y:S01]  /*5e80*/  STL [R1+0x58], R7 ;  /* 0x0000580701007387 */ /* 0x0003e20000100800 */
[----:B0-----:R-:W-:Y:S02]  /*5e90*/  @P2 IMAD.MOV.U32 R128, RZ, RZ, R7 ;  /* 0x000000ffff802224 */ /* 0x001fe400078e0007 */
[----:B------:R-:W-:Y:S01]  /*5ea0*/  @P2 IMAD.MOV.U32 R129, RZ, RZ, R8 ;  /* 0x000000ffff812224 */ /* 0x000fe200078e0008 */
[----:B-1----:R-:W-:-:S04]  /*5eb0*/  IADD3.X R7, PT, PT, R4, UR18, RZ, P3, !PT ;  /* 0x0000001204077c10 */ /* 0x002fc80009ffe4ff */
[----:B------:R0:W2:Y:S01]  /*5ec0*/  @P2 LDG.E.U8 R159, desc[UR24][R128.64] ;  /* 0x00000018809f2981 */ /* 0x0000a2000c1e1100 */
[----:B------:R-:W-:Y:S01]  /*5ed0*/  ISETP.GE.AND P3, PT, R120, RZ, PT ;  /* 0x000000ff7800720c */ /* 0x000fe20003f66270 */
[----:B------:R-:W-:Y:S02]  /*5ee0*/  IMAD.MOV.U32 R120, RZ, RZ, R117 ;  /* 0x000000ffff787224 */ /* 0x000fe400078e0075 */
[----:B0-----:R-:W-:Y:S02]  /*5ef0*/  @P6 IMAD.MOV.U32 R128, RZ, RZ, R6 ;  /* 0x000000ffff806224 */ /* 0x001fe400078e0006 */
[----:B------:R-:W-:Y:S01]  /*5f00*/  @P6 IMAD.MOV.U32 R129, RZ, RZ, R7 ;  /* 0x000000ffff816224 */ /* 0x000fe200078e0007 */
[----:B------:R-:W-:-:S04]  /*5f10*/  SHF.R.U64 R117, R110, 0xa, RZ ;  /* 0x0000000a6e757819 */ /* 0x000fc800000012ff */
[----:B------:R0:W3:Y:S01]  /*5f20*/  @P6 LDG.E.U8 R156, desc[UR24][R128.64] ;  /* 0x00000018809c6981 */ /* 0x0000e2000c1e1100 */
[----:B------:R-:W-:Y:S02]  /*5f30*/  UIMAD UR17, UR12, 0x35, URZ ;  /* 0x000000350c1178a4 */ /* 0x000fe4000f8e02ff */
[----:B------:R-:W-:Y:S01]  /*5f40*/  @!P3 IMAD.MOV R120, RZ, RZ, -R120 ;  /* 0x000000ffff78b224 */ /* 0x000fe200078e0a78 */
[----:B------:R-:W-:Y:S01]  /*5f50*/  STL [R1+0x54], R8 ;  /* 0x0000540801007387 */ /* 0x000fe20000100800 */
[----:B0-----:R-:W-:Y:S02]  /*5f60*/  @P4 IMAD.MOV.U32 R128, RZ, RZ, R245 ;  /* 0x000000ffff804224 */ /* 0x001fe400078e00f5 */
[----:B------:R-:W-:Y:S01]  /*5f70*/  @P4 IMAD.MOV.U32 R129, RZ, RZ, R244 ;  /* 0x000000ffff814224 */ /* 0x000fe200078e00f4 */
[----:B------:R0:W-:Y:S01]  /*5f80*/  STL [R1+0xd8], R6 ;  /* 0x0000d80601007387 */ /* 0x0001e20000100800 */
[----:B------:R-:W-:-:S03]  /*5f90*/  LOP3.LUT P3, RZ, R117, 0x1, RZ, 0xc0, !PT ;  /* 0x0000000175ff7812 */ /* 0x000fc6000786c0ff */
[----:B------:R1:W3:Y:S01]  /*5fa0*/  @P4 LDG.E.U8 R151, desc[UR24][R128.64] ;  /* 0x0000001880974981 */ /* 0x0002e2000c1e1100 */
[----:B------:R-:W-:Y:S01]  /*5fb0*/  USHF.R.S32.HI UR19, URZ, 0x1f, UR17 ;  /* 0x0000001fff137899 */ /* 0x000fe20008011411 */
[----:B0-----:R-:W-:Y:S02]  /*5fc0*/  IADD3 R6, P4, PT, R3, UR6, RZ ;  /* 0x0000000603067c10 */ /* 0x001fe4000ff9e0ff */
[----:B------:R0:W-:Y:S01]  /*5fd0*/  STL [R1+0xd4], R7 ;  /* 0x0000d40701007387 */ /* 0x0001e20000100800 */
[----:B------:R-:W-:Y:S02]  /*5fe0*/  PRMT R149, RZ, 0x7610, R149 ;  /* 0x00007610ff957816 */ /* 0x000fe40000000095 */
[----:B0-----:R-:W-:Y:S02]  /*5ff0*/  IADD3.X R7, PT, PT, R5, UR5, RZ, P4, !PT ;  /* 0x0000000505077c10 */ /* 0x001fe4000a7fe4ff */
[----:B------:R-:W-:-:S04]  /*6000*/  IADD3 R8, P4, PT, R2, UR17, RZ ;  /* 0x0000001102087c10 */ /* 0x000fc8000ff9e0ff */
[----:B------:R-:W-:Y:S02]  /*6010*/  IADD3.X R9, PT, PT, R4, UR19, RZ, P4, !PT ;  /* 0x0000001304097c10 */ /* 0x000fe4000a7fe4ff */
[----:B------:R-:W-:Y:S01]  /*6020*/  ISETP.GE.AND P4, PT, R122, RZ, PT ;  /* 0x000000ff7a00720c */ /* 0x000fe20003f86270 */
[----:B-1----:R-:W-:Y:S02]  /*6030*/  @P3 IMAD.MOV.U32 R128, RZ, RZ, R8 ;  /* 0x000000ffff803224 */ /* 0x002fe400078e0008 */
[----:B------:R-:W-:Y:S01]  /*6040*/  @P3 IMAD.MOV.U32 R129, RZ, RZ, R9 ;  /* 0x000000ffff813224 */ /* 0x000fe200078e0009 */
[----:B------:R-:W-:Y:S01]  /*6050*/  PRMT R147, RZ, 0x7610, R147 ;  /* 0x00007610ff937816 */ /* 0x000fe20000000093 */
[----:B------:R-:W-:-:S03]  /*6060*/  IMAD.MOV.U32 R122, RZ, RZ, R91 ;  /* 0x000000ffff7a7224 */ /* 0x000fc600078e005b */
[----:B------:R0:W3:Y:S01]  /*6070*/  @P3 LDG.E.U8 R149, desc[UR24][R128.64] ;  /* 0x0000001880953981 */ /* 0x0000e2000c1e1100 */
[----:B------:R-:W-:Y:S01]  /*6080*/  SHF.R.U64 R91, R110, 0x2, RZ ;  /* 0x000000026e5b7819 */ /* 0x000fe200000012ff */
[----:B------:R-:W-:Y:S02]  /*6090*/  UIMAD UR6, UR12, 0x3d, URZ ;  /* 0x0000003d0c0678a4 */ /* 0x000fe4000f8e02ff */
[----:B------:R1:W-:Y:S01]  /*60a0*/  STL [R1+0x60], R6 ;  /* 0x0000600601007387 */ /* 0x0003e20000100800 */
[----:B------:R-:W-:Y:S02]  /*60b0*/  @!P4 IMAD.MOV R122, RZ, RZ, -R122 ;  /* 0x000000ffff7ac224 */ /* 0x000fe400078e0a7a */
[----:B0-----:R-:W-:Y:S02]  /*60c0*/  @P2 IMAD.MOV.U32 R128, RZ, RZ, R6 ;  /* 0x000000ffff802224 */ /* 0x001fe400078e0006 */
[----:B------:R-:W-:Y:S01]  /*60d0*/  @P2 IMAD.MOV.U32 R129, RZ, RZ, R7 ;  /* 0x000000ffff812224 */ /* 0x000fe200078e0007 */
[----:B-1----:R-:W-:-:S04]  /*60e0*/  IADD3 R6, P4, PT, R3, UR16, RZ ;  /* 0x0000001003067c10 */ /* 0x002fc8000ff9e0ff */
[----:B------:R0:W3:Y:S01]  /*60f0*/  @P2 LDG.E.U8 R147, desc[UR24][R128.64] ;  /* 0x0000001880932981 */ /* 0x0000e2000c1e1100 */
[----:B------:R-:W-:Y:S01]  /*6100*/  LOP3.LUT P2, RZ, R91, 0x1, RZ, 0xc0, !PT ;  /* 0x000000015bff7812 */ /* 0x000fe2000784c0ff */
[----:B------:R-:W-:Y:S02]  /*6110*/  USHF.R.S32.HI UR20, URZ, 0x1f, UR6 ;  /* 0x0000001fff147899 */ /* 0x000fe40008011406 */
[----:B------:R1:W-:Y:S04]  /*6120*/  STL [R1+0x5c], R7 ;  /* 0x00005c0701007387 */ /* 0x0003e80000100800 */
[----:B------:R0:W-:Y:S01]  /*6130*/  STL [R1+0x158], R8 ;  /* 0x0001580801007387 */ /* 0x0001e20000100800 */
[----:B-1----:R-:W-:-:S03]  /*6140*/  IADD3.X R7, PT, PT, R5, UR18, RZ, P4, !PT ;  /* 0x0000001205077c10 */ /* 0x002fc6000a7fe4ff */
[----:B------:R1:W-:Y:S01]  /*6150*/  STL [R1+0x154], R9 ;  /* 0x0001540901007387 */ /* 0x0003e20000100800 */
[----:B------:R-:W-:Y:S02]  /*6160*/  PRMT R148, RZ, 0x7610, R148 ;  /* 0x00007610ff947816 */ /* 0x000fe40000000094 */
[----:B------:R-:W-:Y:S01]  /*6170*/  PRMT R146, RZ, 0x7610, R146 ;  /* 0x00007610ff927816 */ /* 0x000fe20000000092 */
[----:B------:R-:W-:Y:S01]  /*6180*/  UIMAD UR5, UR12, 0x6, URZ ;  /* 0x000000060c0578a4 */ /* 0x000fe2000f8e02ff */
[----:B0-----:R-:W-:Y:S01]  /*6190*/  IADD3 R8, P4, PT, R2, UR6, RZ ;  /* 0x0000000602087c10 */ /* 0x001fe2000ff9e0ff */
[----:B------:R-:W0:Y:S03]  /*61a0*/  LDCU UR18, c[0x0][0x3b0] ;  /* 0x00007600ff1277ac */ /* 0x000e260008000800 */
[----:B-1----:R-:W-:Y:S01]  /*61b0*/  IADD3.X R9, PT, PT, R4, UR20, RZ, P4, !PT ;  /* 0x0000001404097c10 */ /* 0x002fe2000a7fe4ff */
[----:B------:R-:W-:Y:S01]  /*61c0*/  @P2 IMAD.MOV.U32 R128, RZ, RZ, R8 ;  /* 0x000000ffff802224 */ /* 0x000fe200078e0008 */
[----:B------:R-:W-:-:S03]  /*61d0*/  ISETP.GE.AND P4, PT, R124, RZ, PT ;  /* 0x000000ff7c00720c */ /* 0x000fc60003f86270 */
[----:B------:R-:W-:-:S05]  /*61e0*/  @P2 IMAD.MOV.U32 R129, RZ, RZ, R9 ;  /* 0x000000ffff812224 */ /* 0x000fca00078e0009 */
[----:B------:R1:W3:Y:S01]  /*61f0*/  @P2 LDG.E.U8 R148, desc[UR24][R128.64] ;  /* 0x0000001880942981 */ /* 0x0002e2000c1e1100 */
[----:B------:R-:W-:Y:S02]  /*6200*/  IMAD.MOV.U32 R124, RZ, RZ, R90 ;  /* 0x000000ffff7c7224 */ /* 0x000fe400078e005a */
[----:B------:R-:W-:Y:S01]  /*6210*/  VIADD R90, R238, 0xfffffff9 ;  /* 0xfffffff9ee5a7836 */ /* 0x000fe20000000000 */
[----:B------:R0:W-:Y:S01]  /*6220*/  STL [R1+0xe0], R6 ;  /* 0x0000e00601007387 */ /* 0x0001e20000100800 */
[----:B-1----:R-:W-:Y:S02]  /*6230*/  @P6 IMAD.MOV.U32 R128, RZ, RZ, R6 ;  /* 0x000000ffff806224 */ /* 0x002fe400078e0006 */
[----:B------:R-:W-:Y:S01]  /*6240*/  @P6 IMAD.MOV.U32 R129, RZ, RZ, R7 ;  /* 0x000000ffff816224 */ /* 0x000fe200078e0007 */
[----:B------:R1:W-:Y:S04]  /*6250*/  STL [R1+0xdc], R7 ;  /* 0x0000dc0701007387 */ /* 0x0003e80000100800 */
[----:B------:R4:W3:Y:S01]  /*6260*/  @P6 LDG.E.U8 R146, desc[UR24][R128.64] ;  /* 0x0000001880926981 */ /* 0x0008e2000c1e1100 */
[----:B0-----:R-:W-:Y:S01]  /*6270*/  IADD3 R6, P6, PT, R3, UR17, RZ ;  /* 0x0000001103067c10 */ /* 0x001fe2000ffde0ff */
[----:B------:R-:W-:Y:S01]  /*6280*/  @!P4 IMAD.MOV R124, RZ, RZ, -R124 ;  /* 0x000000ffff7cc224 */ /* 0x000fe200078e0a7c */
[----:B------:R-:W-:Y:S01]  /*6290*/  USHF.R.S32.HI UR16, URZ, 0x1f, UR5 ;  /* 0x0000001fff107899 */ /* 0x000fe20008011405 */
[----:B------:R-:W-:-:S02]  /*62a0*/  ISETP.GE.U32.AND P4, PT, R90, 0x7fffffba, PT ;  /* 0x7fffffba5a00780c */ /* 0x000fc40003f86070 */
[----:B------:R-:W-:Y:S01]  /*62b0*/  PRMT R144, RZ, 0x7610, R144 ;  /* 0x00007610ff907816 */ /* 0x000fe20000000090 */
[----:B------:R-:W-:Y:S01]  /*62c0*/  STL [R1+0x1d8], R8 ;  /* 0x0001d80801007387 */ /* 0x000fe20000100800 */
[----:B-1----:R-:W-:Y:S01]  /*62d0*/  IADD3.X R7, PT, PT, R5, UR19, RZ, P6, !PT ;  /* 0x0000001305077c10 */ /* 0x002fe2000b7fe4ff */
[----:B------:R-:W0:Y:S01]  /*62e0*/  LDCU UR17, c[0x0][0x3b0] ;  /* 0x00007600ff1177ac */ /* 0x000e220008000800 */
[----:B------:R-:W-:Y:S01]  /*62f0*/  IADD3 R90, P6, PT, R2, UR5, RZ ;  /* 0x00000005025a7c10 */ /* 0x000fe2000ffde0ff */
[----:B----4-:R-:W-:Y:S02]  /*6300*/  @P3 IMAD.MOV.U32 R128, RZ, RZ, R6 ;  /* 0x000000ffff803224 */ /* 0x010fe400078e0006 */
[----:B------:R-:W-:Y:S01]  /*6310*/  @P3 IMAD.MOV.U32 R129, RZ, RZ, R7 ;  /* 0x000000ffff813224 */ /* 0x000fe200078e0007 */
[----:B------:R-:W-:Y:S01]  /*6320*/  IADD3.X R91, PT, PT, R4, UR16, RZ, P6, !PT ;  /* 0x00000010045b7c10 */ /* 0x000fe2000b7fe4ff */
[----:B------:R-:W-:Y:S01]  /*6330*/  STL [R1+0x1d4], R9 ;  /* 0x0001d40901007387 */ /* 0x000fe20000100800 */
[----:B------:R-:W-:Y:S01]  /*6340*/  ISETP.GE.AND P6, PT, R126, RZ, PT ;  /* 0x000000ff7e00720c */ /* 0x000fe20003fc6270 */
[----:B------:R-:W1:Y:S02]  /*6350*/  LDCU UR19, c[0x0][0x3b0] ;  /* 0x00007600ff1377ac */ /* 0x000e640008000800 */
[----:B------:R4:W-:Y:S04]  /*6360*/  STL [R1+0x160], R6 ;  /* 0x0001600601007387 */ /* 0x0009e80000100800 */
[----:B------:R-:W3:Y:S01]  /*6370*/  @P3 LDG.E.U8 R144, desc[UR24][R128.64] ;  /* 0x0000001880903981 */ /* 0x000ee2000c1e1100 */
[----:B------:R-:W-:Y:S01]  /*6380*/  IMAD.MOV.U32 R126, RZ, RZ, R116 ;  /* 0x000000ffff7e7224 */ /* 0x000fe200078e0074 */
[----:B----4-:R-:W-:-:S02]  /*6390*/  IADD3 R6, P3, PT, R3, UR6, RZ ;  /* 0x0000000603067c10 */ /* 0x010fc4000ff7e0ff */
[----:B------:R4:W-:Y:S01]  /*63a0*/  STL [R1+0x15c], R7 ;  /* 0x00015c0701007387 */ /* 0x0009e20000100800 */
[----:B------:R-:W-:Y:S01]  /*63b0*/  PRMT R143, RZ, 0x7610, R143 ;  /* 0x00007610ff8f7816 */ /* 0x000fe2000000008f */
[----:B------:R-:W-:Y:S01]  /*63c0*/  @!P6 IMAD.MOV R126, RZ, RZ, -R126 ;  /* 0x000000ffff7ee224 */ /* 0x000fe200078e0a7e */
[----:B------:R-:W-:Y:S01]  /*63d0*/  ISETP.GE.AND P6, PT, R131, RZ, PT ;  /* 0x000000ff8300720c */ /* 0x000fe20003fc6270 */
[----:B------:R-:W-:Y:S01]  /*63e0*/  @P2 IMAD.MOV.U32 R116, RZ, RZ, R6 ;  /* 0x000000ffff742224 */ /* 0x000fe200078e0006 */
[----:B----4-:R-:W-:Y:S01]  /*63f0*/  IADD3.X R7, PT, PT, R5, UR20, RZ, P3, !PT ;  /* 0x0000001405077c10 */ /* 0x010fe20009ffe4ff */
[----:B------:R-:W-:Y:S01]  /*6400*/  STL [R1+0x1fc], R6 ;  /* 0x0001fc0601007387 */ /* 0x000fe20000100800 */
[----:B------:R-:W-:Y:S01]  /*6410*/  ISETP.GE.AND P3, PT, R132, RZ, PT ;  /* 0x000000ff8400720c */ /* 0x000fe20003f66270 */
[----:B------:R-:W-:Y:S02]  /*6420*/  UIMAD UR6, UR12, 0xe, URZ ;  /* 0x0000000e0c0678a4 */ /* 0x000fe4000f8e02ff */
[----:B------:R-:W-:Y:S01]  /*6430*/  @P2 IMAD.MOV.U32 R117, RZ, RZ, R7 ;  /* 0x000000ffff752224 */ /* 0x000fe200078e0007 */
[----:B------:R-:W-:-:S05]  /*6440*/  PRMT R145, RZ, 0x7610, R145 ;  /* 0x00007610ff917816 */ /* 0x000fca0000000091 */
[----:B------:R-:W-:Y:S01]  /*6450*/  @!P6 IMAD.MOV R96, RZ, RZ, -R96 ;  /* 0x000000ffff60e224 */ /* 0x000fe200078e0a60 */
[----:B------:R-:W-:Y:S01]  /*6460*/  PRMT R131, RZ, 0x7610, R131 ;  /* 0x00007610ff837816 */ /* 0x000fe20000000083 */
[----:B------:R-:W4:Y:S01]  /*6470*/  LDCU UR20, c[0x0][0x3b0] ;  /* 0x00007600ff1477ac */ /* 0x000f220008000800 */
[----:B------:R-:W3:Y:S01]  /*6480*/  @P2 LDG.E.U8 R143, desc[UR24][R116.64] ;  /* 0x00000018748f2981 */ /* 0x000ee2000c1e1100 */
[----:B------:R-:W-:Y:S02]  /*6490*/  ISETP.NE.AND P2, PT, R93, RZ, PT ;  /* 0x000000ff5d00720c */ /* 0x000fe40003f45270 */
[----:B------:R-:W-:Y:S01]  /*64a0*/  LOP3.LUT R93, RZ, R93, RZ, 0x33, !PT ;  /* 0x0000005dff5d7212 */ /* 0x000fe200078e33ff */
[----:B------:R0:W-:Y:S03]  /*64b0*/  STL [R1+0x1dc], R7 ;  /* 0x0001dc0701007387 */ /* 0x0001e60000100800 */
[C---:B------:R-:W-:Y:S01]  /*64c0*/  SEL R250, R93.reuse, R97, !P2 ;  /* 0x000000615dfa7207 */ /* 0x040fe20005000000 */
[----:B------:R-:W-:Y:S01]  /*64d0*/  @!P3 IMAD.MOV R103, RZ, RZ, -R103 ;  /* 0x000000ffff67b224 */ /* 0x000fe200078e0a67 */
[----:B------:R-:W1:Y:S01]  /*64e0*/  LDC R97, c[0x0][0x3a0] ;  /* 0x0000e800ff617b82 */ /* 0x000e620000000800 */
[C---:B------:R-:W-:Y:S01]  /*64f0*/  SEL R246, R93.reuse, R95, !P2 ;  /* 0x0000005f5df67207 */ /* 0x040fe20005000000 */
[----:B------:R-:W3:Y:S01]  /*6500*/  @!P4 LDG.E.U8 R145, desc[UR24][R90.64] ;  /* 0x000000185a91c981 */ /* 0x000ee2000c1e1100 */
[----:B------:R-:W-:-:S02]  /*6510*/  SEL R95, R93, R92, !P2 ;  /* 0x0000005c5d5f7207 */ /* 0x000fc40005000000 */
[----:B------:R-:W-:Y:S02]  /*6520*/  SHF.R.U32.HI R92, RZ, 0x1, R94 ;  /* 0x00000001ff5c7819 */ /* 0x000fe4000001165e */
[C---:B------:R-:W-:Y:S02]  /*6530*/  SEL R8, R93.reuse, R101, !P2 ;  /* 0x000000655d087207 */ /* 0x040fe40005000000 */
[C---:B0-----:R-:W-:Y:S02]  /*6540*/  SEL R7, R93.reuse, R100, !P2 ;  /* 0x000000645d077207 */ /* 0x041fe40005000000 */
[C---:B------:R-:W-:Y:S02]  /*6550*/  SEL R6, R93.reuse, R102, !P2 ;  /* 0x000000665d067207 */ /* 0x040fe40005000000 */
[C---:B------:R-:W-:Y:S02]  /*6560*/  SEL R101, R93.reuse, R105, !P2 ;  /* 0x000000695d657207 */ /* 0x040fe40005000000 */
[----:B------:R-:W-:-:S02]  /*6570*/  SEL R169, R93, R99, !P2 ;  /* 0x000000635da97207 */ /* 0x000fc40005000000 */
[C---:B------:R-:W-:Y:S02]  /*6580*/  SEL R179, R93.reuse, R98, !P2 ;  /* 0x000000625db37207 */ /* 0x040fe40005000000 */
[C---:B------:R-:W-:Y:S02]  /*6590*/  SEL R113, R93.reuse, R113, !P2 ;  /* 0x000000715d717207 */ /* 0x040fe40005000000 */
[C---:B------:R-:W-:Y:S02]  /*65a0*/  SEL R104, R93.reuse, R104, !P2 ;  /* 0x000000685d687207 */ /* 0x040fe40005000000 */
        /* <DEDUP_REMOVED lines=21> */
[----:B------:R-:W-:Y:S02]  /*6700*/  LOP3.LUT P2, RZ, R92, 0x1, RZ, 0xc0, !PT ;  /* 0x000000015cff7812 */ /* 0x000fe4000784c0ff */
[----:B------:R-:W-:-:S04]  /*6710*/  SHF.R.U32.HI R92, RZ, 0x8, R94 ;  /* 0x00000008ff5c7819 */ /* 0x000fc8000001165e */
[----:B------:R-:W-:Y:S02]  /*6720*/  LOP3.LUT P6, RZ, R92, 0x1, RZ, 0xc0, !PT ;  /* 0x000000015cff7812 */ /* 0x000fe400078cc0ff */
[----:B------:R-:W-:Y:S02]  /*6730*/  IADD3 R92, P3, PT, R3, UR5, RZ ;  /* 0x00000005035c7c10 */ /* 0x000fe4000ff7e0ff */
[----:B------:R-:W-:Y:S02]  /*6740*/  SHF.R.U32.HI R94, RZ, 0x9, R94 ;  /* 0x00000009ff5e7819 */ /* 0x000fe4000001165e */
[----:B------:R-:W-:Y:S01]  /*6750*/  IADD3.X R93, PT, PT, R5, UR16, RZ, P3, !PT ;  /* 0x00000010055d7c10 */ /* 0x000fe20009ffe4ff */
[----:B------:R-:W-:Y:S01]  /*6760*/  USHF.R.S32.HI UR16, URZ, 0x1f, UR6 ;  /* 0x0000001fff107899 */ /* 0x000fe20008011406 */
[----:B------:R-:W-:Y:S01]  /*6770*/  LOP3.LUT P3, RZ, R94, 0x1, RZ, 0xc0, !PT ;  /* 0x000000015eff7812 */ /* 0x000fe2000786c0ff */
[----:B-1----:R-:W-:Y:S01]  /*6780*/  VIADD R96, R97, 0xfffffff1 ;  /* 0xfffffff161607836 */ /* 0x002fe20000000000 */
[----:B------:R-:W-:-:S04]  /*6790*/  @!UP1 UIADD3 UR4, UPT, UPT, -UR4, 0x100000, URZ ;  /* 0x0010000004049890 */ /* 0x000fc8000fffe1ff */
[----:B------:R-:W-:Y:S02]  /*67a0*/  @!UP1 USHF.L.U32 UR5, UR4, 0xb, URZ ;  /* 0x0000000b04059899 */ /* 0x000fe400080006ff */
[----:B------:R-:W-:Y:S01]  /*67b0*/  @!UP1 USHF.L.U32 UR4, UR4, 0x1, URZ ;  /* 0x0000000104049899 */ /* 0x000fe200080006ff */
[----:B------:R-:W3:Y:S01]  /*67c0*/  @!P4 LDG.E.U8 R131, desc[UR24][R92.64] ;  /* 0x000000185c83c981 */ /* 0x000ee2000c1e1100 */
[----:B------:R-:W-:Y:S01]  /*67d0*/  IADD3 R94, P4, PT, R2, UR6, RZ ;  /* 0x00000006025e7c10 */ /* 0x000fe2000ff9e0ff */
[----:B------:R-:W-:-:S03]  /*67e0*/  IMAD.MOV.U32 R103, RZ, RZ, R95 ;  /* 0x000000ffff677224 */ /* 0x000fc600078e005f */
[----:B------:R-:W-:Y:S02]  /*67f0*/  IADD3.X R95, PT, PT, R4, UR16, RZ, P4, !PT ;  /* 0x00000010045f7c10 */ /* 0x000fe4000a7fe4ff */
[----:B------:R-:W-:Y:S01]  /*6800*/  ISETP.GE.U32.AND P4, PT, R96, 0x7fffffb2, PT ;  /* 0x7fffffb26000780c */ /* 0x000fe20003f86070 */
[----:B------:R-:W-:Y:S01]  /*6810*/  VOTEU.ALL UP1, P0 ;  /* 0x0000000000ff7886 */ /* 0x000fe20000020000 */
[----:B------:R-:W-:Y:S01]  /*6820*/  IADD3 R96, P1, PT, R3, UR6, RZ ;  /* 0x0000000603607c10 */ /* 0x000fe2000ff3e0ff */
[----:B------:R-:W0:Y:S01]  /*6830*/  LDCU UR6, c[0x0][0x3b0] ;  /* 0x00007600ff0677ac */ /* 0x000e220008000800 */
[----:B------:R-:W-:Y:S02]  /*6840*/  PRMT R127, RZ, 0x7610, R127 ;  /* 0x00007610ff7f7816 */ /* 0x000fe4000000007f */
[----:B------:R1:W0:Y:S01]  /*6850*/  @!UP1 SYNCS.EXCH.64 URZ, [UR9+0xa008], UR4 ;  /* 0x00a0080409ff95b2 */ /* 0x0002220008000100 */
[----:B------:R-:W-:Y:S02]  /*6860*/  PRMT R126, RZ, 0x7610, R126 ;  /* 0x00007610ff7e7816 */ /* 0x000fe4000000007e */
[----:B------:R-:W-:Y:S01]  /*6870*/  IADD3.X R97, PT, PT, R5, UR16, RZ, P1, !PT ;  /* 0x0000001005617c10 */ /* 0x000fe20008ffe4ff */
[----:B--2---:R2:W-:Y:S01]  /*6880*/  STS.U8 [R0+UR9], R134 ;  /* 0x0000008600007988 */ /* 0x0045e20008000009 */
[----:B------:R-:W-:Y:S01]  /*6890*/  PRMT R125, RZ, 0x7610, R125 ;  /* 0x00007610ff7d7816 */ /* 0x000fe2000000007d */
[----:B------:R-:W0:Y:S02]  /*68a0*/  LDCU UR16, c[0x0][0x3b0] ;  /* 0x00007600ff1077ac */ /* 0x000e240008000800 */
[----:B------:R-:W3:Y:S01]  /*68b0*/  @!P4 LDG.E.U8 R127, desc[UR24][R94.64] ;  /* 0x000000185e7fc981 */ /* 0x000ee2000c1e1100 */
[----:B-1----:R-:W-:-:S03]  /*68c0*/  UIMAD UR4, UR12, 0x16, URZ ;  /* 0x000000160c0478a4 */ /* 0x002fc6000f8e02ff */
[----:B------:R-:W3:Y:S01]  /*68d0*/  @!P4 LDG.E.U8 R126, desc[UR24][R96.64] ;  /* 0x00000018607ec981 */ /* 0x000ee2000c1e1100 */
[----:B------:R-:W-:-:S03]  /*68e0*/  USHF.R.S32.HI UR5, URZ, 0x1f, UR4 ;  /* 0x0000001fff057899 */ /* 0x000fc60008011404 */
[----:B------:R-:W-:Y:S01]  /*68f0*/  STS.U8 [R0+UR9+0x2000], R133 ;  /* 0x0020008500007988 */ /* 0x000fe20008000009 */
[----:B------:R-:W-:-:S03]  /*6900*/  IADD3 R98, P4, PT, R2, UR4, RZ ;  /* 0x0000000402627c10 */ /* 0x000fc6000ff9e0ff */
[----:B------:R-:W-:Y:S01]  /*6910*/  STS.U8 [R0+UR9+0x400], R137 ;  /* 0x0004008900007988 */ /* 0x000fe20008000009 */
[----:B--2---:R-:W-:Y:S01]  /*6920*/  IMAD.MOV.U32 R134, RZ, RZ, R100 ;  /* 0x000000ffff867224 */ /* 0x004fe200078e0064 */
[----:B------:R-:W-:Y:S02]  /*6930*/  IADD3.X R99, PT, PT, R4, UR5, RZ, P4, !PT ;  /* 0x0000000504637c10 */ /* 0x000fe4000a7fe4ff */
[----:B------:R-:W-:Y:S01]  /*6940*/  STS.U8 [R0+UR9+0x2400], R136 ;  /* 0x0024008800007988 */ /* 0x000fe20008000009 */
[----:B------:R-:W-:-:S03]  /*6950*/  IADD3 R100, P4, PT, R3, UR4, RZ ;  /* 0x0000000403647c10 */ /* 0x000fc6000ff9e0ff */
[----:B------:R-:W-:Y:S04]  /*6960*/  STS.U8 [R0+UR9+0x800], R135 ;  /* 0x0008008700007988 */ /* 0x000fe80008000009 */
[----:B------:R-:W-:Y:S01]  /*6970*/  STS.U8 [R0+UR9+0x2800], R140 ;  /* 0x0028008c00007988 */ /* 0x000fe20008000009 */
[----:B------:R-:W-:-:S03]  /*6980*/  PRMT R124, RZ, 0x7610, R124 ;  /* 0x00007610ff7c7816 */ /* 0x000fc6000000007c */
[----:B------:R-:W-:Y:S01]  /*6990*/  STS.U8 [R0+UR9+0xc00], R139 ;  /* 0x000c008b00007988 */ /* 0x000fe20008000009 */
[----:B------:R-:W-:-:S03]  /*69a0*/  UIMAD UR4, UR12, 0x1e, URZ ;  /* 0x0000001e0c0478a4 */ /* 0x000fc6000f8e02ff */
[----:B------:R-:W-:Y:S04]  /*69b0*/  STS.U8 [R0+UR9+0x2c00], R138 ;  /* 0x002c008a00007988 */ /* 0x000fe80008000009 */
[----:B------:R1:W-:Y:S04]  /*69c0*/  STS.U8 [R0+UR9+0x1000], R150 ;  /* 0x0010009600007988 */ /* 0x0003e80008000009 */
[----:B------:R-:W-:Y:S04]  /*69d0*/  STS.U8 [R0+UR9+0x3000], R142 ;  /* 0x0030008e00007988 */ /* 0x000fe80008000009 */
[----:B------:R-:W-:Y:S01]  /*69e0*/  STS.U8 [R0+UR9+0x1400], R141 ;  /* 0x0014008d00007988 */ /* 0x000fe20008000009 */
[----:B-1----:R-:W-:Y:S01]  /*69f0*/  IMAD.MOV.U32 R150, RZ, RZ, R101 ;  /* 0x000000ffff967224 */ /* 0x002fe200078e0065 */
[----:B------:R-:W-:-:S02]  /*6a00*/  IADD3.X R101, PT, PT, R5, UR5, RZ, P4, !PT ;  /* 0x0000000505657c10 */ /* 0x000fc4000a7fe4ff */
[----:B------:R-:W-:Y:S01]  /*6a10*/  STS.U8 [R0+UR9+0x3400], R154 ;  /* 0x0034009a00007988 */ /* 0x000fe20008000009 */
[----:B------:R-:W-:-:S03]  /*6a20*/  USHF.R.S32.HI UR5, URZ, 0x1f, UR4 ;  /* 0x0000001fff057899 */ /* 0x000fc60008011404 */
[----:B------:R-:W-:Y:S04]  /*6a30*/  STS.U8 [R0+UR9+0x1800], R153 ;  /* 0x0018009900007988 */ /* 0x000fe80008000009 */
[----:B------:R1:W-:Y:S04]  /*6a40*/  STS.U8 [R0+UR9+0x3800], R152 ;  /* 0x0038009800007988 */ /* 0x0003e80008000009 */
[----:B------:R-:W2:Y:S04]  /*6a50*/  @P3 LDG.E.U8 R125, desc[UR24][R98.64] ;  /* 0x00000018627d3981 */ /* 0x000ea8000c1e1100 */
[----:B------:R-:W2:Y:S01]  /*6a60*/  @P3 LDG.E.U8 R124, desc[UR24][R100.64] ;  /* 0x00000018647c3981 */ /* 0x000ea2000c1e1100 */
[----:B-1----:R-:W-:-:S02]  /*6a70*/  IMAD.MOV.U32 R152, RZ, RZ, R134 ;  /* 0x000000ffff987224 */ /* 0x002fc400078e0086 */
[----:B------:R-:W-:Y:S01]  /*6a80*/  IMAD.MOV.U32 R134, RZ, RZ, R247 ;  /* 0x000000ffff867224 */ /* 0x000fe200078e00f7 */
[----:B------:R-:W-:Y:S01]  /*6a90*/  IADD3 R247, P3, PT, R2, UR4, RZ ;  /* 0x0000000402f77c10 */ /* 0x000fe2000ff7e0ff */
[----:B------:R-:W-:-:S03]  /*6aa0*/  IMAD.MOV.U32 R153, RZ, RZ, R246 ;  /* 0x000000ffff997224 */ /* 0x000fc600078e00f6 */
[----:B------:R-:W-:Y:S01]  /*6ab0*/  IADD3.X R246, PT, PT, R4, UR5, RZ, P3, !PT ;  /* 0x0000000504f67c10 */ /* 0x000fe20009ffe4ff */
[----:B------:R-:W-:Y:S01]  /*6ac0*/  IMAD.MOV.U32 R154, RZ, RZ, R103 ;  /* 0x000000ffff9a7224 */ /* 0x000fe200078e0067 */
[----:B------:R-:W-:Y:S01]  /*6ad0*/  PRMT R123, RZ, 0x7610, R123 ;  /* 0x00007610ff7b7816 */ /* 0x000fe2000000007b */
[----:B------:R-:W-:Y:S01]  /*6ae0*/  IMAD.MOV.U32 R135, RZ, RZ, R102 ;  /* 0x000000ffff877224 */ /* 0x000fe200078e0066 */
[----:B------:R1:W-:Y:S01]  /*6af0*/  STS.U8 [R0+UR9+0x1c00], R158 ;  /* 0x001c009e00007988 */ /* 0x0003e20008000009 */
[----:B------:R-:W-:Y:S02]  /*6b00*/  @P2 IMAD.MOV.U32 R102, RZ, RZ, R247 ;  /* 0x000000ffff662224 */ /* 0x000fe400078e00f7 */
[----:B------:R-:W-:Y:S01]  /*6b10*/  @P2 IMAD.MOV.U32 R103, RZ, RZ, R246 ;  /* 0x000000ffff672224 */ /* 0x000fe200078e00f6 */
[----:B------:R0:W-:Y:S04]  /*6b20*/  STS.U8 [R0+UR9+0x3c00], R157 ;  /* 0x003c009d00007988 */ /* 0x0001e80008000009 */
[----:B------:R4:W2:Y:S01]  /*6b30*/  @P2 LDG.E.U8 R123, desc[UR24][R102.64] ;  /* 0x00000018667b2981 */ /* 0x0008a2000c1e1100 */
[----:B-1----:R-:W-:-:S02]  /*6b40*/  IMAD.MOV.U32 R158, RZ, RZ, R248 ;  /* 0x000000ffff9e7224 */ /* 0x002fc400078e00f8 */
[----:B0-----:R-:W-:Y:S01]  /*6b50*/  IMAD.MOV.U32 R157, RZ, RZ, R249 ;  /* 0x000000ffff9d7224 */ /* 0x001fe200078e00f9 */
[----:B------:R-:W-:Y:S02]  /*6b60*/  IADD3 R249, P3, PT, R3, UR4, RZ ;  /* 0x0000000403f97c10 */ /* 0x000fe4000ff7e0ff */
[----:B------:R-:W-:Y:S01]  /*6b70*/  LOP3.LUT R0, R0, 0x10, RZ, 0x3c, !PT ;  /* 0x0000001000007812 */ /* 0x000fe200078e3cff */
[----:B----4-:R-:W-:Y:S01]  /*6b80*/  IMAD.MOV.U32 R102, RZ, RZ, R8 ;  /* 0x000000ffff667224 */ /* 0x010fe200078e0008 */
[----:B------:R-:W-:Y:S01]  /*6b90*/  IADD3.X R248, PT, PT, R5, UR5, RZ, P3, !PT ;  /* 0x0000000505f87c10 */ /* 0x000fe20009ffe4ff */
[----:B------:R-:W-:Y:S01]  /*6ba0*/  IMAD.MOV.U32 R103, RZ, RZ, R9 ;  /* 0x000000ffff677224 */ /* 0x000fe200078e0009 */
[----:B------:R-:W-:Y:S01]  /*6bb0*/  PRMT R122, RZ, 0x7610, R122 ;  /* 0x00007610ff7a7816 */ /* 0x000fe2000000007a */
[----:B------:R0:W-:Y:S04]  /*6bc0*/  STS.U8 [R0+UR9+0x80], R161 ;  /* 0x000080a100007988 */ /* 0x0001e80008000009 */
[----:B------:R1:W-:Y:S04]  /*6bd0*/  STS.U8 [R0+UR9+0x2080], R160 ;  /* 0x002080a000007988 */ /* 0x0003e80008000009 */
[----:B------:R-:W5:Y:S01]  /*6be0*/  LDL.LU R8, [R1+0x334] ;  /* 0x0003340001087983 */ /* 0x000f620000300800 */
[----:B0-----:R-:W-:-:S02]  /*6bf0*/  IMAD.MOV.U32 R161, RZ, RZ, R103 ;  /* 0x000000ffffa17224 */ /* 0x001fc400078e0067 */
[----:B------:R-:W-:Y:S01]  /*6c00*/  @P2 IMAD.MOV.U32 R103, RZ, RZ, R248 ;  /* 0x000000ffff672224 */ /* 0x000fe200078e00f8 */
[----:B------:R-:W5:Y:S01]  /*6c10*/  LDL.LU R9, [R1+0x330] ;  /* 0x0003300001097983 */ /* 0x000f620000300800 */
[----:B-1----:R-:W-:Y:S02]  /*6c20*/  IMAD.MOV.U32 R160, RZ, RZ, R102 ;  /* 0x000000ffffa07224 */ /* 0x002fe400078e0066 */
[----:B------:R-:W-:Y:S01]  /*6c30*/  @P2 IMAD.MOV.U32 R102, RZ, RZ, R249 ;  /* 0x000000ffff662224 */ /* 0x000fe200078e00f9 */
[----:B------:R0:W-:Y:S04]  /*6c40*/  STS.U8 [R0+UR9+0x480], R177 ;  /* 0x000480b100007988 */ /* 0x0001e80008000009 */
[----:B------:R1:W4:Y:S01]  /*6c50*/  @P2 LDG.E.U8 R122, desc[UR24][R102.64] ;  /* 0x00000018667a2981 */ /* 0x000322000c1e1100 */
[----:B0-----:R-:W-:-:S02]  /*6c60*/  IMAD.MOV.U32 R177, RZ, RZ, R250 ;  /* 0x000000ffffb17224 */ /* 0x001fc400078e00fa */
[----:B-1----:R-:W-:Y:S02]  /*6c70*/  IMAD.MOV.U32 R102, RZ, RZ, R6 ;  /* 0x000000ffff667224 */ /* 0x002fe400078e0006 */
[----:B------:R-:W5:Y:S01]  /*6c80*/  LDL.LU R6, [R1+0x32c] ;  /* 0x00032c0001067983 */ /* 0x000f620000300800 */
[----:B------:R-:W-:-:S03]  /*6c90*/  IMAD.MOV.U32 R103, RZ, RZ, R7 ;  /* 0x000000ffff677224 */ /* 0x000fc600078e0007 */
[----:B------:R-:W5:Y:S04]  /*6ca0*/  LDL.LU R7, [R1+0x328] ;  /* 0x0003280001077983 */ /* 0x000f680000300800 */
[----:B------:R-:W2:Y:S04]  /*6cb0*/  LDL.LU R250, [R1+0x324] ;  /* 0x0003240001fa7983 */ /* 0x000ea80000300800 */
[----:B------:R-:W-:Y:S04]  /*6cc0*/  STS.U8 [R0+UR9+0x2480], R171 ;  /* 0x002480ab00007988 */ /* 0x000fe80008000009 */
[----:B------:R-:W-:Y:S04]  /*6cd0*/  STS.U8 [R0+UR9+0x880], R170 ;  /* 0x000880aa00007988 */ /* 0x000fe80008000009 */
[----:B------:R0:W-:Y:S02]  /*6ce0*/  STS.U8 [R0+UR9+0x2880], R197 ;  /* 0x002880c500007988 */ /* 0x0001e40008000009 */
[----:B0-----:R-:W0:Y:S01]  /*6cf0*/  S2R R197, SR_TID.X ;  /* 0x0000000000c57919 */ /* 0x001e220000002100 */
[----:B------:R-:W-:Y:S01]  /*6d00*/  IMAD.MOV.U32 R171, RZ, RZ, R102 ;  /* 0x000000ffffab7224 */ /* 0x000fe200078e0066 */
[----:B------:R-:W-:Y:S01]  /*6d10*/  SHF.R.U64 R102, R110, 0x19, RZ ;  /* 0x000000196e667819 */ /* 0x000fe200000012ff */
[----:B------:R-:W-:-:S03]  /*6d20*/  UIMAD UR4, UR12, 0x26, URZ ;  /* 0x000000260c0478a4 */ /* 0x000fc6000f8e02ff */
[----:B------:R-:W-:Y:S01]  /*6d30*/  LOP3.LUT P2, RZ, R102, 0x1, RZ, 0xc0, !PT ;  /* 0x0000000166ff7812 */ /* 0x000fe2000784c0ff */
[----:B------:R-:W-:Y:S02]  /*6d40*/  USHF.R.S32.HI UR5, URZ, 0x1f, UR4 ;  /* 0x0000001fff057899 */ /* 0x000fe40008011404 */
[----:B------:R-:W-:Y:S01]  /*6d50*/  IADD3 R102, P3, PT, R2, UR4, RZ ;  /* 0x0000000402667c10 */ /* 0x000fe2000ff7e0ff */
[----:B------:R-:W-:Y:S01]  /*6d60*/  IMAD.MOV.U32 R170, RZ, RZ, R103 ;  /* 0x000000ffffaa7224 */ /* 0x000fe200078e0067 */
[----:B------:R-:W-:Y:S02]  /*6d70*/  PRMT R121, RZ, 0x7610, R121 ;  /* 0x00007610ff797816 */ /* 0x000fe40000000079 */
[----:B------:R-:W-:Y:S01]  /*6d80*/  IADD3.X R103, PT, PT, R4, UR5, RZ, P3, !PT ;  /* 0x0000000504677c10 */ /* 0x000fe20009ffe4ff */
[----:B------:R1:W-:Y:S05]  /*6d90*/  STL [R1+0x68], R102 ;  /* 0x0000686601007387 */ /* 0x0003ea0000100800 */
[----:B------:R1:W2:Y:S04]  /*6da0*/  @P2 LDG.E.U8 R121, desc[UR24][R102.64] ;  /* 0x0000001866792981 */ /* 0x0002a8000c1e1100 */
[----:B------:R1:W-:Y:S01]  /*6db0*/  STL [R1+0x64], R103 ;  /* 0x0000646701007387 */ /* 0x0003e20000100800 */
[----:B0-----:R-:W-:Y:S01]  /*6dc0*/  LOP3.LUT R197, R197, 0x7f, RZ, 0xc0, !PT ;  /* 0x0000007fc5c57812 */ /* 0x001fe200078ec0ff */
[----:B-1----:R-:W-:-:S02]  /*6dd0*/  IMAD.MOV.U32 R102, RZ, RZ, R179 ;  /* 0x000000ffff667224 */ /* 0x002fc400078e00b3 */
[----:B------:R-:W-:Y:S01]  /*6de0*/  IMAD.MOV.U32 R103, RZ, RZ, R169 ;  /* 0x000000ffff677224 */ /* 0x000fe200078e00a9 */
[----:B------:R-:W-:Y:S01]  /*6df0*/  LOP3.LUT R197, R197, 0x10, RZ, 0x3c, !PT ;  /* 0x00000010c5c57812 */ /* 0x000fe200078e3cff */
[----:B------:R-:W5:Y:S04]  /*6e00*/  LDL.LU R179, [R1+0x320] ;  /* 0x0003200001b37983 */ /* 0x000f680000300800 */
[----:B------:R0:W-:Y:S01]  /*6e10*/  STS.U8 [R197+UR9+0xc80], R189 ;  /* 0x000c80bdc5007988 */ /* 0x0001e20008000009 */
[----:B------:R-:W-:-:S03]  /*6e20*/  PRMT R120, RZ, 0x7610, R120 ;  /* 0x00007610ff787816 */ /* 0x000fc60000000078 */
[----:B------:R1:W-:Y:S04]  /*6e30*/  STS.U8 [R197+UR9+0x2c80], R183 ;  /* 0x002c80b7c5007988 */ /* 0x0003e80008000009 */
[----:B------:R-:W5:Y:S01]  /*6e40*/  LDL.LU R169, [R1+0x31c] ;  /* 0x00031c0001a97983 */ /* 0x000f620000300800 */
[----:B0-----:R-:W-:Y:S01]  /*6e50*/  IMAD.MOV.U32 R189, RZ, RZ, R102 ;  /* 0x000000ffffbd7224 */ /* 0x001fe200078e0066 */
[----:B------:R-:W-:Y:S02]  /*6e60*/  IADD3 R102, P3, PT, R3, UR4, RZ ;  /* 0x0000000403667c10 */ /* 0x000fe4000ff7e0ff */
[----:B------:R-:W5:Y:S01]  /*6e70*/  LDL.LU R0, [R1+0x318] ;  /* 0x0003180001007983 */ /* 0x000f620000300800 */
[----:B-1----:R-:W-:Y:S01]  /*6e80*/  IMAD.MOV.U32 R183, RZ, RZ, R103 ;  /* 0x000000ffffb77224 */ /* 0x002fe200078e0067 */
[----:B------:R-:W-:-:S02]  /*6e90*/  IADD3.X R103, PT, PT, R5, UR5, RZ, P3, !PT ;  /* 0x0000000505677c10 */ /* 0x000fc40009ffe4ff */
[----:B------:R0:W-:Y:S04]  /*6ea0*/  STL [R1+0x70], R102 ;  /* 0x0000706601007387 */ /* 0x0001e80000100800 */
[----:B------:R0:W2:Y:S01]  /*6eb0*/  @P2 LDG.E.U8 R120, desc[UR24][R102.64] ;  /* 0x0000001866782981 */ /* 0x0000a2000c1e1100 */
[----:B------:R-:W-:Y:S01]  /*6ec0*/  UIMAD UR4, UR12, 0x2e, URZ ;  /* 0x0000002e0c0478a4 */ /* 0x000fe2000f8e02ff */
[----:B0-----:R-:W-:-:S03]  /*6ed0*/  SHF.R.U64 R102, R110, 0x11, RZ ;  /* 0x000000116e667819 */ /* 0x001fc600000012ff */
[----:B------:R-:W-:Y:S01]  /*6ee0*/  USHF.R.S32.HI UR5, URZ, 0x1f, UR4 ;  /* 0x0000001fff057899 */ /* 0x000fe20008011404 */
[----:B------:R-:W-:Y:S01]  /*6ef0*/  LOP3.LUT P2, RZ, R102, 0x1, RZ, 0xc0, !PT ;  /* 0x0000000166ff7812 */ /* 0x000fe2000784c0ff */
[----:B------:R0:W-:Y:S04]  /*6f00*/  STL [R1+0x6c], R103 ;  /* 0x00006c6701007387 */ /* 0x0001e80000100800 */
[----:B------:R1:W-:Y:S01]  /*6f10*/  STS.U8 [R197+UR9+0x1080], R233 ;  /* 0x001080e9c5007988 */ /* 0x0003e20008000009 */
[----:B0-----:R-:W-:-:S03]  /*6f20*/  IADD3 R103, P3, PT, R2, UR4, RZ ;  /* 0x0000000402677c10 */ /* 0x001fc6000ff7e0ff */
[----:B------:R-:W-:Y:S01]  /*6f30*/  STS.U8 [R197+UR9+0x3080], R232 ;  /* 0x003080e8c5007988 */ /* 0x000fe20008000009 */
[----:B-1----:R-:W-:-:S03]  /*6f40*/  IADD3.X R233, PT, PT, R4, UR5, RZ, P3, !PT ;  /* 0x0000000504e97c10 */ /* 0x002fc60009ffe4ff */
[----:B------:R0:W-:Y:S01]  /*6f50*/  STS.U8 [R197+UR9+0x1480], R221 ;  /* 0x001480ddc5007988 */ /* 0x0001e20008000009 */
[----:B------:R-:W-:Y:S01]  /*6f60*/  PRMT R119, RZ, 0x7610, R119 ;  /* 0x00007610ff777816 */ /* 0x000fe20000000077 */
[----:B------:R-:W-:Y:S02]  /*6f70*/  @P2 IMAD.MOV.U32 R102, RZ, RZ, R103 ;  /* 0x000000ffff662224 */ /* 0x000fe400078e0067 */
[----:B------:R1:W-:Y:S01]  /*6f80*/  STL [R1+0xe8], R103 ;  /* 0x0000e86701007387 */ /* 0x0003e20000100800 */
[----:B0-----:R-:W-:-:S03]  /*6f90*/  IADD3 R221, P3, PT, R3, UR4, RZ ;  /* 0x0000000403dd7c10 */ /* 0x001fc6000ff7e0ff */
[----:B------:R0:W-:Y:S01]  /*6fa0*/  STL [R1+0xe4], R233 ;  /* 0x0000e4e901007387 */ /* 0x0001e20000100800 */
[----:B-1----:R-:W-:Y:S01]  /*6fb0*/  @P2 IMAD.MOV.U32 R103, RZ, RZ, R233 ;  /* 0x000000ffff672224 */ /* 0x002fe200078e00e9 */
[----:B------:R-:W-:Y:S02]  /*6fc0*/  IADD3.X R232, PT, PT, R5, UR5, RZ, P3, !PT ;  /* 0x0000000505e87c10 */ /* 0x000fe40009ffe4ff */
[----:B------:R-:W-:Y:S02]  /*6fd0*/  PRMT R118, RZ, 0x7610, R118 ;  /* 0x00007610ff767816 */ /* 0x000fe40000000076 */
[----:B------:R1:W3:Y:S01]  /*6fe0*/  @P2 LDG.E.U8 R119, desc[UR24][R102.64] ;  /* 0x0000001866772981 */ /* 0x0002e2000c1e1100 */
[----:B0-----:R-:W0:Y:S01]  /*6ff0*/  S2R R233, SR_TID.X ;  /* 0x0000000000e97919 */ /* 0x001e220000002100 */
[----:B-1----:R-:W-:Y:S02]  /*7000*/  @P2 IMAD.MOV.U32 R102, RZ, RZ, R221 ;  /* 0x000000ffff662224 */ /* 0x002fe400078e00dd */
[----:B------:R-:W-:Y:S01]  /*7010*/  @P2 IMAD.MOV.U32 R103, RZ, RZ, R232 ;  /* 0x000000ffff672224 */ /* 0x000fe200078e00e8 */
[----:B------:R-:W-:-:S04]  /*7020*/  UIMAD UR4, UR12, 0x36, URZ ;  /* 0x000000360c0478a4 */ /* 0x000fc8000f8e02ff */
[----:B------:R1:W3:Y:S01]  /*7030*/  @P2 LDG.E.U8 R118, desc[UR24][R102.64] ;  /* 0x0000001866762981 */ /* 0x0002e2000c1e1100 */
[----:B------:R-:W-:Y:S01]  /*7040*/  USHF.R.S32.HI UR5, URZ, 0x1f, UR4 ;  /* 0x0000001fff057899 */ /* 0x000fe20008011404 */
[----:B-1----:R-:W-:-:S04]  /*7050*/  SHF.R.U64 R102, R110, 0x9, RZ ;  /* 0x000000096e667819 */ /* 0x002fc800000012ff */
[----:B------:R-:W-:Y:S01]  /*7060*/  LOP3.LUT P2, RZ, R102, 0x1, RZ, 0xc0, !PT ;  /* 0x0000000166ff7812 */ /* 0x000fe2000784c0ff */
[----:B------:R-:W-:Y:S01]  /*7070*/  STS.U8 [R197+UR9+0x3480], R237 ;  /* 0x003480edc5007988 */ /* 0x000fe20008000009 */
[----:B------:R-:W-:-:S03]  /*7080*/  IADD3 R103, P3, PT, R2, UR4, RZ ;  /* 0x0000000402677c10 */ /* 0x000fc6000ff7e0ff */
[----:B------:R-:W-:Y:S04]  /*7090*/  STS.U8 [R197+UR9+0x1880], R229 ;  /* 0x001880e5c5007988 */ /* 0x000fe80008000009 */
[----:B------:R-:W-:Y:S04]  /*70a0*/  STS.U8 [R197+UR9+0x3880], R228 ;  /* 0x003880e4c5007988 */ /* 0x000fe80008000009 */
[----:B------:R1:W-:Y:S04]  /*70b0*/  STL [R1+0xf0], R221 ;  /* 0x0000f0dd01007387 */ /* 0x0003e80000100800 */
[----:B------:R-:W-:Y:S01]  /*70c0*/  STS.U8 [R197+UR9+0x1c80], R236 ;  /* 0x001c80ecc5007988 */ /* 0x000fe20008000009 */
[----:B------:R-:W-:-:S03]  /*70d0*/  PRMT R117, RZ, 0x7610, R117 ;  /* 0x00007610ff757816 */ /* 0x000fc60000000075 */
[----:B------:R0:W-:Y:S01]  /*70e0*/  STS.U8 [R197+UR9+0x3c80], R220 ;  /* 0x003c80dcc5007988 */ /* 0x0001e20008000009 */
[----:B-1----:R-:W-:Y:S01]  /*70f0*/  IADD3.X R221, PT, PT, R4, UR5, RZ, P3, !PT ;  /* 0x0000000504dd7c10 */ /* 0x002fe20009ffe4ff */
[----:B------:R-:W-:Y:S02]  /*7100*/  @P2 IMAD.MOV.U32 R102, RZ, RZ, R103 ;  /* 0x000000ffff662224 */ /* 0x000fe400078e0067 */
[----:B------:R-:W-:Y:S04]  /*7110*/  STL [R1+0xec], R232 ;  /* 0x0000ece801007387 */ /* 0x000fe80000100800 */
[----:B------:R1:W-:Y:S01]  /*7120*/  STL [R1+0x168], R103 ;  /* 0x0001686701007387 */ /* 0x0003e20000100800 */
[----:B0-----:R-:W-:-:S03]  /*7130*/  IADD3 R220, P3, PT, R3, UR4, RZ ;  /* 0x0000000403dc7c10 */ /* 0x001fc6000ff7e0ff */
[----:B------:R0:W-:Y:S01]  /*7140*/  STL [R1+0x164], R221 ;  /* 0x000164dd01007387 */ /* 0x0001e20000100800 */
[----:B------:R-:W-:Y:S01]  /*7150*/  LOP3.LUT R233, R233, 0x7f, RZ, 0xc0, !PT ;  /* 0x0000007fe9e97812 */ /* 0x000fe200078ec0ff */
[----:B-1----:R-:W-:Y:S01]  /*7160*/  @P2 IMAD.MOV.U32 R103, RZ, RZ, R221 ;  /* 0x000000ffff672224 */ /* 0x002fe200078e00dd */
[----:B0-----:R-:W-:-:S04]  /*7170*/  IADD3.X R221, PT, PT, R5, UR5, RZ, P3, !PT ;  /* 0x0000000505dd7c10 */ /* 0x001fc80009ffe4ff */
[----:B------:R0:W3:Y:S01]  /*7180*/  @P2 LDG.E.U8 R117, desc[UR24][R102.64] ;  /* 0x0000001866752981 */ /* 0x0000e2000c1e1100 */
[----:B------:R-:W-:Y:S01]  /*7190*/  PRMT R116, RZ, 0x7610, R116 ;  /* 0x00007610ff747816 */ /* 0x000fe20000000074 */
[----:B------:R-:W-:Y:S02]  /*71a0*/  IMAD.MOV.U32 R232, RZ, RZ, R183 ;  /* 0x000000ffffe87224 */ /* 0x000fe400078e00b7 */
[----:B------:R-:W-:Y:S02]  /*71b0*/  IMAD.MOV.U32 R183, RZ, RZ, R189 ;  /* 0x000000ffffb77224 */ /* 0x000fe400078e00bd */
[----:B------:R-:W-:Y:S01]  /*71c0*/  IMAD.MOV.U32 R189, RZ, RZ, R170 ;  /* 0x000000ffffbd7224 */ /* 0x000fe200078e00aa */
[----:B------:R-:W-:Y:S01]  /*71d0*/  LOP3.LUT R170, R233, 0x20, RZ, 0x3c, !PT ;  /* 0x00000020e9aa7812 */ /* 0x000fe200078e3cff */
[----:B0-----:R-:W-:Y:S02]  /*71e0*/  @P2 IMAD.MOV.U32 R102, RZ, RZ, R220 ;  /* 0x000000ffff662224 */ /* 0x001fe400078e00dc */
[----:B------:R-:W-:-:S02]  /*71f0*/  @P2 IMAD.MOV.U32 R103, RZ, RZ, R221 ;  /* 0x000000ffff672224 */ /* 0x000fc400078e00dd */
[----:B------:R-:W-:Y:S04]  /*7200*/  STS.U8 [R170+UR9+0x100], R227 ;  /* 0x000100e3aa007988 */ /* 0x000fe80008000009 */
[----:B------:R0:W3:Y:S01]  /*7210*/  @P2 LDG.E.U8 R116, desc[UR24][R102.64] ;  /* 0x0000001866742981 */ /* 0x0000e2000c1e1100 */
[----:B------:R-:W-:-:S03]  /*7220*/  UIMAD UR4, UR12, 0x3e, URZ ;  /* 0x0000003e0c0478a4 */ /* 0x000fc6000f8e02ff */
[----:B------:R-:W-:Y:S01]  /*7230*/  STS.U8 [R170+UR9+0x2100], R226 ;  /* 0x002100e2aa007988 */ /* 0x000fe20008000009 */
[----:B0-----:R-:W-:-:S03]  /*7240*/  SHF.R.U64 R102, R110, 0x1, RZ ;  /* 0x000000016e667819 */ /* 0x001fc600000012ff */
[----:B------:R-:W-:Y:S01]  /*7250*/  STS.U8 [R170+UR9+0x500], R235 ;  /* 0x000500ebaa007988 */ /* 0x000fe20008000009 */
[----:B------:R-:W-:-:S03]  /*7260*/  LOP3.LUT P2, RZ, R102, 0x1, RZ, 0xc0, !PT ;  /* 0x0000000166ff7812 */ /* 0x000fc6000784c0ff */
[----:B------:R-:W-:Y:S04]  /*7270*/  STS.U8 [R170+UR9+0x2500], R234 ;  /* 0x002500eaaa007988 */ /* 0x000fe80008000009 */
[----:B------:R0:W-:Y:S01]  /*7280*/  STS.U8 [R170+UR9+0x900], R208 ;  /* 0x000900d0aa007988 */ /* 0x0001e20008000009 */
[----:B------:R-:W-:-:S03]  /*7290*/  USHF.R.S32.HI UR5, URZ, 0x1f, UR4 ;  /* 0x0000001fff057899 */ /* 0x000fc60008011404 */
[----:B------:R1:W-:Y:S01]  /*72a0*/  STS.U8 [R170+UR9+0x2900], R225 ;  /* 0x002900e1aa007988 */ /* 0x0003e20008000009 */
[----:B0-----:R-:W-:Y:S01]  /*72b0*/  IADD3 R208, P3, PT, R2, UR4, RZ ;  /* 0x0000000402d07c10 */ /* 0x001fe2000ff7e0ff */
[----:B-1----:R-:W-:Y:S02]  /*72c0*/  IMAD.MOV.U32 R225, RZ, RZ, R232 ;  /* 0x000000ffffe17224 */ /* 0x002fe400078e00e8 */
[----:B------:R-:W0:Y:S01]  /*72d0*/  LDC R232, c[0x0][0x3a0] ;  /* 0x0000e800ffe87b82 */ /* 0x000e220000000800 */
[----:B------:R1:W-:Y:S01]  /*72e0*/  STL [R1+0x170], R220 ;  /* 0x000170dc01007387 */ /* 0x0003e20000100800 */
[----:B------:R-:W-:-:S03]  /*72f0*/  @P2 IMAD.MOV.U32 R102, RZ, RZ, R208 ;  /* 0x000000ffff662224 */ /* 0x000fc600078e00d0 */
[----:B------:R-:W-:Y:S01]  /*7300*/  STL [R1+0x16c], R221 ;  /* 0x00016cdd01007387 */ /* 0x000fe20000100800 */
[----:B------:R-:W-:-:S03]  /*7310*/  PRMT R115, RZ, 0x7610, R115 ;  /* 0x00007610ff737816 */ /* 0x000fc60000000073 */
[----:B------:R4:W-:Y:S01]  /*7320*/  STL [R1+0x204], R208 ;  /* 0x000204d001007387 */ /* 0x0009e20000100800 */
[----:B-1----:R-:W-:-:S03]  /*7330*/  IADD3.X R220, PT, PT, R4, UR5, RZ, P3, !PT ;  /* 0x0000000504dc7c10 */ /* 0x002fc60009ffe4ff */
[----:B------:R1:W-:Y:S02]  /*7340*/  STS.U8 [R170+UR9+0xd00], R217 ;  /* 0x000d00d9aa007988 */ /* 0x0003e40008000009 */
[----:B------:R-:W-:Y:S01]  /*7350*/  @P2 IMAD.MOV.U32 R103, RZ, RZ, R220 ;  /* 0x000000ffff672224 */ /* 0x000fe200078e00dc */
[----:B----4-:R-:W-:-:S04]  /*7360*/  IADD3 R208, P3, PT, R3, UR4, RZ ;  /* 0x0000000403d07c10 */ /* 0x010fc8000ff7e0ff */
[----:B------:R4:W3:Y:S01]  /*7370*/  @P2 LDG.E.U8 R115, desc[UR24][R102.64] ;  /* 0x0000001866732981 */ /* 0x0008e2000c1e1100 */
[----:B-1----:R-:W-:Y:S02]  /*7380*/  IADD3.X R217, PT, PT, R5, UR5, RZ, P3, !PT ;  /* 0x0000000505d97c10 */ /* 0x002fe40009ffe4ff */
[----:B------:R-:W-:Y:S01]  /*7390*/  PRMT R114, RZ, 0x7610, R114 ;  /* 0x00007610ff727816 */ /* 0x000fe20000000072 */
[----:B----4-:R-:W-:Y:S02]  /*73a0*/  @P2 IMAD.MOV.U32 R102, RZ, RZ, R208 ;  /* 0x000000ffff662224 */ /* 0x010fe400078e00d0 */
[----:B------:R-:W-:Y:S01]  /*73b0*/  @P2 IMAD.MOV.U32 R103, RZ, RZ, R217 ;  /* 0x000000ffff672224 */ /* 0x000fe200078e00d9 */
[----:B------:R-:W-:-:S04]  /*73c0*/  UIMAD UR4, UR12, 0x7, URZ ;  /* 0x000000070c0478a4 */ /* 0x000fc8000f8e02ff */
[----:B------:R0:W4:Y:S01]  /*73d0*/  @P2 LDG.E.U8 R114, desc[UR24][R102.64] ;  /* 0x0000001866722981 */ /* 0x000122000c1e1100 */
[----:B------:R-:W-:Y:S01]  /*73e0*/  USHF.R.S32.HI UR5, URZ, 0x1f, UR4 ;  /* 0x0000001fff057899 */ /* 0x000fe20008011404 */
[----:B0-----:R-:W-:-:S05]  /*73f0*/  VIADD R102, R232, 0xfffffff8 ;  /* 0xfffffff8e8667836 */ /* 0x001fca0000000000 */
[----:B------:R-:W-:Y:S02]  /*7400*/  ISETP.GE.U32.AND P2, PT, R102, 0x7fffffb9, PT ;  /* 0x7fffffb96600780c */ /* 0x000fe40003f46070 */
[----:B------:R-:W-:Y:S01]  /*7410*/  IADD3 R102, P3, PT, R2, UR4, RZ ;  /* 0x0000000402667c10 */ /* 0x000fe2000ff7e0ff */
[----:B------:R-:W-:Y:S01]  /*7420*/  IMAD.MOV.U32 R235, RZ, RZ, R104 ;  /* 0x000000ffffeb7224 */ /* 0x000fe200078e0068 */
[----:B------:R0:W-:Y:S02]  /*7430*/  STS.U8 [R170+UR9+0x2d00], R219 ;  /* 0x002d00dbaa007988 */ /* 0x0001e40008000009 */
[----:B------:R-:W-:Y:S02]  /*7440*/  IADD3.X R103, PT, PT, R4, UR5, RZ, P3, !PT ;  /* 0x0000000504677c10 */ /* 0x000fe40009ffe4ff */
[----:B------:R-:W-:Y:S01]  /*7450*/  IADD3 R104, P3, PT, R3, UR4, RZ ;  /* 0x0000000403687c10 */ /* 0x000fe2000ff7e0ff */
[----:B------:R1:W-:Y:S01]  /*7460*/  STL [R1+0x200], R220 ;  /* 0x000200dc01007387 */ /* 0x0003e20000100800 */
[----:B------:R-:W-:-:S02]  /*7470*/  PRMT R130, RZ, 0x7610, R130 ;  /* 0x00007610ff827816 */ /* 0x000fc40000000082 */
[----:B------:R-:W-:Y:S01]  /*7480*/  PRMT R129, RZ, 0x7610, R129 ;  /* 0x00007610ff817816 */ /* 0x000fe20000000081 */
[----:B0-----:R-:W-:Y:S02]  /*7490*/  IMAD.MOV.U32 R219, RZ, RZ, R171 ;  /* 0x000000ffffdb7224 */ /* 0x001fe400078e00ab */
[----:B------:R-:W-:Y:S01]  /*74a0*/  IMAD.MOV.U32 R171, RZ, RZ, R105 ;  /* 0x000000ffffab7224 */ /* 0x000fe200078e0069 */
[----:B------:R-:W-:Y:S01]  /*74b0*/  IADD3.X R105, PT, PT, R5, UR5, RZ, P3, !PT ;  /* 0x0000000505697c10 */ /* 0x000fe20009ffe4ff */
[----:B------:R-:W-:Y:S01]  /*74c0*/  UIMAD UR4, UR12, 0xf, URZ ;  /* 0x0000000f0c0478a4 */ /* 0x000fe2000f8e02ff */
[----:B-1----:R-:W-:Y:S01]  /*74d0*/  IMAD.MOV.U32 R220, RZ, RZ, R106 ;  /* 0x000000ffffdc7224 */ /* 0x002fe200078e006a */
[----:B------:R-:W4:Y:S01]  /*74e0*/  @!P2 LDG.E.U8 R130, desc[UR24][R102.64] ;  /* 0x000000186682a981 */ /* 0x000f22000c1e1100 */
[----:B------:R-:W-:Y:S01]  /*74f0*/  VIADD R106, R232, 0xfffffff0 ;  /* 0xfffffff0e86a7836 */ /* 0x000fe20000000000 */
[----:B------:R-:W-:Y:S01]  /*7500*/  USHF.R.S32.HI UR5, URZ, 0x1f, UR4 ;  /* 0x0000001fff057899 */ /* 0x000fe20008011404 */
[----:B------:R-:W-:Y:S01]  /*7510*/  IMAD.MOV.U32 R226, RZ, RZ, R108 ;  /* 0x000000ffffe27224 */ /* 0x000fe200078e006c */
[----:B------:R-:W4:Y:S01]  /*7520*/  @!P2 LDG.E.U8 R129, desc[UR24][R104.64] ;  /* 0x000000186881a981 */ /* 0x000f22000c1e1100 */
[----:B------:R-:W-:-:S02]  /*7530*/  SHF.R.U64 R108, R110, 0x18, RZ ;  /* 0x000000186e6c7819 */ /* 0x000fc400000012ff */
[----:B------:R-:W-:Y:S02]  /*7540*/  ISETP.GE.U32.AND P2, PT, R106, 0x7fffffb1, PT ;  /* 0x7fffffb16a00780c */ /* 0x000fe40003f46070 */
[----:B------:R-:W-:Y:S01]  /*7550*/  IADD3 R106, P3, PT, R2, UR4, RZ ;  /* 0x00000004026a7c10 */ /* 0x000fe2000ff7e0ff */
[----:B------:R-:W-:Y:S01]  /*7560*/  IMAD.MOV.U32 R237, RZ, RZ, R107 ;  /* 0x000000ffffed7224 */ /* 0x000fe200078e006b */
[----:B------:R-:W-:Y:S02]  /*7570*/  LOP3.LUT P4, RZ, R108, 0x1, RZ, 0xc0, !PT ;  /* 0x000000016cff7812 */ /* 0x000fe4000788c0ff */
[----:B------:R-:W-:Y:S02]  /*7580*/  IADD3.X R107, PT, PT, R4, UR5, RZ, P3, !PT ;  /* 0x00000005046b7c10 */ /* 0x000fe40009ffe4ff */
[----:B------:R-:W-:Y:S01]  /*7590*/  IADD3 R108, P3, PT, R3, UR4, RZ ;  /* 0x00000004036c7c10 */ /* 0x000fe2000ff7e0ff */
[----:B------:R-:W-:Y:S01]  /*75a0*/  IMAD.MOV.U32 R227, RZ, RZ, R109 ;  /* 0x000000ffffe37224 */ /* 0x000fe200078e006d */
[----:B------:R-:W-:Y:S01]  /*75b0*/  PRMT R128, RZ, 0x7610, R128 ;  /* 0x00007610ff807816 */ /* 0x000fe20000000080 */
[----:B------:R-:W-:Y:S01]  /*75c0*/  IMAD.MOV.U32 R221, RZ, RZ, R111 ;  /* 0x000000ffffdd7224 */ /* 0x000fe200078e006f */
[----:B------:R-:W-:Y:S01]  /*75d0*/  PRMT R133, RZ, 0x7610, R133 ;  /* 0x00007610ff857816 */ /* 0x000fe20000000085 */
[----:B------:R-:W-:Y:S01]  /*75e0*/  UIMAD UR4, UR12, 0x17, URZ ;  /* 0x000000170c0478a4 */ /* 0x000fe2000f8e02ff */
[----:B------:R-:W-:-:S02]  /*75f0*/  IADD3.X R109, PT, PT, R5, UR5, RZ, P3, !PT ;  /* 0x00000005056d7c10 */ /* 0x000fc40009ffe4ff */
[C---:B------:R-:W-:Y:S01]  /*7600*/  SHF.R.U64 R111, R110.reuse, 0x10, RZ ;  /* 0x000000106e6f7819 */ /* 0x040fe200000012ff */
[----:B------:R-:W4:Y:S01]  /*7610*/  @!P2 LDG.E.U8 R128, desc[UR24][R106.64] ;  /* 0x000000186a80a981 */ /* 0x000f22000c1e1100 */
[----:B------:R-:W-:Y:S01]  /*7620*/  SHF.R.U64 R110, R110, 0x8, RZ ;  /* 0x000000086e6e7819 */ /* 0x000fe200000012ff */
[----:B------:R-:W-:Y:S02]  /*7630*/  USHF.R.S32.HI UR5, URZ, 0x1f, UR4 ;  /* 0x0000001fff057899 */ /* 0x000fe40008011404 */
[----:B------:R-:W4:Y:S01]  /*7640*/  @!P2 LDG.E.U8 R133, desc[UR24][R108.64] ;  /* 0x000000186c85a981 */ /* 0x000f22000c1e1100 */
[----:B------:R-:W-:Y:S02]  /*7650*/  LOP3.LUT P2, RZ, R110, 0x1, RZ, 0xc0, !PT ;  /* 0x000000016eff7812 */ /* 0x000fe4000784c0ff */
[----:B------:R-:W-:Y:S01]  /*7660*/  IADD3 R110, P1, PT, R2, UR4, RZ ;  /* 0x00000004026e7c10 */ /* 0x000fe2000ff3e0ff */
[----:B------:R-:W-:Y:S01]  /*7670*/  IMAD.MOV.U32 R229, RZ, RZ, R112 ;  /* 0x000000ffffe57224 */ /* 0x000fe200078e0070 */
[----:B------:R-:W-:-:S02]  /*7680*/  LOP3.LUT P3, RZ, R111, 0x1, RZ, 0xc0, !PT ;  /* 0x000000016fff7812 */ /* 0x000fc4000786c0ff */
[----:B------:R-:W-:Y:S02]  /*7690*/  IADD3.X R111, PT, PT, R4, UR5, RZ, P1, !PT ;  /* 0x00000005046f7c10 */ /* 0x000fe40008ffe4ff */
[----:B------:R-:W-:Y:S01]  /*76a0*/  IADD3 R112, P1, PT, R3, UR4, RZ ;  /* 0x0000000403707c10 */ /* 0x000fe2000ff3e0ff */
[----:B------:R-:W-:Y:S01]  /*76b0*/  STS.U8 [R170+UR9+0x1100], R223 ;  /* 0x001100dfaa007988 */ /* 0x000fe20008000009 */
[----:B------:R-:W-:Y:S01]  /*76c0*/  IMAD.MOV.U32 R234, RZ, RZ, R113 ;  /* 0x000000ffffea7224 */ /* 0x000fe200078e0071 */
[----:B------:R-:W-:Y:S01]  /*76d0*/  PRMT R132, RZ, 0x7610, R132 ;  /* 0x00007610ff847816 */ /* 0x000fe20000000084 */
[----:B------:R-:W-:Y:S01]  /*76e0*/  UIMAD UR4, UR12, 0x1f, URZ ;  /* 0x0000001f0c0478a4 */ /* 0x000fe2000f8e02ff */
[----:B------:R0:W-:Y:S01]  /*76f0*/  STL [R1+0x20c], R208 ;  /* 0x00020cd001007387 */ /* 0x0001e20000100800 */
[----:B------:R-:W-:Y:S02]  /*7700*/  PRMT R142, RZ, 0x7610, R142 ;  /* 0x00007610ff8e7816 */ /* 0x000fe4000000008e */
[----:B------:R-:W-:Y:S01]  /*7710*/  IADD3.X R113, PT, PT, R5, UR5, RZ, P1, !PT ;  /* 0x0000000505717c10 */ /* 0x000fe20008ffe4ff */
[----:B------:R1:W-:Y:S01]  /*7720*/  STS.U8 [R170+UR9+0x3100], R222 ;  /* 0x003100deaa007988 */ /* 0x0003e20008000009 */
[----:B------:R-:W-:-:S03]  /*7730*/  IMAD.MOV.U32 R228, RZ, RZ, R152 ;  /* 0x000000ffffe47224 */ /* 0x000fc600078e0098 */
[----:B------:R-:W-:Y:S01]  /*7740*/  STS.U8 [R170+UR9+0x1500], R202 ;  /* 0x001500caaa007988 */ /* 0x000fe20008000009 */
[----:B0-----:R-:W-:Y:S02]  /*7750*/  IMAD.MOV.U32 R208, RZ, RZ, R183 ;  /* 0x000000ffffd07224 */ /* 0x001fe400078e00b7 */
[----:B------:R-:W-:Y:S01]  /*7760*/  IMAD.MOV.U32 R183, RZ, RZ, R154 ;  /* 0x000000ffffb77224 */ /* 0x000fe200078e009a */
[----:B------:R-:W-:Y:S01]  /*7770*/  STS.U8 [R170+UR9+0x3500], R218 ;  /* 0x003500daaa007988 */ /* 0x000fe20008000009 */
[----:B------:R-:W-:Y:S01]  /*7780*/  LOP3.LUT R154, R233, 0x30, RZ, 0x3c, !PT ;  /* 0x00000030e99a7812 */ /* 0x000fe200078e3cff */
[----:B------:R-:W-:Y:S02]  /*7790*/  USHF.R.S32.HI UR5, URZ, 0x1f, UR4 ;  /* 0x0000001fff057899 */ /* 0x000fe40008011404 */
[----:B------:R-:W-:Y:S01]  /*77a0*/  STS.U8 [R170+UR9+0x1900], R206 ;  /* 0x001900ceaa007988 */ /* 0x000fe20008000009 */
[----:B------:R-:W-:-:S03]  /*77b0*/  IMAD.MOV.U32 R152, RZ, RZ, R251 ;  /* 0x000000ffff987224 */ /* 0x000fc600078e00fb */
[----:B------:R-:W-:Y:S04]  /*77c0*/  STS.U8 [R170+UR9+0x3900], R205 ;  /* 0x003900cdaa007988 */ /* 0x000fe80008000009 */
[----:B------:R-:W-:Y:S04]  /*77d0*/  STS.U8 [R170+UR9+0x1d00], R210 ;  /* 0x001d00d2aa007988 */ /* 0x000fe80008000009 */
[----:B------:R-:W4:Y:S04]  /*77e0*/  @P6 LDG.E.U8 R132, desc[UR24][R110.64] ;  /* 0x000000186e846981 */ /* 0x000f28000c1e1100 */
[----:B------:R-:W4:Y:S01]  /*77f0*/  @P6 LDG.E.U8 R142, desc[UR24][R112.64] ;  /* 0x00000018708e6981 */ /* 0x000f22000c1e1100 */
[----:B------:R-:W-:-:S03]  /*7800*/  IADD3 R251, P6, PT, R2, UR4, RZ ;  /* 0x0000000402fb7c10 */ /* 0x000fc6000ffde0ff */
[----:B------:R-:W-:Y:S01]  /*7810*/  STS.U8 [R170+UR9+0x3d00], R209 ;  /* 0x003d00d1aa007988 */ /* 0x000fe20008000009 */
[----:B--2---:R-:W-:-:S03]  /*7820*/  ISETP.NE.AND P1, PT, R250, RZ, PT ;  /* 0x000000fffa00720c */ /* 0x004fc60003f25270 */
[----:B------:R-:W-:Y:S01]  /*7830*/  STS.U8 [R154+UR9+0x180], R201 ;  /* 0x000180c99a007988 */ /* 0x000fe20008000009 */
[----:B------:R-:W-:-:S03]  /*7840*/  IADD3.X R250, PT, PT, R4, UR5, RZ, P6, !PT ;  /* 0x0000000504fa7c10 */ /* 0x000fc6000b7fe4ff */
[----:B------:R-:W-:Y:S01]  /*7850*/  STS.U8 [R154+UR9+0x2180], R194 ;  /* 0x002180c29a007988 */ /* 0x000fe20008000009 */
[----:B-1----:R-:W-:-:S03]  /*7860*/  IADD3 R222, P6, PT, R3, UR4, RZ ;  /* 0x0000000403de7c10 */ /* 0x002fc6000ffde0ff */
[----:B------:R-:W-:Y:S01]  /*7870*/  STS.U8 [R154+UR9+0x580], R204 ;  /* 0x000580cc9a007988 */ /* 0x000fe20008000009 */
[----:B------:R-:W-:-:S03]  /*7880*/  IMAD.MOV.U32 R236, RZ, RZ, R160 ;  /* 0x000000ffffec7224 */ /* 0x000fc600078e00a0 */
[----:B------:R-:W-:Y:S01]  /*7890*/  STS.U8 [R154+UR9+0x2580], R203 ;  /* 0x002580cb9a007988 */ /* 0x000fe20008000009 */
[----:B------:R-:W-:-:S03]  /*78a0*/  IMAD.MOV.U32 R223, RZ, RZ, R189 ;  /* 0x000000ffffdf7224 */ /* 0x000fc600078e00bd */
[----:B------:R-:W-:Y:S01]  /*78b0*/  STS.U8 [R154+UR9+0x980], R190 ;  /* 0x000980be9a007988 */ /* 0x000fe20008000009 */
[----:B------:R-:W-:Y:S01]  /*78c0*/  IMAD.MOV.U32 R160, RZ, RZ, R135 ;  /* 0x000000ffffa07224 */ /* 0x000fe200078e0087 */
[----:B------:R-:W-:Y:S02]  /*78d0*/  PRMT R141, RZ, 0x7610, R141 ;  /* 0x00007610ff8d7816 */ /* 0x000fe4000000008d */
[----:B------:R0:W-:Y:S01]  /*78e0*/  STL [R1+0x208], R217 ;  /* 0x000208d901007387 */ /* 0x0001e20000100800 */
[----:B------:R-:W-:-:S03]  /*78f0*/  IMAD.MOV.U32 R189, RZ, RZ, R252 ;  /* 0x000000ffffbd7224 */ /* 0x000fc600078e00fc */
[----:B------:R-:W-:Y:S01]  /*7900*/  STS.U8 [R154+UR9+0x2980], R207 ;  /* 0x002980cf9a007988 */ /* 0x000fe20008000009 */
[----:B------:R-:W-:-:S03]  /*7910*/  @!P5 IMAD.MOV.U32 R135, RZ, RZ, R250 ;  /* 0x000000ffff87d224 */ /* 0x000fc600078e00fa */
[----:B------:R-:W-:Y:S01]  /*7920*/  STS.U8 [R154+UR9+0xd80], R193 ;  /* 0x000d80c19a007988 */ /* 0x000fe20008000009 */
[----:B0-----:R-:W-:Y:S02]  /*7930*/  IMAD.MOV.U32 R217, RZ, RZ, R177 ;  /* 0x000000ffffd97224 */ /* 0x001fe400078e00b1 */
[----:B------:R-:W-:Y:S01]  /*7940*/  IMAD.MOV.U32 R177, RZ, RZ, R134 ;  /* 0x000000ffffb17224 */ /* 0x000fe200078e0086 */
[----:B------:R-:W-:Y:S01]  /*7950*/  STS.U8 [R154+UR9+0x2d80], R224 ;  /* 0x002d80e09a007988 */ /* 0x000fe20008000009 */
[----:B------:R-:W-:Y:S01]  /*7960*/  @!P5 IMAD.MOV.U32 R134, RZ, RZ, R251 ;  /* 0x000000ffff86d224 */ /* 0x000fe200078e00fb */
[----:B------:R-:W-:Y:S02]  /*7970*/  IADD3.X R252, PT, PT, R5, UR5, RZ, P6, !PT ;  /* 0x0000000505fc7c10 */ /* 0x000fe4000b7fe4ff */
[----:B------:R-:W-:Y:S01]  /*7980*/  STS.U8 [R154+UR9+0x1180], R215 ;  /* 0x001180d79a007988 */ /* 0x000fe20008000009 */
[----:B------:R-:W-:-:S03]  /*7990*/  LOP3.LUT R202, R233, 0x40, RZ, 0x3c, !PT ;  /* 0x00000040e9ca7812 */ /* 0x000fc600078e3cff */
[----:B------:R-:W-:Y:S01]  /*79a0*/  STS.U8 [R154+UR9+0x3180], R213 ;  /* 0x003180d59a007988 */ /* 0x000fe20008000009 */
[----:B------:R-:W-:-:S03]  /*79b0*/  PRMT R140, RZ, 0x7610, R140 ;  /* 0x00007610ff8c7816 */ /* 0x000fc6000000008c */
[----:B------:R-:W-:Y:S01]  /*79c0*/  STS.U8 [R154+UR9+0x1580], R212 ;  /* 0x001580d49a007988 */ /* 0x000fe20008000009 */
[----:B------:R-:W-:-:S03]  /*79d0*/  UIMAD UR4, UR12, 0x27, URZ ;  /* 0x000000270c0478a4 */ /* 0x000fc6000f8e02ff */
[----:B------:R-:W-:Y:S04]  /*79e0*/  STS.U8 [R154+UR9+0x3580], R211 ;  /* 0x003580d39a007988 */ /* 0x000fe80008000009 */
[----:B------:R-:W-:Y:S04]  /*79f0*/  STS.U8 [R154+UR9+0x1980], R196 ;  /* 0x001980c49a007988 */ /* 0x000fe80008000009 */
[----:B------:R-:W-:Y:S04]  /*7a00*/  STS.U8 [R154+UR9+0x3980], R200 ;  /* 0x003980c89a007988 */ /* 0x000fe80008000009 */
[----:B------:R0:W2:Y:S04]  /*7a10*/  @!P5 LDG.E.U8 R141, desc[UR24][R134.64] ;  /* 0x00000018868dd981 */ /* 0x0000a8000c1e1100 */
[----:B------:R-:W-:Y:S01]  /*7a20*/  STS.U8 [R154+UR9+0x1d80], R192 ;  /* 0x001d80c09a007988 */ /* 0x000fe20008000009 */
[----:B------:R-:W-:-:S03]  /*7a30*/  USHF.R.S32.HI UR5, URZ, 0x1f, UR4 ;  /* 0x0000001fff057899 */ /* 0x000fc60008011404 */
[----:B------:R-:W-:Y:S01]  /*7a40*/  STS.U8 [R154+UR9+0x3d80], R191 ;  /* 0x003d80bf9a007988 */ /* 0x000fe20008000009 */
[----:B0-----:R-:W-:Y:S02]  /*7a50*/  @!P5 IMAD.MOV.U32 R134, RZ, RZ, R222 ;  /* 0x000000ffff86d224 */ /* 0x001fe400078e00de */
[----:B------:R-:W-:Y:S01]  /*7a60*/  @!P5 IMAD.MOV.U32 R135, RZ, RZ, R252 ;  /* 0x000000ffff87d224 */ /* 0x000fe200078e00fc */
[----:B------:R-:W-:Y:S04]  /*7a70*/  STS.U8 [R202+UR9+0x200], R185 ;  /* 0x000200b9ca007988 */ /* 0x000fe80008000009 */
[----:B------:R-:W-:Y:S04]  /*7a80*/  STS.U8 [R202+UR9+0x2200], R198 ;  /* 0x002200c6ca007988 */ /* 0x000fe80008000009 */
[----:B------:R-:W-:Y:S04]  /*7a90*/  STS.U8 [R202+UR9+0x600], R184 ;  /* 0x000600b8ca007988 */ /* 0x000fe80008000009 */
[----:B------:R0:W-:Y:S04]  /*7aa0*/  STS.U8 [R202+UR9+0x2600], R182 ;  /* 0x002600b6ca007988 */ /* 0x0001e80008000009 */
[----:B------:R1:W2:Y:S01]  /*7ab0*/  @!P5 LDG.E.U8 R140, desc[UR24][R134.64] ;  /* 0x00000018868cd981 */ /* 0x0002a2000c1e1100 */
[----:B0-----:R-:W-:-:S03]  /*7ac0*/  IADD3 R182, P5, PT, R2, UR4, RZ ;  /* 0x0000000402b67c10 */ /* 0x001fc6000ffbe0ff */
[----:B------:R-:W-:Y:S01]  /*7ad0*/  STS.U8 [R202+UR9+0xa00], R188 ;  /* 0x000a00bcca007988 */ /* 0x000fe20008000009 */
[----:B------:R-:W-:-:S03]  /*7ae0*/  IADD3.X R184, PT, PT, R4, UR5, RZ, P5, !PT ;  /* 0x0000000504b87c10 */ /* 0x000fc6000affe4ff */
[----:B------:R-:W-:Y:S01]  /*7af0*/  STS.U8 [R202+UR9+0x2a00], R187 ;  /* 0x002a00bbca007988 */ /* 0x000fe20008000009 */
[----:B------:R-:W-:-:S03]  /*7b00*/  PRMT R139, RZ, 0x7610, R139 ;  /* 0x00007610ff8b7816 */ /* 0x000fc6000000008b */
[----:B------:R0:W-:Y:S01]  /*7b10*/  STS.U8 [R202+UR9+0xe00], R176 ;  /* 0x000e00b0ca007988 */ /* 0x0001e20008000009 */
[----:B-1----:R-:W-:Y:S02]  /*7b20*/  @P4 IMAD.MOV.U32 R134, RZ, RZ, R182 ;  /* 0x000000ffff864224 */ /* 0x002fe400078e00b6 */
[----:B------:R-:W-:Y:S01]  /*7b30*/  @P4 IMAD.MOV.U32 R135, RZ, RZ, R184 ;  /* 0x000000ffff874224 */ /* 0x000fe200078e00b8 */
[----:B------:R-:W-:Y:S01]  /*7b40*/  STL [R1], R222 ;  /* 0x000000de01007387 */ /* 0x000fe20000100800 */
[----:B0-----:R-:W-:-:S03]  /*7b50*/  IADD3 R176, P5, PT, R3, UR4, RZ ;  /* 0x0000000403b07c10 */ /* 0x001fc6000ffbe0ff */
[----:B------:R0:W-:Y:S01]  /*7b60*/  STL [R1+0x78], R182 ;  /* 0x000078b601007387 */ /* 0x0001e20000100800 */
[----:B------:R-:W-:Y:S01]  /*7b70*/  PRMT R138, RZ, 0x7610, R138 ;  /* 0x00007610ff8a7816 */ /* 0x000fe2000000008a */
[----:B------:R-:W-:Y:S02]  /*7b80*/  UIMAD UR4, UR12, 0x2f, URZ ;  /* 0x0000002f0c0478a4 */ /* 0x000fe4000f8e02ff */
[----:B------:R1:W2:Y:S01]  /*7b90*/  @P4 LDG.E.U8 R139, desc[UR24][R134.64] ;  /* 0x00000018868b4981 */ /* 0x0002a2000c1e1100 */
[----:B0-----:R-:W-:-:S03]  /*7ba0*/  IADD3.X R182, PT, PT, R5, UR5, RZ, P5, !PT ;  /* 0x0000000505b67c10 */ /* 0x001fc6000affe4ff */
[----:B------:R-:W-:Y:S01]  /*7bb0*/  STS.U8 [R202+UR9+0x2e00], R186 ;  /* 0x002e00baca007988 */ /* 0x000fe20008000009 */
[----:B-1----:R-:W-:Y:S02]  /*7bc0*/  @P4 IMAD.MOV.U32 R134, RZ, RZ, R176 ;  /* 0x000000ffff864224 */ /* 0x002fe400078e00b0 */
[----:B------:R-:W-:Y:S01]  /*7bd0*/  @P4 IMAD.MOV.U32 R135, RZ, RZ, R182 ;  /* 0x000000ffff874224 */ /* 0x000fe200078e00b6 */
[----:B------:R-:W-:Y:S01]  /*7be0*/  STS.U8 [R202+UR9+0x1200], R175 ;  /* 0x001200afca007988 */ /* 0x000fe20008000009 */
[----:B------:R-:W-:-:S03]  /*7bf0*/  USHF.R.S32.HI UR5, URZ, 0x1f, UR4 ;  /* 0x0000001fff057899 */ /* 0x000fc60008011404 */
[----:B------:R0:W-:Y:S04]  /*7c00*/  STS.U8 [R202+UR9+0x3200], R173 ;  /* 0x003200adca007988 */ /* 0x0001e80008000009 */
[----:B------:R1:W2:Y:S01]  /*7c10*/  @P4 LDG.E.U8 R138, desc[UR24][R134.64] ;  /* 0x00000018868a4981 */ /* 0x0002a2000c1e1100 */
[----:B0-----:R-:W-:-:S04]  /*7c20*/  IADD3 R173, P4, PT, R2, UR4, RZ ;  /* 0x0000000402ad7c10 */ /* 0x001fc8000ff9e0ff */
[----:B------:R-:W-:Y:S01]  /*7c30*/  IADD3.X R175, PT, PT, R4, UR5, RZ, P4, !PT ;  /* 0x0000000504af7c10 */ /* 0x000fe2000a7fe4ff */
[----:B-1----:R-:W-:Y:S01]  /*7c40*/  @P3 IMAD.MOV.U32 R134, RZ, RZ, R173 ;  /* 0x000000ffff863224 */ /* 0x002fe200078e00ad */
[----:B------:R-:W-:-:S03]  /*7c50*/  PRMT R137, RZ, 0x7610, R137 ;  /* 0x00007610ff897816 */ /* 0x000fc60000000089 */
[----:B------:R-:W-:Y:S01]  /*7c60*/  @P3 IMAD.MOV.U32 R135, RZ, RZ, R175 ;  /* 0x000000ffff873224 */ /* 0x000fe200078e00af */
[----:B------:R-:W-:Y:S04]  /*7c70*/  STS.U8 [R202+UR9+0x1600], R181 ;  /* 0x001600b5ca007988 */ /* 0x000fe80008000009 */
[----:B------:R0:W2:Y:S01]  /*7c80*/  @P3 LDG.E.U8 R137, desc[UR24][R134.64] ;  /* 0x0000001886893981 */ /* 0x0000a2000c1e1100 */
[----:B------:R-:W-:-:S03]  /*7c90*/  PRMT R136, RZ, 0x7610, R136 ;  /* 0x00007610ff887816 */ /* 0x000fc60000000088 */
[----:B------:R-:W-:Y:S01]  /*7ca0*/  STS.U8 [R202+UR9+0x3600], R180 ;  /* 0x003600b4ca007988 */ /* 0x000fe20008000009 */
[----:B0-----:R-:W-:-:S03]  /*7cb0*/  IADD3 R134, P4, PT, R3, UR4, RZ ;  /* 0x0000000403867c10 */ /* 0x001fc6000ff9e0ff */
[----:B---3--:R-:W-:Y:S01]  /*7cc0*/  STS.U8 [R202+UR9+0x1a00], R172 ;  /* 0x001a00acca007988 */ /* 0x008fe20008000009 */
[----:B------:R-:W-:Y:S01]  /*7cd0*/  UIMAD UR4, UR12, 0x37, URZ ;  /* 0x000000370c0478a4 */ /* 0x000fe2000f8e02ff */
[----:B------:R-:W-:Y:S02]  /*7ce0*/  IADD3.X R135, PT, PT, R5, UR5, RZ, P4, !PT ;  /* 0x0000000505877c10 */ /* 0x000fe4000a7fe4ff */
[----:B------:R-:W-:Y:S01]  /*7cf0*/  STS.U8 [R202+UR9+0x3a00], R178 ;  /* 0x003a00b2ca007988 */ /* 0x000fe20008000009 */
[----:B------:R-:W-:-:S03]  /*7d00*/  USHF.R.S32.HI UR5, URZ, 0x1f, UR4 ;  /* 0x0000001fff057899 */ /* 0x000fc60008011404 */
[----:B------:R0:W-:Y:S04]  /*7d10*/  STS.U8 [R202+UR9+0x1e00], R168 ;  /* 0x001e00a8ca007988 */ /* 0x0001e80008000009 */
[----:B------:R1:W-:Y:S01]  /*7d20*/  STS.U8 [R202+UR9+0x3e00], R167 ;  /* 0x003e00a7ca007988 */ /* 0x0003e20008000009 */
[----:B------:R-:W-:-:S03]  /*7d30*/  IMAD.MOV.U32 R222, RZ, RZ, R223 ;  /* 0x000000ffffde7224 */ /* 0x000fc600078e00df */
[----:B------:R3:W2:Y:S01]  /*7d40*/  @P3 LDG.E.U8 R136, desc[UR24][R134.64] ;  /* 0x0000001886883981 */ /* 0x0006a2000c1e1100 */
[----:B0-----:R-:W-:Y:S01]  /*7d50*/  LOP3.LUT R168, R233, 0x50, RZ, 0x3c, !PT ;  /* 0x00000050e9a87812 */ /* 0x001fe200078e3cff */
[----:B-1----:R-:W-:Y:S02]  /*7d60*/  IMAD.MOV.U32 R202, RZ, RZ, R236 ;  /* 0x000000ffffca7224 */ /* 0x002fe400078e00ec */
[----:B------:R-:W-:Y:S01]  /*7d70*/  IMAD.MOV.U32 R236, RZ, RZ, R183 ;  /* 0x000000ffffec7224 */ /* 0x000fe200078e00b7 */
[----:B------:R-:W-:Y:S01]  /*7d80*/  STL [R1+0x74], R184 ;  /* 0x000074b801007387 */ /* 0x000fe20000100800 */
[----:B------:R-:W-:Y:S01]  /*7d90*/  IMAD.MOV.U32 R183, RZ, RZ, R152 ;  /* 0x000000ffffb77224 */ /* 0x000fe200078e0098 */
[----:B------:R-:W-:Y:S02]  /*7da0*/  IADD3 R152, P3, PT, R2, UR4, RZ ;  /* 0x0000000402987c10 */ /* 0x000fe4000ff7e0ff */
[----:B------:R-:W-:Y:S01]  /*7db0*/  STL [R1+0x80], R176 ;  /* 0x000080b001007387 */ /* 0x000fe20000100800 */
[----:B------:R-:W-:-:S03]  /*7dc0*/  IMAD.MOV.U32 R223, RZ, RZ, R153 ;  /* 0x000000ffffdf7224 */ /* 0x000fc600078e0099 */
[----:B------:R-:W-:Y:S01]  /*7dd0*/  STS.U8 [R168+UR9+0x280], R166 ;  /* 0x000280a6a8007988 */ /* 0x000fe20008000009 */
[----:B------:R-:W-:-:S03]  /*7de0*/  IADD3.X R153, PT, PT, R4, UR5, RZ, P3, !PT ;  /* 0x0000000504997c10 */ /* 0x000fc60009ffe4ff */
[----:B------:R-:W-:Y:S04]  /*7df0*/  STL [R1+0x7c], R182 ;  /* 0x00007cb601007387 */ /* 0x000fe80000100800 */
[----:B------:R-:W-:Y:S04]  /*7e00*/  STS.U8 [R168+UR9+0x2280], R174 ;  /* 0x002280aea8007988 */ /* 0x000fe80008000009 */
[----:B------:R-:W-:Y:S04]  /*7e10*/  STL [R1+0xf8], R173 ;  /* 0x0000f8ad01007387 */ /* 0x000fe80000100800 */
[----:B------:R-:W-:Y:S04]  /*7e20*/  STS.U8 [R168+UR9+0x680], R165 ;  /* 0x000680a5a8007988 */ /* 0x000fe80008000009 */
[----:B------:R-:W-:Y:S04]  /*7e30*/  STL [R1+0xf4], R175 ;  /* 0x0000f4af01007387 */ /* 0x000fe80000100800 */
[----:B------:R0:W-:Y:S04]  /*7e40*/  STS.U8 [R168+UR9+0x2680], R164 ;  /* 0x002680a4a8007988 */ /* 0x0001e80008000009 */
[----:B------:R-:W-:Y:S04]  /*7e50*/  STL [R1+0x100], R134 ;  /* 0x0001008601007387 */ /* 0x000fe80000100800 */
[----:B------:R3:W-:Y:S01]  /*7e60*/  STL [R1+0xfc], R135 ;  /* 0x0000fc8701007387 */ /* 0x0007e20000100800 */
[----:B0-----:R-:W-:-:S04]  /*7e70*/  IADD3 R164, P3, PT, R3, UR4, RZ ;  /* 0x0000000403a47c10 */ /* 0x001fc8000ff7e0ff */
[----:B------:R-:W-:Y:S02]  /*7e80*/  IADD3.X R165, PT, PT, R5, UR5, RZ, P3, !PT ;  /* 0x0000000505a57c10 */ /* 0x000fe40009ffe4ff */
[----:B---3--:R-:W-:Y:S01]  /*7e90*/  PRMT R135, RZ, 0x7610, R135 ;  /* 0x00007610ff877816 */ /* 0x008fe20000000087 */
[----:B------:R0:W-:Y:S01]  /*7ea0*/  STL [R1+0x178], R152 ;  /* 0x0001789801007387 */ /* 0x0001e20000100800 */
[----:B------:R-:W-:-:S03]  /*7eb0*/  PRMT R134, RZ, 0x7610, R134 ;  /* 0x00007610ff867816 */ /* 0x000fc60000000086 */
[----:B------:R1:W-:Y:S04]  /*7ec0*/  STL [R1+0x174], R153 ;  /* 0x0001749901007387 */ /* 0x0003e80000100800 */
[----:B------:R0:W3:Y:S02]  /*7ed0*/  @P2 LDG.E.U8 R135, desc[UR24][R152.64] ;  /* 0x0000001898872981 */ /* 0x0000e4000c1e1100 */
[----:B0-----:R-:W-:Y:S02]  /*7ee0*/  @P2 IMAD.MOV.U32 R152, RZ, RZ, R164 ;  /* 0x000000ffff982224 */ /* 0x001fe400078e00a4 */
[----:B-1----:R-:W-:-:S05]  /*7ef0*/  @P2 IMAD.MOV.U32 R153, RZ, RZ, R165 ;  /* 0x000000ffff992224 */ /* 0x002fca00078e00a5 */
[----:B------:R0:W3:Y:S01]  /*7f00*/  @P2 LDG.E.U8 R134, desc[UR24][R152.64] ;  /* 0x0000001898862981 */ /* 0x0000e2000c1e1100 */
[----:B------:R-:W1:Y:S03]  /*7f10*/  S2R R205, SR_TID.X ;  /* 0x0000000000cd7919 */ /* 0x000e660000002100 */
[----:B------:R-:W-:Y:S04]  /*7f20*/  STS.U8 [R168+UR9+0xa80], R163 ;  /* 0x000a80a3a8007988 */ /* 0x000fe80008000009 */
[----:B------:R-:W-:Y:S04]  /*7f30*/  STS.U8 [R168+UR9+0x2a80], R162 ;  /* 0x002a80a2a8007988 */ /* 0x000fe80008000009 */
[----:B------:R-:W-:Y:S04]  /*7f40*/  STS.U8 [R168+UR9+0xe80], R155 ;  /* 0x000e809ba8007988 */ /* 0x000fe80008000009 */
[----:B------:R-:W-:Y:S01]  /*7f50*/  STS.U8 [R168+UR9+0x2e80], R151 ;  /* 0x002e8097a8007988 */ /* 0x000fe20008000009 */
[----:B------:R-:W-:-:S03]  /*7f60*/  IMAD.MOV.U32 R218, RZ, RZ, R202 ;  /* 0x000000ffffda7224 */ /* 0x000fc600078e00ca */
[----:B------:R-:W-:Y:S01]  /*7f70*/  STS.U8 [R168+UR9+0x1280], R159 ;  /* 0x0012809fa8007988 */ /* 0x000fe20008000009 */
[----:B------:R-:W-:-:S03]  /*7f80*/  IMAD.MOV.U32 R202, RZ, RZ, R222 ;  /* 0x000000ffffca7224 */ /* 0x000fc600078e00de */
[----:B------:R-:W-:Y:S01]  /*7f90*/  STS.U8 [R168+UR9+0x3280], R147 ;  /* 0x00328093a8007988 */ /* 0x000fe20008000009 */
[----:B------:R-:W-:-:S03]  /*7fa0*/  UIMAD UR4, UR12, 0x3f, URZ ;  /* 0x0000003f0c0478a4 */ /* 0x000fc6000f8e02ff */
[----:B------:R-:W-:Y:S01]  /*7fb0*/  STS.U8 [R168+UR9+0x1680], R156 ;  /* 0x0016809ca8007988 */ /* 0x000fe20008000009 */
[----:B------:R-:W-:-:S03]  /*7fc0*/  IMAD.MOV.U32 R222, RZ, RZ, R219 ;  /* 0x000000ffffde7224 */ /* 0x000fc600078e00db */
[----:B------:R-:W-:Y:S01]  /*7fd0*/  STS.U8 [R168+UR9+0x3680], R146 ;  /* 0x00368092a8007988 */ /* 0x000fe20008000009 */
[----:B------:R-:W-:-:S03]  /*7fe0*/  IMAD.MOV.U32 R219, RZ, RZ, R217 ;  /* 0x000000ffffdb7224 */ /* 0x000fc600078e00d9 */
[----:B------:R-:W-:Y:S01]  /*7ff0*/  STS.U8 [R168+UR9+0x1a80], R149 ;  /* 0x001a8095a8007988 */ /* 0x000fe20008000009 */
[----:B------:R-:W-:-:S03]  /*8000*/  IMAD.MOV.U32 R217, RZ, RZ, R225 ;  /* 0x000000ffffd97224 */ /* 0x000fc600078e00e1 */
[----:B------:R-:W-:Y:S01]  /*8010*/  STS.U8 [R168+UR9+0x3a80], R144 ;  /* 0x003a8090a8007988 */ /* 0x000fe20008000009 */
[----:B------:R-:W-:Y:S01]  /*8020*/  IMAD.MOV.U32 R225, RZ, RZ, R208 ;  /* 0x000000ffffe17224 */ /* 0x000fe200078e00d0 */
[----:B------:R-:W-:Y:S02]  /*8030*/  USHF.R.S32.HI UR5, URZ, 0x1f, UR4 ;  /* 0x0000001fff057899 */ /* 0x000fe40008011404 */
[----:B------:R-:W-:Y:S01]  /*8040*/  STS.U8 [R168+UR9+0x1e80], R148 ;  /* 0x001e8094a8007988 */ /* 0x000fe20008000009 */
[----:B------:R-:W-:-:S03]  /*8050*/  IMAD.MOV.U32 R208, RZ, RZ, R150 ;  /* 0x000000ffffd07224 */ /* 0x000fc600078e0096 */
[----:B------:R0:W-:Y:S01]  /*8060*/  STS.U8 [R168+UR9+0x3e80], R143 ;  /* 0x003e808fa8007988 */ /* 0x0001e20008000009 */
[----:B------:R-:W-:Y:S02]  /*8070*/  IADD3 R150, P2, PT, R2, UR4, RZ ;  /* 0x0000000402967c10 */ /* 0x000fe4000ff5e0ff */
[----:B0-----:R-:W-:Y:S02]  /*8080*/  LOP3.LUT R143, R233, 0x60, RZ, 0x3c, !PT ;  /* 0x00000060e98f7812 */ /* 0x001fe400078e3cff */
[----:B------:R-:W-:-:S03]  /*8090*/  IADD3.X R155, PT, PT, R4, UR5, RZ, P2, !PT ;  /* 0x00000005049b7c10 */ /* 0x000fc600097fe4ff */
[----:B------:R-:W-:Y:S01]  /*80a0*/  STS.U8 [R143+UR9+0x300], R145 ;  /* 0x000300918f007988 */ /* 0x000fe20008000009 */
[----:B------:R-:W-:Y:S01]  /*80b0*/  IADD3 R152, P2, PT, R3, UR4, RZ ;  /* 0x0000000403987c10 */ /* 0x000fe2000ff5e0ff */
[----:B------:R-:W0:Y:S02]  /*80c0*/  LDCU UR4, c[0x0][0x3b0] ;  /* 0x00007600ff0477ac */ /* 0x000e240008000800 */
[----:B------:R-:W-:Y:S04]  /*80d0*/  STS.U8 [R143+UR9+0x2300], R131 ;  /* 0x002300838f007988 */ /* 0x000fe80008000009 */
[----:B------:R-:W-:Y:S04]  /*80e0*/  STS.U8 [R143+UR9+0x700], R127 ;  /* 0x0007007f8f007988 */ /* 0x000fe80008000009 */
[----:B------:R-:W-:Y:S04]  /*80f0*/  STS.U8 [R143+UR9+0x2700], R126 ;  /* 0x0027007e8f007988 */ /* 0x000fe80008000009 */
[----:B------:R-:W-:Y:S01]  /*8100*/  STS.U8 [R143+UR9+0xb00], R125 ;  /* 0x000b007d8f007988 */ /* 0x000fe20008000009 */
[----:B------:R-:W-:-:S03]  /*8110*/  PRMT R147, RZ, 0x7610, R147 ;  /* 0x00007610ff937816 */ /* 0x000fc60000000093 */
[----:B------:R-:W-:Y:S01]  /*8120*/  STS.U8 [R143+UR9+0x2b00], R124 ;  /* 0x002b007c8f007988 */ /* 0x000fe20008000009 */
[----:B------:R-:W-:-:S03]  /*8130*/  @!P1 IMAD.MOV.U32 R151, RZ, RZ, R155 ;  /* 0x000000ffff979224 */ /* 0x000fc600078e009b */
[----:B------:R-:W-:Y:S01]  /*8140*/  STS.U8 [R143+UR9+0xf00], R123 ;  /* 0x000f007b8f007988 */ /* 0x000fe20008000009 */
[----:B------:R-:W-:Y:S02]  /*8150*/  IADD3.X R153, PT, PT, R5, UR5, RZ, P2, !PT ;  /* 0x0000000505997c10 */ /* 0x000fe400097fe4ff */
[----:B-1----:R-:W-:Y:S01]  /*8160*/  LOP3.LUT R224, R205, 0x3f, RZ, 0xc0, !PT ;  /* 0x0000003fcde07812 */ /* 0x002fe200078ec0ff */
[----:B------:R-:W-:Y:S01]  /*8170*/  STS.U8 [R143+UR9+0x2f00], R122 ;  /* 0x002f007a8f007988 */ /* 0x000fe20008000009 */
[----:B------:R-:W-:-:S03]  /*8180*/  PRMT R146, RZ, 0x7610, R146 ;  /* 0x00007610ff927816 */ /* 0x000fc60000000092 */
[----:B------:R-:W-:Y:S01]  /*8190*/  STL [R1+0x180], R164 ;  /* 0x000180a401007387 */ /* 0x000fe20000100800 */
[----:B------:R-:W-:Y:S01]  /*81a0*/  IMAD.MOV.U32 R206, RZ, RZ, R223 ;  /* 0x000000ffffce7224 */ /* 0x000fe200078e00df */
[----:B------:R-:W1:Y:S02]  /*81b0*/  LDCU UR5, c[0x0][0x3b0] ;  /* 0x00007600ff0577ac */ /* 0x000e640008000800 */
[----:B------:R-:W-:Y:S04]  /*81c0*/  STS.U8 [R143+UR9+0x1300], R121 ;  /* 0x001300798f007988 */ /* 0x000fe80008000009 */
[----:B------:R-:W-:Y:S04]  /*81d0*/  STS.U8 [R143+UR9+0x3300], R120 ;  /* 0x003300788f007988 */ /* 0x000fe80008000009 */
[----:B------:R-:W-:Y:S04]  /*81e0*/  STS.U8 [R143+UR9+0x1700], R119 ;  /* 0x001700778f007988 */ /* 0x000fe80008000009 */
[----:B------:R-:W-:Y:S04]  /*81f0*/  STS.U8 [R143+UR9+0x3700], R118 ;  /* 0x003700768f007988 */ /* 0x000fe80008000009 */
[----:B------:R-:W-:Y:S04]  /*8200*/  STS.U8 [R143+UR9+0x1b00], R117 ;  /* 0x001b00758f007988 */ /* 0x000fe80008000009 */
[----:B------:R-:W-:Y:S04]  /*8210*/  STL [R1+0x17c], R165 ;  /* 0x00017ca501007387 */ /* 0x000fe80000100800 */
[----:B------:R-:W-:Y:S04]  /*8220*/  STS.U8 [R143+UR9+0x3b00], R116 ;  /* 0x003b00748f007988 */ /* 0x000fe80008000009 */
[----:B------:R0:W-:Y:S04]  /*8230*/  STL [R1+0x214], R150 ;  /* 0x0002149601007387 */ /* 0x0001e80000100800 */
[----:B------:R0:W3:Y:S04]  /*8240*/  @!P1 LDG.E.U8 R147, desc[UR24][R150.64] ;  /* 0x0000001896939981 */ /* 0x0000e8000c1e1100 */
[----:B------:R-:W-:Y:S04]  /*8250*/  STS.U8 [R143+UR9+0x1f00], R115 ;  /* 0x001f00738f007988 */ /* 0x000fe80008000009 */
[----:B----4-:R4:W-:Y:S01]  /*8260*/  STS.U8 [R143+UR9+0x3f00], R114 ;  /* 0x003f00728f007988 */ /* 0x0109e20008000009 */
[----:B0-----:R-:W-:-:S02]  /*8270*/  @!P1 IMAD.MOV.U32 R150, RZ, RZ, R152 ;  /* 0x000000ffff969224 */ /* 0x001fc400078e0098 */
[----:B------:R-:W-:Y:S02]  /*8280*/  @!P1 IMAD.MOV.U32 R151, RZ, RZ, R153 ;  /* 0x000000ffff979224 */ /* 0x000fe400078e0099 */
[----:B------:R-:W-:-:S03]  /*8290*/  IMAD R116, R206, UR4, RZ ;  /* 0x00000004ce747c24 */ /* 0x000fc6000f8e02ff */
[----:B------:R0:W3:Y:S01]  /*82a0*/  @!P1 LDG.E.U8 R146, desc[UR24][R150.64] ;  /* 0x0000001896929981 */ /* 0x0000e2000c1e1100 */
[----:B----4-:R-:W-:-:S05]  /*82b0*/  IMAD R114, R224, UR13, RZ ;  /* 0x0000000de0727c24 */ /* 0x010fca000f8e02ff */
[----:B------:R-:W-:Y:S01]  /*82c0*/  IADD3 R115, P1, PT, R114, UR14, RZ ;  /* 0x0000000e72737c10 */ /* 0x000fe2000ff3e0ff */
[----:B------:R-:W-:Y:S02]  /*82d0*/  IMAD R119, R222, UR4, RZ ;  /* 0x00000004de777c24 */ /* 0x000fe4000f8e02ff */
[----:B------:R-:W-:Y:S01]  /*82e0*/  IMAD R123, R208, UR4, RZ ;  /* 0x00000004d07b7c24 */ /* 0x000fe2000f8e02ff */
[----:B------:R-:W-:Y:S01]  /*82f0*/  LEA.HI.X.SX32 R114, R114, UR15, 0x1, P1 ;  /* 0x0000000f72727c11 */ /* 0x000fe200088f0eff */
[----:B------:R-:W-:Y:S01]  /*8300*/  IMAD R117, R218, UR4, RZ ;  /* 0x00000004da757c24 */ /* 0x000fe2000f8e02ff */
[CC--:B------:R-:W-:Y:S01]  /*8310*/  IADD3 R222, P1, PT, R116.reuse, R115.reuse, RZ ;  /* 0x0000007374de7210 */ /* 0x0c0fe20007f3e0ff */
[----:B------:R-:W-:Y:S01]  /*8320*/  IMAD R125, R235, UR4, RZ ;  /* 0x00000004eb7d7c24 */ /* 0x000fe2000f8e02ff */
[----:B------:R-:W-:Y:S01]  /*8330*/  LOP3.LUT R223, R233, 0x70, RZ, 0x3c, !PT ;  /* 0x00000070e9df7812 */ /* 0x000fe200078e3cff */
[----:B------:R-:W-:Y:S01]  /*8340*/  IMAD R127, R227, UR4, RZ ;  /* 0x00000004e37f7c24 */ /* 0x000fe2000f8e02ff */
[-C--:B------:R-:W-:Y:S01]  /*8350*/  LEA.HI.X.SX32 R116, R116, R114.reuse, 0x1, P1 ;  /* 0x0000007274747211 */ /* 0x080fe200008f0eff */
[----:B------:R-:W-:Y:S01]  /*8360*/  IMAD R122, R225, UR4, RZ ;  /* 0x00000004e17a7c24 */ /* 0x000fe2000f8e02ff */
[CC--:B------:R-:W-:Y:S01]  /*8370*/  IADD3 R204, P1, PT, R117.reuse, R115.reuse, RZ ;  /* 0x0000007375cc7210 */ /* 0x0c0fe20007f3e0ff */
[----:B------:R-:W4:Y:S03]  /*8380*/  LDCU UR15, c[0x0][0x3b0] ;  /* 0x00007600ff0f77ac */ /* 0x000f260008000800 */
[-C--:B------:R-:W-:Y:S01]  /*8390*/  LEA.HI.X.SX32 R205, R117, R114.reuse, 0x1, P1 ;  /* 0x0000007275cd7211 */ /* 0x080fe200008f0eff */
[----:B------:R-:W-:Y:S01]  /*83a0*/  IMAD R121, R217, UR4, RZ ;  /* 0x00000004d9797c24 */ /* 0x000fe2000f8e02ff */
[C---:B------:R-:W-:Y:S01]  /*83b0*/  IADD3 R164, P1, PT, R123.reuse, R115, RZ ;  /* 0x000000737ba47210 */ /* 0x040fe20007f3e0ff */
[----:B------:R-:W-:Y:S01]  /*83c0*/  IMAD R126, R226, UR4, RZ ;  /* 0x00000004e27e7c24 */ /* 0x000fe2000f8e02ff */
[----:B------:R-:W0:Y:S02]  /*83d0*/  LDCU UR14, c[0x0][0x3b0] ;  /* 0x00007600ff0e77ac */ /* 0x000e240008000800 */
[----:B------:R-:W-:-:S02]  /*83e0*/  LEA.HI.X.SX32 R165, R123, R114, 0x1, P1 ;  /* 0x000000727ba57211 */ /* 0x000fc400008f0eff */
[CC--:B------:R-:W-:Y:S01]  /*83f0*/  IADD3 R200, P1, PT, R125.reuse, R115.reuse, RZ ;  /* 0x000000737dc87210 */ /* 0x0c0fe20007f3e0ff */
[----:B------:R1:W-:Y:S03]  /*8400*/  STS.U8 [R223+UR9+0x380], R130 ;  /* 0x00038082df007988 */ /* 0x0003e60008000009 */
[----:B------:R-:W-:Y:S01]  /*8410*/  LEA.HI.X.SX32 R201, R125, R114, 0x1, P1 ;  /* 0x000000727dc97211 */ /* 0x000fe200008f0eff */
[----:B------:R-:W-:Y:S01]  /*8420*/  STS.U8 [R223+UR9+0x2380], R129 ;  /* 0x00238081df007988 */ /* 0x000fe20008000009 */
[----:B------:R-:W-:-:S03]  /*8430*/  IADD3 R162, P1, PT, R127, R115, RZ ;  /* 0x000000737fa27210 */ /* 0x000fc60007f3e0ff */
[----:B------:R-:W-:Y:S01]  /*8440*/  STS.U8 [R223+UR9+0x780], R128 ;  /* 0x00078080df007988 */ /* 0x000fe20008000009 */
[----:B-1----:R-:W-:-:S03]  /*8450*/  IMAD R130, R228, UR6, RZ ;  /* 0x00000006e4827c24 */ /* 0x002fc6000f8e02ff */
[----:B------:R1:W-:Y:S01]  /*8460*/  STS.U8 [R223+UR9+0x2780], R133 ;  /* 0x00278085df007988 */ /* 0x0003e20008000009 */
[----:B------:R-:W-:-:S03]  /*8470*/  LEA.HI.X.SX32 R163, R127, R114, 0x1, P1 ;  /* 0x000000727fa37211 */ /* 0x000fc600008f0eff */
[----:B------:R-:W-:Y:S01]  /*8480*/  STS.U8 [R223+UR9+0xb80], R132 ;  /* 0x000b8084df007988 */ /* 0x000fe20008000009 */
[----:B------:R-:W-:-:S03]  /*8490*/  IADD3 R178, P1, PT, R130, R115, RZ ;  /* 0x0000007382b27210 */ /* 0x000fc60007f3e0ff */
[----:B------:R-:W-:Y:S01]  /*84a0*/  STS.U8 [R223+UR9+0x2b80], R142 ;  /* 0x002b808edf007988 */ /* 0x000fe20008000009 */
[----:B-1----:R-:W-:-:S03]  /*84b0*/  IMAD R133, R221, UR18, RZ ;  /* 0x00000012dd857c24 */ /* 0x002fc6000f8e02ff */
[----:B--2---:R-:W-:Y:S04]  /*84c0*/  STS.U8 [R223+UR9+0xf80], R141 ;  /* 0x000f808ddf007988 */ /* 0x004fe80008000009 */
[----:B------:R1:W-:Y:S01]  /*84d0*/  STS.U8 [R223+UR9+0x2f80], R140 ;  /* 0x002f808cdf007988 */ /* 0x0003e20008000009 */
[----:B------:R-:W-:-:S03]  /*84e0*/  LEA.HI.X.SX32 R180, R130, R114, 0x1, P1 ;  /* 0x0000007282b47211 */ /* 0x000fc600008f0eff */
[----:B------:R-:W-:Y:S01]  /*84f0*/  STS.U8 [R223+UR9+0x1380], R139 ;  /* 0x0013808bdf007988 */ /* 0x000fe20008000009 */
[----:B------:R-:W-:-:S03]  /*8500*/  IADD3 R193, P1, PT, R133, R115, RZ ;  /* 0x0000007385c17210 */ /* 0x000fc60007f3e0ff */
[----:B------:R-:W-:Y:S01]  /*8510*/  STS.U8 [R223+UR9+0x3380], R138 ;  /* 0x0033808adf007988 */ /* 0x000fe20008000009 */
[----:B-1----:R-:W-:Y:S01]  /*8520*/  IMAD R140, R183, UR27, RZ ;  /* 0x0000001bb78c7c24 */ /* 0x002fe2000f8e02ff */
[----:B------:R-:W-:Y:S02]  /*8530*/  IADD3 R183, P2, PT, R122, R115, RZ ;  /* 0x000000737ab77210 */ /* 0x000fe40007f5e0ff */
[----:B------:R-:W-:Y:S01]  /*8540*/  STS.U8 [R223+UR9+0x1780], R137 ;  /* 0x00178089df007988 */ /* 0x000fe20008000009 */
[----:B------:R-:W-:-:S03]  /*8550*/  IMAD R118, R202, UR4, RZ ;  /* 0x00000004ca767c24 */ /* 0x000fc6000f8e02ff */
[----:B------:R1:W-:Y:S01]  /*8560*/  STS.U8 [R223+UR9+0x3780], R136 ;  /* 0x00378088df007988 */ /* 0x0003e20008000009 */
[-C--:B------:R-:W-:Y:S01]  /*8570*/  LEA.HI.X.SX32 R184, R122, R114.reuse, 0x1, P2 ;  /* 0x000000727ab87211 */ /* 0x080fe200010f0eff */
[----:B------:R-:W-:Y:S01]  /*8580*/  IMAD R128, R220, UR4, RZ ;  /* 0x00000004dc807c24 */ /* 0x000fe2000f8e02ff */
[-C--:B------:R-:W-:Y:S01]  /*8590*/  IADD3 R202, P3, PT, R121, R115.reuse, RZ ;  /* 0x0000007379ca7210 */ /* 0x080fe20007f7e0ff */
[----:B------:R-:W-:Y:S01]  /*85a0*/  IMAD R129, R236, UR5, RZ ;  /* 0x00000005ec817c24 */ /* 0x000fe2000f8e02ff */
[-C--:B------:R-:W-:Y:S01]  /*85b0*/  IADD3 R181, P2, PT, R126, R115.reuse, RZ ;  /* 0x000000737eb57210 */ /* 0x080fe20007f5e0ff */
[----:B-1----:R-:W-:Y:S01]  /*85c0*/  IMAD R136, R241, UR21, RZ ;  /* 0x00000015f1887c24 */ /* 0x002fe2000f8e02ff */
[-C--:B------:R-:W-:Y:S01]  /*85d0*/  LEA.HI.X.SX32 R194, R133, R114.reuse, 0x1, P1 ;  /* 0x0000007285c27211 */ /* 0x080fe200008f0eff */
[----:B------:R-:W-:Y:S01]  /*85e0*/  IMAD R139, R238, UR26, RZ ;  /* 0x0000001aee8b7c24 */ /* 0x000fe2000f8e02ff */
[-C--:B------:R-:W-:Y:S02]  /*85f0*/  LEA.HI.X.SX32 R203, R121, R114.reuse, 0x1, P3 ;  /* 0x0000007279cb7211 */ /* 0x080fe400018f0eff */
[-C--:B------:R-:W-:Y:S01]  /*8600*/  IADD3 R210, P1, PT, R136, R115.reuse, RZ ;  /* 0x0000007388d27210 */ /* 0x080fe20007f3e0ff */
[----:B------:R-:W-:Y:S01]  /*8610*/  IMAD R131, R229, UR16, RZ ;  /* 0x00000010e5837c24 */ /* 0x000fe2000f8e02ff */
[----:B------:R-:W-:Y:S01]  /*8620*/  LEA.HI.X.SX32 R182, R126, R114, 0x1, P2 ;  /* 0x000000727eb67211 */ /* 0x000fe200010f0eff */
[----:B------:R-:W-:Y:S01]  /*8630*/  IMAD R132, R237, UR17, RZ ;  /* 0x00000011ed847c24 */ /* 0x000fe2000f8e02ff */
[----:B------:R-:W-:-:S02]  /*8640*/  IADD3 R215, P2, PT, R128, R115, RZ ;  /* 0x0000007380d77210 */ /* 0x000fc40007f5e0ff */
[-C--:B------:R-:W-:Y:S01]  /*8650*/  IADD3 R196, P3, PT, R129, R115.reuse, RZ ;  /* 0x0000007381c47210 */ /* 0x080fe20007f7e0ff */
[----:B------:R-:W-:Y:S01]  /*8660*/  IMAD R142, R171, UR29, RZ ;  /* 0x0000001dab8e7c24 */ /* 0x000fe2000f8e02ff */
[-C--:B------:R-:W-:Y:S01]  /*8670*/  LEA.HI.X.SX32 R211, R136, R114.reuse, 0x1, P1 ;  /* 0x0000007288d37211 */ /* 0x080fe200008f0eff */
[----:B----4-:R-:W-:Y:S01]  /*8680*/  IMAD R144, R160, UR15, RZ ;  /* 0x0000000fa0907c24 */ /* 0x010fe2000f8e02ff */
[-C--:B------:R-:W-:Y:S02]  /*8690*/  IADD3 R156, P1, PT, R139, R115.reuse, RZ ;  /* 0x000000738b9c7210 */ /* 0x080fe40007f3e0ff */
[-C--:B------:R-:W-:Y:S02]  /*86a0*/  LEA.HI.X.SX32 R217, R128, R114.reuse, 0x1, P2 ;  /* 0x0000007280d97211 */ /* 0x080fe400010f0eff */
[----:B------:R-:W-:Y:S01]  /*86b0*/  LEA.HI.X.SX32 R198, R129, R114, 0x1, P3 ;  /* 0x0000007281c67211 */ /* 0x000fe200018f0eff */
[----:B------:R-:W-:Y:S01]  /*86c0*/  IMAD R148, R157, UR31, RZ ;  /* 0x0000001f9d947c24 */ /* 0x000fe2000f8e02ff */
[----:B------:R-:W-:-:S02]  /*86d0*/  IADD3 R160, P2, PT, R131, R115, RZ ;  /* 0x0000007383a07210 */ /* 0x000fc40007f5e0ff */
[-C--:B------:R-:W-:Y:S01]  /*86e0*/  IADD3 R212, P3, PT, R132, R115.reuse, RZ ;  /* 0x0000007384d47210 */ /* 0x080fe20007f7e0ff */
[----:B------:R-:W-:Y:S01]  /*86f0*/  IMAD R145, R161, UR30, RZ ;  /* 0x0000001ea1917c24 */ /* 0x000fe2000f8e02ff */
[-C--:B------:R-:W-:Y:S01]  /*8700*/  LEA.HI.X.SX32 R157, R139, R114.reuse, 0x1, P1 ;  /* 0x000000728b9d7211 */ /* 0x080fe200008f0eff */
[----:B0-----:R-:W-:Y:S01]  /*8710*/  VIADD R150, R232, 0x3f ;  /* 0x0000003fe8967836 */ /* 0x001fe20000000000 */
[----:B------:R-:W-:Y:S01]  /*8720*/  IADD3 R172, P1, PT, R142, R115, RZ ;  /* 0x000000738eac7210 */ /* 0x000fe20007f3e0ff */
[----:B------:R-:W-:Y:S01]  /*8730*/  IMAD R149, R158, UR32, RZ ;  /* 0x000000209e957c24 */ /* 0x000fe2000f8e02ff */
[-C--:B------:R-:W-:Y:S01]  /*8740*/  LEA.HI.X.SX32 R161, R131, R114.reuse, 0x1, P2 ;  /* 0x0000007283a17211 */ /* 0x080fe200010f0eff */
[----:B------:R-:W-:Y:S01]  /*8750*/  IMAD R137, R240, UR22, RZ ;  /* 0x00000016f0897c24 */ /* 0x000fe2000f8e02ff */
[-C--:B------:R-:W-:Y:S01]  /*8760*/  LEA.HI.X.SX32 R213, R132, R114.reuse, 0x1, P3 ;  /* 0x0000007284d57211 */ /* 0x080fe200018f0eff */
[----:B------:R-:W-:Y:S01]  /*8770*/  IMAD R138, R239, UR23, RZ ;  /* 0x00000017ef8a7c24 */ /* 0x000fe2000f8e02ff */
[----:B------:R-:W-:Y:S01]  /*8780*/  LEA.HI.X.SX32 R173, R142, R114, 0x1, P1 ;  /* 0x000000728ead7211 */ /* 0x000fe200008f0eff */
[----:B------:R-:W-:Y:S01]  /*8790*/  IMAD R143, R177, UR14, RZ ;  /* 0x0000000eb18f7c24 */ /* 0x000fe2000f8e02ff */
[----:B------:R-:W-:Y:S01]  /*87a0*/  ISETP.GT.AND P1, PT, R150, 0x3f, PT ;  /* 0x0000003f9600780c */ /* 0x000fe20003f24270 */
[----:B---3--:R0:W-:Y:S02]  /*87b0*/  STS.U8 [R223+UR9+0x1b80], R135 ;  /* 0x001b8087df007988 */ /* 0x0081e40008000009 */
[----:B0-----:R-:W-:-:S02]  /*87c0*/  IMAD R135, R242, UR20, RZ ;  /* 0x00000014f2877c24 */ /* 0x001fc4000f8e02ff */
[----:B------:R0:W-:Y:S03]  /*87d0*/  STS.U8 [R223+UR9+0x3b80], R134 ;  /* 0x003b8086df007988 */ /* 0x0001e60008000009 */
[----:B------:R-:W-:Y:S01]  /*87e0*/  IADD3 R158, P3, PT, R135, R115, RZ ;  /* 0x00000073879e7210 */ /* 0x000fe20007f7e0ff */
[----:B0-----:R-:W-:-:S03]  /*87f0*/  IMAD R134, R243, UR19, RZ ;  /* 0x00000013f3867c24 */ /* 0x001fc6000f8e02ff */
[-C--:B------:R-:W-:Y:S02]  /*8800*/  LEA.HI.X.SX32 R159, R135, R114.reuse, 0x1, P3 ;  /* 0x00000072879f7211 */ /* 0x080fe400018f0eff */
[-C--:B------:R-:W-:Y:S01]  /*8810*/  IADD3 R176, P2, PT, R134, R115.reuse, RZ ;  /* 0x0000007386b07210 */ /* 0x080fe20007f5e0ff */
[----:B------:R-:W-:Y:S01]  /*8820*/  IMAD R120, R219, UR4, RZ ;  /* 0x00000004db787c24 */ /* 0x000fe2000f8e02ff */
[-C--:B------:R-:W-:Y:S01]  /*8830*/  IADD3 R185, P6, PT, R118, R115.reuse, RZ ;  /* 0x0000007376b97210 */ /* 0x080fe20007fde0ff */
[----:B------:R-:W-:Y:S01]  /*8840*/  IMAD R124, R234, UR4, RZ ;  /* 0x00000004ea7c7c24 */ /* 0x000fe2000f8e02ff */
[----:B------:R-:W-:Y:S01]  /*8850*/  LEA.HI.X.SX32 R177, R134, R114, 0x1, P2 ;  /* 0x0000007286b17211 */ /* 0x000fe200010f0eff */
[----:B------:R-:W-:Y:S01]  /*8860*/  IMAD R141, R189, UR28, RZ ;  /* 0x0000001cbd8d7c24 */ /* 0x000fe2000f8e02ff */
[-C--:B------:R-:W-:Y:S02]  /*8870*/  IADD3 R191, P2, PT, R137, R115.reuse, RZ ;  /* 0x0000007389bf7210 */ /* 0x080fe40007f5e0ff */
[----:B------:R-:W-:-:S02]  /*8880*/  IADD3 R174, P3, PT, R138, R115, RZ ;  /* 0x000000738aae7210 */ /* 0x000fc40007f7e0ff */
[----:B------:R-:W-:Y:S02]  /*8890*/  ISETP.LT.AND P1, PT, R224, R232, P1 ;  /* 0x000000e8e000720c */ /* 0x000fe40000f21270 */
[-C--:B------:R-:W-:Y:S02]  /*88a0*/  LEA.HI.X.SX32 R186, R118, R114.reuse, 0x1, P6 ;  /* 0x0000007276ba7211 */ /* 0x080fe400030f0eff */
[-C--:B------:R-:W-:Y:S02]  /*88b0*/  LEA.HI.X.SX32 R192, R137, R114.reuse, 0x1, P2 ;  /* 0x0000007289c07211 */ /* 0x080fe400010f0eff */
[----:B------:R-:W-:Y:S02]  /*88c0*/  LEA.HI.X.SX32 R175, R138, R114, 0x1, P3 ;  /* 0x000000728aaf7211 */ /* 0x000fe400018f0eff */
[-C--:B------:R-:W-:Y:S02]  /*88d0*/  IADD3 R166, P5, PT, R119, R115.reuse, RZ ;  /* 0x0000007377a67210 */ /* 0x080fe40007fbe0ff */
[----:B------:R-:W-:-:S02]  /*88e0*/  IADD3 R220, P4, PT, R120, R115, RZ ;  /* 0x0000007378dc7210 */ /* 0x000fc40007f9e0ff */
[-C--:B------:R-:W-:Y:S02]  /*88f0*/  IADD3 R218, P6, PT, R124, R115.reuse, RZ ;  /* 0x000000737cda7210 */ /* 0x080fe40007fde0ff */
[-C--:B------:R-:W-:Y:S02]  /*8900*/  IADD3 R208, P2, PT, R140, R115.reuse, RZ ;  /* 0x000000738cd07210 */ /* 0x080fe40007f5e0ff */
[----:B------:R-:W-:Y:S01]  /*8910*/  IADD3 R189, P3, PT, R141, R115, RZ ;  /* 0x000000738dbd7210 */ /* 0x000fe20007f7e0ff */
[----:B------:R-:W-:Y:S01]  /*8920*/  STL [R1+0x210], R155 ;  /* 0x0002109b01007387 */ /* 0x000fe20000100800 */
[-C--:B------:R-:W-:Y:S02]  /*8930*/  LEA.HI.X.SX32 R167, R119, R114.reuse, 0x1, P5 ;  /* 0x0000007277a77211 */ /* 0x080fe400028f0eff */
[-C--:B------:R-:W-:Y:S01]  /*8940*/  LEA.HI.X.SX32 R221, R120, R114.reuse, 0x1, P4 ;  /* 0x0000007278dd7211 */ /* 0x080fe200020f0eff */
[----:B------:R-:W-:Y:S01]  /*8950*/  STL [R1+0x21c], R152 ;  /* 0x00021c9801007387 */ /* 0x000fe20000100800 */
[----:B------:R-:W-:-:S02]  /*8960*/  LEA.HI.X.SX32 R219, R124, R114, 0x1, P6 ;  /* 0x000000727cdb7211 */ /* 0x000fc400030f0eff */
[-C--:B------:R-:W-:Y:S01]  /*8970*/  LEA.HI.X.SX32 R209, R140, R114.reuse, 0x1, P2 ;  /* 0x000000728cd17211 */ /* 0x080fe200010f0eff */
[----:B------:R0:W-:Y:S01]  /*8980*/  STL [R1+0x218], R153 ;  /* 0x0002189901007387 */ /* 0x0001e20000100800 */
[----:B------:R-:W-:Y:S02]  /*8990*/  LEA.HI.X.SX32 R190, R141, R114, 0x1, P3 ;  /* 0x000000728dbe7211 */ /* 0x000fe400018f0eff */
[-C--:B------:R-:W-:Y:S02]  /*89a0*/  IADD3 R206, P3, PT, R144, R115.reuse, RZ ;  /* 0x0000007390ce7210 */ /* 0x080fe40007f7e0ff */
[-C--:B------:R-:W-:Y:S02]  /*89b0*/  IADD3 R187, P4, PT, R145, R115.reuse, RZ ;  /* 0x0000007391bb7210 */ /* 0x080fe40007f9e0ff */
[-C--:B------:R-:W-:Y:S02]  /*89c0*/  IADD3 R168, P5, PT, R148, R115.reuse, RZ ;  /* 0x0000007394a87210 */ /* 0x080fe40007fbe0ff */
[----:B------:R-:W-:-:S02]  /*89d0*/  IADD3 R151, P6, PT, R149, R115, RZ ;  /* 0x0000007395977210 */ /* 0x000fc40007fde0ff */
[C---:B0-----:R-:W-:Y:S01]  /*89e0*/  IADD3 R153, P2, PT, R143.reuse, R115, RZ ;  /* 0x000000738f997210 */ /* 0x041fe20007f5e0ff */
[----:B------:R-:W-:Y:S01]  /*89f0*/  STL [R1+0x224], R222 ;  /* 0x000224de01007387 */ /* 0x000fe20000100800 */
[-C--:B------:R-:W-:Y:S01]  /*8a00*/  LEA.HI.X.SX32 R207, R144, R114.reuse, 0x1, P3 ;  /* 0x0000007290cf7211 */ /* 0x080fe200018f0eff */
[----:B------:R-:W-:Y:S01]  /*8a10*/  @P1 IMAD.MOV.U32 R117, RZ, RZ, R116 ;  /* 0x000000ffff751224 */ /* 0x000fe200078e0074 */
[-C--:B------:R-:W-:Y:S01]  /*8a20*/  LEA.HI.X.SX32 R155, R143, R114.reuse, 0x1, P2 ;  /* 0x000000728f9b7211 */ /* 0x080fe200010f0eff */
[----:B------:R0:W-:Y:S01]  /*8a30*/  STL [R1+0x220], R116 ;  /* 0x0002207401007387 */ /* 0x0001e20000100800 */
[-C--:B------:R-:W-:Y:S02]  /*8a40*/  LEA.HI.X.SX32 R188, R145, R114.reuse, 0x1, P4 ;  /* 0x0000007291bc7211 */ /* 0x080fe400020f0eff */
[-C--:B------:R-:W-:Y:S02]  /*8a50*/  LEA.HI.X.SX32 R171, R148, R114.reuse, 0x1, P5 ;  /* 0x0000007294ab7211 */ /* 0x080fe400028f0eff */
[----:B------:R-:W-:-:S02]  /*8a60*/  LEA.HI.X.SX32 R152, R149, R114, 0x1, P6 ;  /* 0x0000007295987211 */ /* 0x000fc400030f0eff */
[----:B------:R-:W-:Y:S01]  /*8a70*/  PRMT R114, RZ, 0x7610, R114 ;  /* 0x00007610ff727816 */ /* 0x000fe20000000072 */
[----:B0-----:R-:W-:-:S05]  /*8a80*/  @P1 IMAD.MOV.U32 R116, RZ, RZ, R222 ;  /* 0x000000ffff741224 */ /* 0x001fca00078e00de */
[----:B------:R0:W2:Y:S02]  /*8a90*/  @P1 LDG.E.U8 R114, desc[UR24][R116.64] ;  /* 0x0000001874721981 */ /* 0x0000a4000c1e1100 */
[----:B0-----:R-:W-:Y:S02]  /*8aa0*/  @P1 IMAD.MOV.U32 R116, RZ, RZ, R220 ;  /* 0x000000ffff741224 */ /* 0x001fe400078e00dc */
[----:B------:R-:W-:Y:S01]  /*8ab0*/  @P1 IMAD.MOV.U32 R117, RZ, RZ, R221 ;  /* 0x000000ffff751224 */ /* 0x000fe200078e00dd */
[----:B------:R-:W-:Y:S04]  /*8ac0*/  STS.U8 [R223+UR9+0x1f80], R147 ;  /* 0x001f8093df007988 */ /* 0x000fe80008000009 */
[----:B------:R-:W-:Y:S04]  /*8ad0*/  STS.U8 [R223+UR9+0x3f80], R146 ;  /* 0x003f8092df007988 */ /* 0x000fe80008000009 */
[----:B--2---:R0:W-:Y:S02]  /*8ae0*/  STS.U8 [R233+UR9+0x8000], R114 ;  /* 0x00800072e9007988 */ /* 0x0041e40008000009 */
[----:B0-----:R-:W-:-:S06]  /*8af0*/  PRMT R114, RZ, 0x7610, R114 ;  /* 0x00007610ff727816 */ /* 0x001fcc0000000072 */
[----:B------:R0:W2:Y:S02]  /*8b00*/  @P1 LDG.E.U8 R114, desc[UR24][R116.64] ;  /* 0x0000001874721981 */ /* 0x0000a4000c1e1100 */
[----:B0-----:R-:W-:Y:S02]  /*8b10*/  @P1 IMAD.MOV.U32 R116, RZ, RZ, R218 ;  /* 0x000000ffff741224 */ /* 0x001fe400078e00da */
[----:B------:R-:W-:Y:S01]  /*8b20*/  @P1 IMAD.MOV.U32 R117, RZ, RZ, R219 ;  /* 0x000000ffff751224 */ /* 0x000fe200078e00db */
        /* <DEDUP_REMOVED lines=27> */
[----:B------:R0:W2:Y:S01]  /*8ce0*/  @P1 LDG.E.U8 R114, desc[UR24][R116.64] ;  /* 0x0000001874721981 */ /* 0x0000a2000c1e1100 */
[----:B------:R-:W-:Y:S01]  /*8cf0*/  PRMT R115, RZ, 0x7610, R115 ;  /* 0x00007610ff737816 */ /* 0x000fe20000000073 */
[----:B0-----:R-:W-:Y:S02]  /*8d00*/  @P1 IMAD.MOV.U32 R116, RZ, RZ, R204 ;  /* 0x000000ffff741224 */ /* 0x001fe400078e00cc */
[----:B------:R-:W-:-:S05]  /*8d10*/  @P1 IMAD.MOV.U32 R117, RZ, RZ, R205 ;  /* 0x000000ffff751224 */ /* 0x000fca00078e00cd */
[----:B------:R0:W3:Y:S02]  /*8d20*/  @P1 LDG.E.U8 R115, desc[UR24][R116.64] ;  /* 0x0000001874731981 */ /* 0x0000e4000c1e1100 */
[----:B0-----:R-:W-:Y:S02]  /*8d30*/  @P1 IMAD.MOV.U32 R116, RZ, RZ, R202 ;  /* 0x000000ffff741224 */ /* 0x001fe400078e00ca */
[----:B------:R-:W-:Y:S01]  /*8d40*/  @P1 IMAD.MOV.U32 R117, RZ, RZ, R203 ;  /* 0x000000ffff751224 */ /* 0x000fe200078e00cb */
[----:B--2---:R0:W-:Y:S02]  /*8d50*/  STS.U8 [R233+UR9+0x8e00], R114 ;  /* 0x008e0072e9007988 */ /* 0x0041e40008000009 */
[----:B0-----:R-:W-:-:S06]  /*8d60*/  PRMT R114, RZ, 0x7610, R114 ;  /* 0x00007610ff727816 */ /* 0x001fcc0000000072 */
[----:B------:R0:W2:Y:S04]  /*8d70*/  @P1 LDG.E.U8 R114, desc[UR24][R116.64] ;  /* 0x0000001874721981 */ /* 0x0000a8000c1e1100 */
[----:B---3--:R-:W-:Y:S01]  /*8d80*/  STS.U8 [R197+UR9+0x8080], R115 ;  /* 0x00808073c5007988 */ /* 0x008fe20008000009 */
        /* <DEDUP_REMOVED lines=95> */
[----:B------:R-:W-:Y:S01]  /*9380*/  @P1 IMAD.MOV.U32 R115, RZ, RZ, R157 ;  /* 0x000000ffff731224 */ /* 0x000fe200078e009d */
[----:B0-----:R-:W-:Y:S01]  /*9390*/  PRMT R116, RZ, 0x7610, R116 ;  /* 0x00007610ff747816 */ /* 0x001fe20000000074 */
[----:B------:R-:W-:Y:S02]  /*93a0*/  @P1 IMAD.MOV.U32 R118, RZ, RZ, R153 ;  /* 0x000000ffff761224 */ /* 0x000fe400078e0099 */
[----:B------:R-:W-:Y:S01]  /*93b0*/  @P1 IMAD.MOV.U32 R119, RZ, RZ, R155 ;  /* 0x000000ffff771224 */ /* 0x000fe200078e009b */
[----:B------:R-:W-:Y:S04]  /*93c0*/  STL [R1+0x22c], R204 ;  /* 0x00022ccc01007387 */ /* 0x000fe80000100800 */
[----:B------:R-:W-:Y:S04]  /*93d0*/  STL [R1+0x234], R185 ;  /* 0x000234b901007387 */ /* 0x000fe80000100800 */
[----:B------:R-:W-:Y:S04]  /*93e0*/  STL [R1+0x244], R220 ;  /* 0x000244dc01007387 */ /* 0x000fe80000100800 */
[----:B------:R-:W-:Y:S04]  /*93f0*/  STL [R1+0x23c], R166 ;  /* 0x00023ca601007387 */ /* 0x000fe80000100800 */
[----:B------:R-:W-:Y:S04]  /*9400*/  STL [R1+0x24c], R202 ;  /* 0x00024cca01007387 */ /* 0x000fe80000100800 */
[----:B--2---:R0:W-:Y:S02]  /*9410*/  STS.U8 [R154+UR9+0x8980], R114 ;  /* 0x008980729a007988 */ /* 0x0041e40008000009 */
[----:B0-----:R-:W-:-:S05]  /*9420*/  @P1 IMAD.MOV.U32 R114, RZ, RZ, R156 ;  /* 0x000000ffff721224 */ /* 0x001fca00078e009c */
[----:B------:R0:W2:Y:S02]  /*9430*/  @P1 LDG.E.U8 R116, desc[UR24][R114.64] ;  /* 0x0000001872741981 */ /* 0x0000a4000c1e1100 */
[----:B0-----:R-:W-:Y:S02]  /*9440*/  PRMT R115, RZ, 0x7610, R115 ;  /* 0x00007610ff737816 */ /* 0x001fe40000000073 */
[----:B------:R-:W-:-:S04]  /*9450*/  PRMT R114, RZ, 0x7610, R114 ;  /* 0x00007610ff727816 */ /* 0x000fc80000000072 */
[----:B------:R0:W3:Y:S02]  /*9460*/  @P1 LDG.E.U8 R115, desc[UR24][R118.64] ;  /* 0x0000001876731981 */ /* 0x0000e4000c1e1100 */
[----:B0-----:R-:W-:Y:S02]  /*9470*/  @P1 IMAD.MOV.U32 R118, RZ, RZ, R151 ;  /* 0x000000ffff761224 */ /* 0x001fe400078e0097 */
[----:B------:R-:W-:-:S05]  /*9480*/  @P1 IMAD.MOV.U32 R119, RZ, RZ, R152 ;  /* 0x000000ffff771224 */ /* 0x000fca00078e0098 */
[----:B------:R-:W4:Y:S04]  /*9490*/  @P1 LDG.E.U8 R114, desc[UR24][R118.64] ;  /* 0x0000001876721981 */ /* 0x000f28000c1e1100 */
[----:B------:R0:W-:Y:S04]  /*94a0*/  STL [R1+0x254], R183 ;  /* 0x000254b701007387 */ /* 0x0001e80000100800 */
        /* <DEDUP_REMOVED lines=52> */
[----:B------:R0:W-:Y:S01]  /*97f0*/  STL [R1+0x1e8], R155 ;  /* 0x0001e89b01007387 */ /* 0x0001e20000100800 */
[----:B------:R-:W-:-:S03]  /*9800*/  ISETP.NE.U32.AND P1, PT, RZ, UR7, PT ;  /* 0x00000007ff007c0c */ /* 0x000fc6000bf25070 */
[----:B------:R0:W-:Y:S04]  /*9810*/  STL [R1+0x1f0], R188 ;  /* 0x0001f0bc01007387 */ /* 0x0001e80000100800 */
[----:B------:R0:W-:Y:S04]  /*9820*/  STL [R1+0x1f4], R171 ;  /* 0x0001f4ab01007387 */ /* 0x0001e80000100800 */
[----:B------:R0:W-:Y:S01]  /*9830*/  STL [R1+0x1e4], R152 ;  /* 0x0001e49801007387 */ /* 0x0001e20000100800 */
[C---:B------:R-:W-:Y:S02]  /*9840*/  ISETP.LT.OR P2, PT, R150.reuse, 0x40, P1 ;  /* 0x000000409600780c */ /* 0x040fe40000f41670 */
[----:B------:R-:W-:Y:S01]  /*9850*/  ISETP.GE.AND P3, PT, R150, 0x80, PT ;  /* 0x000000809600780c */ /* 0x000fe20003f66270 */
[----:B--2---:R0:W-:Y:S04]  /*9860*/  STS.U8 [R154+UR9+0x8b80], R116 ;  /* 0x008b80749a007988 */ /* 0x0041e80008000009 */
[----:B---3--:R0:W-:Y:S04]  /*9870*/  STS.U8 [R154+UR9+0x8d80], R115 ;  /* 0x008d80739a007988 */ /* 0x0081e80008000009 */
[----:B----4-:R0:W-:Y:S01]  /*9880*/  STS.U8 [R154+UR9+0x8f80], R114 ;  /* 0x008f80729a007988 */ /* 0x0101e20008000009 */
[----:B------:R1:W-:Y:S06]  /*9890*/  MEMBAR.ALL.CTA ;  /* 0x0000000000007992 */ /* 0x0003ec0000008000 */
[----:B-1----:R-:W1:Y:S02]  /*98a0*/  FENCE.VIEW.ASYNC.S ;  /* 0x00000000000073c6 */ /* 0x002e640000000000 */
[----:B-1----:R-:W-:Y:S06]  /*98b0*/  BAR.SYNC.DEFER_BLOCKING 0x0 ;  /* 0x0000000000007b1d */ /* 0x002fec0000010000 */
[----:B------:R-:W-:Y:S05]  /*98c0*/  @P2 BRA `(.L_x_6) ;  /* 0x00000000008c2947 */ /* 0x000fea0003800000 */
[----:B------:R-:W-:Y:S02]  /*98d0*/  USHF.R.U32.HI UR16, URZ, 0x4, UR9 ;  /* 0x00000004ff107899 */ /* 0x000fe40008011609 */
[----:B------:R-:W-:Y:S02]  /*98e0*/  UIADD3 UR5, UPT, UPT, UR9, 0x8000, URZ ;  /* 0x0000800009057890 */ /* 0x000fe4000fffe0ff */
[----:B------:R-:W-:Y:S02]  /*98f0*/  USGXT.U32 UR16, UR16, 0xe ;  /* 0x0000000e1010789a */ /* 0x000fe40008000000 */
[----:B------:R-:W-:Y:S02]  /*9900*/  USHF.R.U32.HI UR5, URZ, 0x4, UR5 ;  /* 0x00000004ff057899 */ /* 0x000fe40008011605 */
[----:B------:R-:W-:Y:S01]  /*9910*/  UIADD3 UR26, UP1, UPT, UR16, 0x100, URZ ;  /* 0x00000100101a7890 */ /* 0x000fe2000ff3e0ff */
[----:B------:R-:W-:Y:S01]  /*9920*/  UMOV UR4, URZ ;  /* 0x000000ff00047c82 */ /* 0x000fe20008000000 */
[----:B------:R-:W-:-:S02]  /*9930*/  USGXT.U32 UR6, UR5, 0xe ;  /* 0x0000000e0506789a */ /* 0x000fc40008000000 */
[----:B------:R-:W-:Y:S01]  /*9940*/  UIADD3.X UR27, UPT, UPT, UR4, 0x40004040, URZ, UP1, !UPT ;  /* 0x40004040041b7890 */ /* 0x000fe20008ffe4ff */
[----:B------:R-:W-:Y:S01]  /*9950*/  UMOV UR14, 0xfffffffe ;  /* 0xfffffffe000e7882 */ /* 0x000fe20000000000 */
[----:B------:R-:W-:Y:S01]  /*9960*/  UMOV UR15, 0x7fffbfdf ;  /* 0x7fffbfdf000f7882 */ /* 0x000fe20000000000 */
[----:B------:R-:W-:Y:S01]  /*9970*/  UMOV UR7, URZ ;  /* 0x000000ff00077c82 */ /* 0x000fe20008000000 */
[----:B------:R-:W-:Y:S02]  /*9980*/  UIADD3 UR20, UPT, UPT, UR8, 0x40, URZ ;  /* 0x0000004008147890 */ /* 0x000fe4000fffe0ff */
[----:B------:R-:W-:Y:S02]  /*9990*/  UIADD3.64 UR14, UPT, UPT, UR6, -UR14, URZ ;  /* 0x8000000e060e7297 */ /* 0x000fe4000fffe0ff */
[----:B------:R-:W-:Y:S02]  /*99a0*/  UIADD3.64 UR18, UPT, UPT, UR26, 0x100, URZ ;  /* 0x000001001a127897 */ /* 0x000fe4000fffe0ff */
[----:B------:R-:W-:-:S02]  /*99b0*/  UIADD3 UR21, UPT, UPT, UR8, 0x40, URZ ;  /* 0x0000004008157890 */ /* 0x000fc4000fffe0ff */
[----:B------:R-:W-:Y:S01]  /*99c0*/  UIADD3.64 UR22, UPT, UPT, UR26, 0x200, URZ ;  /* 0x000002001a167897 */ /* 0x000fe2000fffe0ff */
[----:B------:R-:W-:Y:S01]  /*99d0*/  UMOV UR28, 0x0 ;  /* 0x00000000001c7882 */ /* 0x000fe20000000000 */
[----:B------:R-:W-:Y:S01]  /*99e0*/  UMOV UR29, 0x8108010 ;  /* 0x08108010001d7882 */ /* 0x000fe20000000000 */
[----:B------:R-:W-:Y:S01]  /*99f0*/  UMOV UR17, 0x40004040 ;  /* 0x4000404000117882 */ /* 0x000fe20000000000 */
[----:B------:R-:W-:Y:S01]  /*9a00*/  UMOV UR7, 0x80004020 ;  /* 0x8000402000077882 */ /* 0x000fe20000000000 */
[----:B------:R-:W-:Y:S01]  /*9a10*/  UMOV UR30, 0x0 ;  /* 0x00000000001e7882 */ /* 0x000fe20000000000 */
[----:B------:R-:W-:Y:S01]  /*9a20*/  UMOV UR31, 0x8108010 ;  /* 0x08108010001f7882 */ /* 0x000fe20000000000 */
[----:B------:R-:W-:Y:S01]  /*9a30*/  UMOV UR32, 0x0 ;  /* 0x0000000000207882 */ /* 0x000fe20000000000 */
[----:B------:R-:W-:Y:S01]  /*9a40*/  UMOV UR33, 0x8108010 ;  /* 0x0810801000217882 */ /* 0x000fe20000000000 */
[----:B------:R-:W-:Y:S01]  /*9a50*/  UMOV UR4, UR11 ;  /* 0x0000000b00047c82 */ /* 0x000fe20008000000 */
[----:B------:R-:W-:Y:S01]  /*9a60*/  UMOV UR5, URZ ;  /* 0x000000ff00057c82 */ /* 0x000fe20008000000 */
[----:B------:R1:W-:Y:S01]  /*9a70*/  UTCQMMA gdesc[UR16], gdesc[UR6], tmem[UR8], tmem[UR28], idesc[UR29], !UPT ;  /* 0x00ff1c06100075ea */ /* 0x0003e2000f800308 */
[----:B------:R-:W-:Y:S01]  /*9a80*/  UMOV UR34, 0x0 ;  /* 0x0000000000227882 */ /* 0x000fe20000000000 */
[----:B------:R-:W-:Y:S01]  /*9a90*/  UMOV UR35, 0x8108010 ;  /* 0x0810801000237882 */ /* 0x000fe20000000000 */
[----:B------:R1:W-:Y:S01]  /*9aa0*/  UTCQMMA gdesc[UR26], gdesc[UR14], tmem[UR8], tmem[UR30], idesc[UR31], UPT ;  /* 0x00ff1e0e1a0075ea */ /* 0x0003e2000b800308 */
[----:B------:R-:W-:Y:S01]  /*9ab0*/  UMOV UR4, UR4 ;  /* 0x0000000400047c82 */ /* 0x000fe20008000000 */
[----:B------:R1:W-:Y:S01]  /*9ac0*/  UTCQMMA gdesc[UR18], gdesc[UR6], tmem[UR20], tmem[UR32], idesc[UR33], !UPT ;  /* 0x00ff2006120075ea */ /* 0x0003e2000f800314 */
[----:B------:R1:W-:Y:S01]  /*9ad0*/  UTCQMMA gdesc[UR22], gdesc[UR14], tmem[UR21], tmem[UR34], idesc[UR35], UPT ;  /* 0x00ff220e160075ea */ /* 0x0003e2000b800315 */
[----:B------:R1:W-:Y:S01]  /*9ae0*/  UTCBAR [UR4], URZ ;  /* 0x000000ff040073e9 */ /* 0x0003e200080000ff */
[----:B------:R-:W-:Y:S01]  /*9af0*/  NOP ;  /* 0x0000000000007918 */ /* 0x000fe20000000000 */
.L_x_6:
[----:B-1----:R-:W-:Y:S01]  /*9b00*/  UMOV UR4, URZ ;  /* 0x000000ff00047c82 */ /* 0x002fe20008000000 */
[----:B------:R-:W-:Y:S05]  /*9b10*/  @!P3 BRA `(.L_x_7) ;  /* 0x000000740014b947 */ /* 0x000fea0003800000 */
[----:B0-----:R-:W-:Y:S01]  /*9b20*/  SHF.R.S32.HI R114, RZ, 0x1f, R150 ;  /* 0x0000001fff727819 */ /* 0x001fe20000011496 */
[----:B------:R-:W-:Y:S01]  /*9b30*/  UIADD3 UR4, UPT, UPT, UR9, 0x4000, URZ ;  /* 0x0000400009047890 */ /* 0x000fe2000fffe0ff */
[----:B------:R-:W-:Y:S02]  /*9b40*/  UMOV UR5, URZ ;  /* 0x000000ff00057c82 */ /* 0x000fe40008000000 */
[----:B------:R-:W-:Y:S01]  /*9b50*/  LEA.HI R114, R114, R150, RZ, 0x6 ;  /* 0x0000009672727211 */ /* 0x000fe200078f30ff */
[----:B------:R-:W-:Y:S02]  /*9b60*/  USHF.R.U32.HI UR16, URZ, 0x4, UR4 ;  /* 0x00000004ff107899 */ /* 0x000fe40008011604 */
[----:B------:R-:W-:Y:S01]  /*9b70*/  UIADD3 UR4, UPT, UPT, UR9, 0x9000, URZ ;  /* 0x0000900009047890 */ /* 0x000fe2000fffe0ff */
[----:B------:R-:W-:Y:S01]  /*9b80*/  SHF.R.S32.HI R114, RZ, 0x6, R114 ;  /* 0x00000006ff727819 */ /* 0x000fe20000011472 */
[----:B------:R-:W-:Y:S02]  /*9b90*/  USGXT.U32 UR16, UR16, 0xe ;  /* 0x0000000e1010789a */ /* 0x000fe40008000000 */
[----:B------:R-:W-:Y:S01]  /*9ba0*/  USHF.R.U32.HI UR4, URZ, 0x4, UR4 ;  /* 0x00000004ff047899 */ /* 0x000fe20008011604 */
[----:B------:R-:W-:Y:S01]  /*9bb0*/  VIMNMX R114, PT, PT, R114, 0x2, !PT ;  /* 0x0000000272727848 */ /* 0x000fe20007fe0100 */
[----:B------:R-:W-:-:S02]  /*9bc0*/  UIADD3 UR32, UP1, UPT, UR16, 0x100, URZ ;  /* 0x0000010010207890 */ /* 0x000fc4000ff3e0ff */
[----:B------:R-:W-:Y:S02]  /*9bd0*/  USGXT.U32 UR4, UR4, 0xe ;  /* 0x0000000e0404789a */ /* 0x000fe40008000000 */
[----:B------:R-:W-:Y:S01]  /*9be0*/  VIADD R115, R114, 0xfffffffe ;  /* 0xfffffffe72737836 */ /* 0x000fe20000000000 */
[----:B------:R-:W-:Y:S01]  /*9bf0*/  USHF.L.U32 UR20, UR12, 0x6, URZ ;  /* 0x000000060c147899 */ /* 0x000fe200080006ff */
[----:B------:R-:W-:Y:S01]  /*9c00*/  IMAD.MOV.U32 R114, RZ, RZ, RZ ;  /* 0x000000ffff727224 */ /* 0x000fe200078e00ff */
[----:B------:R-:W-:Y:S02]  /*9c10*/  USHF.L.U32 UR21, UR13, 0x6, URZ ;  /* 0x000000060d157899 */ /* 0x000fe400080006ff */
[----:B------:R0:W-:Y:S01]  /*9c20*/  STL [R1+0x314], R115 ;  /* 0x0003147301007387 */ /* 0x0001e20000100800 */
[----:B------:R-:W-:Y:S01]  /*9c30*/  UIADD3.X UR33, UPT, UPT, UR5, 0x40004040, URZ, UP1, !UPT ;  /* 0x4000404005217890 */ /* 0x000fe20008ffe4ff */
[----:B------:R-:W-:Y:S02]  /*9c40*/  UMOV UR14, 0xfffffffe ;  /* 0xfffffffe000e7882 */ /* 0x000fe40000000000 */
[----:B------:R0:W-:Y:S01]  /*9c50*/  STL [R1+0x304], RZ ;  /* 0x000304ff01007387 */ /* 0x0001e20000100800 */
[----:B------:R-:W-:Y:S01]  /*9c60*/  UMOV UR15, 0x7fffbfdf ;  /* 0x7fffbfdf000f7882 */ /* 0x000fe20000000000 */
[----:B------:R-:W-:-:S02]  /*9c70*/  USHF.R.S32.HI UR23, URZ, 0x1f, UR20 ;  /* 0x0000001fff177899 */ /* 0x000fc40008011414 */
[----:B------:R-:W-:Y:S02]  /*9c80*/  USHF.R.S32.HI UR30, URZ, 0x1f, UR21 ;  /* 0x0000001fff1e7899 */ /* 0x000fe40008011415 */
[----:B------:R-:W-:Y:S02]  /*9c90*/  UIADD3.64 UR14, UPT, UPT, UR4, -UR14, URZ ;  /* 0x8000000e040e7297 */ /* 0x000fe4000fffe0ff */
[----:B------:R-:W-:Y:S02]  /*9ca0*/  UIADD3.64 UR26, UPT, UPT, UR32, 0x100, URZ ;  /* 0x00000100201a7897 */ /* 0x000fe4000fffe0ff */
[----:B------:R-:W-:Y:S01]  /*9cb0*/  UIADD3.64 UR28, UPT, UPT, UR32, 0x200, URZ ;  /* 0x00000200201c7897 */ /* 0x000fe2000fffe0ff */
[----:B------:R-:W-:Y:S01]  /*9cc0*/  UMOV UR22, 0x1 ;  /* 0x0000000100167882 */ /* 0x000fe20000000000 */
[----:B------:R-:W-:Y:S01]  /*9cd0*/  UMOV UR12, UR4 ;  /* 0x00000004000c7c82 */ /* 0x000fe20008000000 */
[----:B0-----:R-:W-:-:S09]  /*9ce0*/  UMOV UR13, 0x80004020 ;  /* 0x80004020000d7882 */ /* 0x001fd20000000000 */
.L_x_10:
[----:B------:R-:W2:Y:S01]  /*9cf0*/  LDL.LU R121, [R1+0x1f8] ;  /* 0x0001f80001797983 */ /* 0x000ea20000300800 */
[----:B------:R-:W-:Y:S01]  /*9d00*/  IMAD.U32 R114, R114, -0x80000000, RZ ;  /* 0x8000000072727824 */ /* 0x000fe200078e00ff */
[----:B------:R-:W0:Y:S02]  /*9d10*/  LDC R157, c[0x0][0x3a0] ;  /* 0x0000e800ff9d7b82 */ /* 0x000e240000000800 */
[----:B------:R-:W3:Y:S04]  /*9d20*/  LDL.LU R120, [R1+0x300] ;  /* 0x0003000001787983 */ /* 0x000ee80000300800 */
[----:B------:R-:W4:Y:S04]  /*9d30*/  LDL.LU R119, [R1+0x2fc] ;  /* 0x0002fc0001777983 */ /* 0x000f280000300800 */
[----:B------:R-:W4:Y:S04]  /*9d40*/  LDL.LU R116, [R1+0x2f8] ;  /* 0x0002f80001747983 */ /* 0x000f280000300800 */
[----:B-1----:R-:W4:Y:S04]  /*9d50*/  LDL.LU R115, [R1+0x2f4] ;  /* 0x0002f40001737983 */ /* 0x002f280000300800 */
[----:B------:R-:W4:Y:S04]  /*9d60*/  LDL.LU R118, [R1+0x1e4] ;  /* 0x0001e40001767983 */ /* 0x000f280000300800 */
[----:B------:R-:W4:Y:S01]  /*9d70*/  LDL.LU R117, [R1+0x2f0] ;  /* 0x0002f00001757983 */ /* 0x000f220000300800 */
[----:B--2---:R-:W-:-:S02]  /*9d80*/  IADD3 R121, P3, PT, R121, UR21, RZ ;  /* 0x0000001579797c10 */ /* 0x004fc4000ff7e0ff */
[----:B---3--:R-:W-:-:S03]  /*9d90*/  IADD3 R120, P4, PT, R120, UR21, RZ ;  /* 0x0000001578787c10 */ /* 0x008fc6000ff9e0ff */
[----:B------:R-:W-:Y:S01]  /*9da0*/  STL [R1+0x1f8], R121 ;  /* 0x0001f87901007387 */ /* 0x000fe20000100800 */
[----:B----4-:R-:W-:Y:S02]  /*9db0*/  IADD3 R119, P5, PT, R119, UR21, RZ ;  /* 0x0000001577777c10 */ /* 0x010fe4000ffbe0ff */
[----:B------:R-:W-:Y:S02]  /*9dc0*/  IADD3 R116, P6, PT, R116, UR21, RZ ;  /* 0x0000001574747c10 */ /* 0x000fe4000ffde0ff */
[----:B------:R-:W-:-:S03]  /*9dd0*/  IADD3 R115, P2, PT, R115, UR21, RZ ;  /* 0x0000001573737c10 */ /* 0x000fc6000ff5e0ff */
[----:B------:R1:W-:Y:S04]  /*9de0*/  STL [R1+0x2f8], R116 ;  /* 0x0002f87401007387 */ /* 0x0003e80000100800 */
[----:B------:R-:W-:Y:S04]  /*9df0*/  STL [R1+0x300], R120 ;  /* 0x0003007801007387 */ /* 0x000fe80000100800 */
[----:B-1----:R-:W2:Y:S04]  /*9e00*/  LDL.LU R116, [R1+0x1f4] ;  /* 0x0001f40001747983 */ /* 0x002ea80000300800 */
[----:B------:R-:W-:Y:S04]  /*9e10*/  STL [R1+0x2fc], R119 ;  /* 0x0002fc7701007387 */ /* 0x000fe80000100800 */
[----:B------:R1:W-:Y:S04]  /*9e20*/  STL [R1+0x2f4], R115 ;  /* 0x0002f47301007387 */ /* 0x0003e80000100800 */
[----:B-1----:R-:W3:Y:S01]  /*9e30*/  LDL.LU R115, [R1+0x2ec] ;  /* 0x0002ec0001737983 */ /* 0x002ee20000300800 */
[----:B------:R-:W-:-:S02]  /*9e40*/  IADD3.X R118, PT, PT, R118, UR30, RZ, P3, !PT ;  /* 0x0000001e76767c10 */ /* 0x000fc40009ffe4ff */
[----:B------:R-:W-:-:S03]  /*9e50*/  IADD3 R117, P3, PT, R117, UR21, RZ ;  /* 0x0000001575757c10 */ /* 0x000fc6000ff7e0ff */
[----:B------:R1:W-:Y:S04]  /*9e60*/  STL [R1+0x1e4], R118 ;  /* 0x0001e47601007387 */ /* 0x0003e80000100800 */
[----:B-1----:R-:W4:Y:S04]  /*9e70*/  LDL.LU R118, [R1+0x1f0] ;  /* 0x0001f00001767983 */ /* 0x002f280000300800 */
[----:B------:R-:W4:Y:S04]  /*9e80*/  LDL.LU R143, [R1+0x2e4] ;  /* 0x0002e400018f7983 */ /* 0x000f280000300800 */
[----:B------:R-:W4:Y:S04]  /*9e90*/  LDL.LU R142, [R1+0x1ec] ;  /* 0x0001ec00018e7983 */ /* 0x000f280000300800 */
[----:B------:R-:W4:Y:S04]  /*9ea0*/  LDL.LU R140, [R1+0x2dc] ;  /* 0x0002dc00018c7983 */ /* 0x000f280000300800 */
[----:B------:R1:W-:Y:S04]  /*9eb0*/  STL [R1+0x2f0], R117 ;  /* 0x0002f07501007387 */ /* 0x0003e80000100800 */
[----:B------:R-:W4:Y:S04]  /*9ec0*/  LDL.LU R139, [R1+0x1e8] ;  /* 0x0001e800018b7983 */ /* 0x000f280000300800 */
        /* <DEDUP_REMOVED lines=20> */
[----:B-1----:R-:W4:Y:S01]  /*a010*/  LDL.LU R117, [R1+0x284] ;  /* 0x0002840001757983 */ /* 0x002f220000300800 */
[----:B--2---:R-:W-:-:S05]  /*a020*/  IADD3.X R116, PT, PT, R116, UR30, RZ, P4, !PT ;  /* 0x0000001e74747c10 */ /* 0x004fca000a7fe4ff */
[----:B------:R1:W-:Y:S04]  /*a030*/  STL [R1+0x1f4], R116 ;  /* 0x0001f47401007387 */ /* 0x0003e80000100800 */
[----:B-1----:R-:W2:Y:S01]  /*a040*/  LDL.LU R116, [R1+0x2a0] ;  /* 0x0002a00001747983 */ /* 0x002ea20000300800 */
[----:B---3--:R-:W-:-:S05]  /*a050*/  IADD3 R115, P4, PT, R115, UR21, RZ ;  /* 0x0000001573737c10 */ /* 0x008fca000ff9e0ff */
[----:B------:R1:W-:Y:S04]  /*a060*/  STL [R1+0x2ec], R115 ;  /* 0x0002ec7301007387 */ /* 0x0003e80000100800 */
[----:B-1----:R-:W3:Y:S01]  /*a070*/  LDL.LU R115, [R1+0x27c] ;  /* 0x00027c0001737983 */ /* 0x002ee20000300800 */
[----:B----4-:R-:W-:Y:S02]  /*a080*/  IADD3.X R118, PT, PT, R118, UR30, RZ, P5, !PT ;  /* 0x0000001e76767c10 */ /* 0x010fe4000affe4ff */
[----:B------:R-:W-:-:S03]  /*a090*/  IADD3 R143, P5, PT, R143, UR21, RZ ;  /* 0x000000158f8f7c10 */ /* 0x000fc6000ffbe0ff */
[----:B------:R1:W-:Y:S01]  /*a0a0*/  STL [R1+0x1f0], R118 ;  /* 0x0001f07601007387 */ /* 0x0003e20000100800 */
[----:B------:R-:W-:Y:S02]  /*a0b0*/  IADD3.X R142, PT, PT, R142, UR30, RZ, P6, !PT ;  /* 0x0000001e8e8e7c10 */ /* 0x000fe4000b7fe4ff */
[----:B------:R-:W-:Y:S01]  /*a0c0*/  IADD3 R140, P6, PT, R140, UR21, RZ ;  /* 0x000000158c8c7c10 */ /* 0x000fe2000ffde0ff */
[----:B-1----:R-:W4:Y:S04]  /*a0d0*/  LDL.LU R118, [R1+0x298] ;  /* 0x0002980001767983 */ /* 0x002f280000300800 */
[----:B------:R-:W-:Y:S01]  /*a0e0*/  STL [R1+0x2e4], R143 ;  /* 0x0002e48f01007387 */ /* 0x000fe20000100800 */
[----:B------:R-:W-:-:S03]  /*a0f0*/  IADD3.X R139, PT, PT, R139, UR30, RZ, P2, !PT ;  /* 0x0000001e8b8b7c10 */ /* 0x000fc600097fe4ff */
[----:B------:R-:W-:Y:S01]  /*a100*/  STL [R1+0x1ec], R142 ;  /* 0x0001ec8e01007387 */ /* 0x000fe20000100800 */
[----:B------:R-:W-:-:S03]  /*a110*/  IADD3 R138, P2, PT, R138, UR21, RZ ;  /* 0x000000158a8a7c10 */ /* 0x000fc6000ff5e0ff */
        /* <DEDUP_REMOVED lines=39> */
[----:B------:R-:W-:-:S05]  /*a390*/  IADD3 R117, P2, PT, R117, UR21, RZ ;  /* 0x0000001575757c10 */ /* 0x000fca000ff5e0ff */
[----:B------:R1:W-:Y:S04]  /*a3a0*/  STL [R1+0x284], R117 ;  /* 0x0002847501007387 */ /* 0x0003e80000100800 */
[----:B------:R-:W-:Y:S04]  /*a3b0*/  STL [R1+0x28c], R120 ;  /* 0x00028c7801007387 */ /* 0x000fe80000100800 */
[----:B-1----:R-:W4:Y:S04]  /*a3c0*/  LDL.LU R117, [R1+0x274] ;  /* 0x0002740001757983 */ /* 0x002f280000300800 */
[----:B------:R-:W-:Y:S01]  /*a3d0*/  STL [R1+0x2a8], R119 ;  /* 0x0002a87701007387 */ /* 0x000fe20000100800 */
[----:B--2---:R-:W-:-:S05]  /*a3e0*/  IADD3.X R116, PT, PT, R116, UR30, RZ, P3, !PT ;  /* 0x0000001e74747c10 */ /* 0x004fca0009ffe4ff */
[----:B------:R1:W-:Y:S04]  /*a3f0*/  STL [R1+0x2a0], R116 ;  /* 0x0002a07401007387 */ /* 0x0003e80000100800 */
[----:B-1----:R-:W2:Y:S01]  /*a400*/  LDL.LU R116, [R1+0x290] ;  /* 0x0002900001747983 */ /* 0x002ea20000300800 */
[----:B---3--:R-:W-:-:S05]  /*a410*/  IADD3 R115, P3, PT, R115, UR21, RZ ;  /* 0x0000001573737c10 */ /* 0x008fca000ff7e0ff */
[----:B------:R1:W-:Y:S04]  /*a420*/  STL [R1+0x27c], R115 ;  /* 0x00027c7301007387 */ /* 0x0003e80000100800 */
[----:B-1----:R-:W3:Y:S01]  /*a430*/  LDL.LU R115, [R1+0x26c] ;  /* 0x00026c0001737983 */ /* 0x002ee20000300800 */
[----:B----4-:R-:W-:-:S03]  /*a440*/  IADD3.X R118, PT, PT, R118, UR30, RZ, P4, !PT ;  /* 0x0000001e76767c10 */ /* 0x010fc6000a7fe4ff */
        /* <DEDUP_REMOVED lines=26> */
[----:B------:R-:W-:-:S05]  /*a5f0*/  IADD3 R117, P4, PT, R117, UR21, RZ ;  /* 0x0000001575757c10 */ /* 0x000fca000ff9e0ff */
[----:B------:R1:W-:Y:S04]  /*a600*/  STL [R1+0x274], R117 ;  /* 0x0002747501007387 */ /* 0x0003e80000100800 */
        /* <DEDUP_REMOVED lines=8> */
[----:B------:R-:W-:Y:S02]  /*a690*/  IADD3 R142, P6, PT, R142, UR21, RZ ;  /* 0x000000158e8e7c10 */ /* 0x000fe4000ffde0ff */
[----:B------:R-:W-:Y:S01]  /*a6a0*/  IADD3.X R140, PT, PT, R140, UR30, RZ, P2, !PT ;  /* 0x0000001e8c8c7c10 */ /* 0x000fe200097fe4ff */
[----:B------:R-:W-:Y:S01]  /*a6b0*/  STL [R1+0x288], R143 ;  /* 0x0002888f01007387 */ /* 0x000fe20000100800 */
[----:B------:R-:W-:-:S02]  /*a6c0*/  IADD3 R139, P2, PT, R139, UR21, RZ ;  /* 0x000000158b8b7c10 */ /* 0x000fc4000ff5e0ff */
[----:B------:R-:W-:Y:S01]  /*a6d0*/  IADD3.X R138, PT, PT, R138, UR30, RZ, P3, !PT ;  /* 0x0000001e8a8a7c10 */ /* 0x000fe20009ffe4ff */
        /* <DEDUP_REMOVED lines=40> */
[----:B------:R-:W-:Y:S04]  /*a960*/  STL [R1+0x214], R121 ;  /* 0x0002147901007387 */ /* 0x000fe80000100800 */
[----:B------:R1:W-:Y:S04]  /*a970*/  STL [R1+0x228], R118 ;  /* 0x0002287601007387 */ /* 0x0003e80000100800 */
[----:B------:R-:W-:Y:S04]  /*a980*/  STL [R1+0x230], R120 ;  /* 0x0002307801007387 */ /* 0x000fe80000100800 */
[----:B-1----:R-:W4:Y:S01]  /*a990*/  LDL.LU R118, [R1+0x218] ;  /* 0x0002180001767983 */ /* 0x002f220000300800 */
[----:B------:R-:W-:-:S03]  /*a9a0*/  IADD3 R117, P3, PT, R117, UR20, RZ ;  /* 0x0000001475757c10 */ /* 0x000fc6000ff7e0ff */
[----:B------:R-:W-:Y:S04]  /*a9b0*/  STL [R1+0x20c], R119 ;  /* 0x00020c7701007387 */ /* 0x000fe80000100800 */
[----:B------:R1:W-:Y:S04]  /*a9c0*/  STL [R1+0x204], R117 ;  /* 0x0002047501007387 */ /* 0x0003e80000100800 */
[----:B-1----:R-:W4:Y:S01]  /*a9d0*/  LDL.LU R117, [R1+0x1d8] ;  /* 0x0001d80001757983 */ /* 0x002f220000300800 */
[----:B--2---:R-:W-:-:S05]  /*a9e0*/  IADD3.X R116, PT, PT, R116, UR30, RZ, P4, !PT ;  /* 0x0000001e74747c10 */ /* 0x004fca000a7fe4ff */
[----:B------:R1:W-:Y:S04]  /*a9f0*/  STL [R1+0x220], R116 ;  /* 0x0002207401007387 */ /* 0x0003e80000100800 */
[----:B-1----:R-:W2:Y:S01]  /*aa00*/  LDL.LU R116, [R1+0x210] ;  /* 0x0002100001747983 */ /* 0x002ea20000300800 */
[----:B---3--:R-:W-:-:S03]  /*aa10*/  IADD3 R115, P4, PT, R115, UR20, RZ ;  /* 0x0000001473737c10 */ /* 0x008fc6000ff9e0ff */
[----:B------:R-:W3:Y:S04]  /*aa20*/  LDL.LU R143, [R1+0x1d0] ;  /* 0x0001d000018f7983 */ /* 0x000ee80000300800 */
[----:B------:R-:W3:Y:S04]  /*aa30*/  LDL.LU R142, [R1+0x208] ;  /* 0x00020800018e7983 */ /* 0x000ee80000300800 */
[----:B------:R-:W3:Y:S04]  /*aa40*/  LDL.LU R140, [R1+0x1c8] ;  /* 0x0001c800018c7983 */ /* 0x000ee80000300800 */
[----:B------:R1:W-:Y:S04]  /*aa50*/  STL [R1+0x1fc], R115 ;  /* 0x0001fc7301007387 */ /* 0x0003e80000100800 */
[----:B------:R-:W3:Y:S04]  /*aa60*/  LDL.LU R139, [R1+0x200] ;  /* 0x00020000018b7983 */ /* 0x000ee80000300800 */
        /* <DEDUP_REMOVED lines=20> */
[----:B-1----:R-:W3:Y:S01]  /*abb0*/  LDL.LU R115, [R1+0x170] ;  /* 0x0001700001737983 */ /* 0x002ee20000300800 */
[----:B----4-:R-:W-:-:S05]  /*abc0*/  IADD3.X R118, PT, PT, R118, UR23, RZ, P5, !PT ;  /* 0x0000001776767c10 */ /* 0x010fca000affe4ff */
[----:B------:R1:W-:Y:S04]  /*abd0*/  STL [R1+0x218], R118 ;  /* 0x0002187601007387 */ /* 0x0003e80000100800 */
[----:B-1----:R-:W4:Y:S01]  /*abe0*/  LDL.LU R118, [R1+0x18c] ;  /* 0x00018c0001767983 */ /* 0x002f220000300800 */
[----:B------:R-:W-:-:S05]  /*abf0*/  IADD3 R117, P5, PT, R117, UR20, RZ ;  /* 0x0000001475757c10 */ /* 0x000fca000ffbe0ff */
[----:B------:R1:W-:Y:S04]  /*ac00*/  STL [R1+0x1d8], R117 ;  /* 0x0001d87501007387 */ /* 0x0003e80000100800 */
[----:B-1----:R-:W4:Y:S01]  /*ac10*/  LDL.LU R117, [R1+0x168] ;  /* 0x0001680001757983 */ /* 0x002f220000300800 */
[----:B--2---:R-:W-:Y:S02]  /*ac20*/  IADD3.X R116, PT, PT, R116, UR23, RZ, P6, !PT ;  /* 0x0000001774747c10 */ /* 0x004fe4000b7fe4ff */
[----:B---3--:R-:W-:-:S03]  /*ac30*/  IADD3 R143, P6, PT, R143, UR20, RZ ;  /* 0x000000148f8f7c10 */ /* 0x008fc6000ffde0ff */
[----:B------:R1:W-:Y:S01]  /*ac40*/  STL [R1+0x210], R116 ;  /* 0x0002107401007387 */ /* 0x0003e20000100800 */
[----:B------:R-:W-:Y:S02]  /*ac50*/  IADD3.X R142, PT, PT, R142, UR23, RZ, P2, !PT ;  /* 0x000000178e8e7c10 */ /* 0x000fe400097fe4ff */
[----:B------:R-:W-:Y:S01]  /*ac60*/  IADD3 R140, P2, PT, R140, UR20, RZ ;  /* 0x000000148c8c7c10 */ /* 0x000fe2000ff5e0ff */
[----:B-1----:R-:W2:Y:S04]  /*ac70*/  LDL.LU R116, [R1+0x184] ;  /* 0x0001840001747983 */ /* 0x002ea80000300800 */
        /* <DEDUP_REMOVED lines=46> */
[----:B-1----:R-:W3:Y:S01]  /*af60*/  LDL.LU R115, [R1+0x160] ;  /* 0x0001600001737983 */ /* 0x002ee20000300800 */
[----:B----4-:R-:W-:-:S03]  /*af70*/  IADD3.X R118, PT, PT, R118, UR23, RZ, P4, !PT ;  /* 0x0000001776767c10 */ /* 0x010fc6000a7fe4ff */
[----:B------:R-:W-:Y:S04]  /*af80*/  STL [R1+0x194], R119 ;  /* 0x0001947701007387 */ /* 0x000fe80000100800 */
[----:B------:R1:W-:Y:S04]  /*af90*/  STL [R1+0x18c], R118 ;  /* 0x00018c7601007387 */ /* 0x0003e80000100800 */
[----:B-1----:R-:W4:Y:S01]  /*afa0*/  LDL.LU R118, [R1+0x17c] ;  /* 0x00017c0001767983 */ /* 0x002f220000300800 */
[----:B------:R-:W-:-:S05]  /*afb0*/  IADD3 R117, P4, PT, R117, UR20, RZ ;  /* 0x0000001475757c10 */ /* 0x000fca000ff9e0ff */
[----:B------:R1:W-:Y:S04]  /*afc0*/  STL [R1+0x168], R117 ;  /* 0x0001687501007387 */ /* 0x0003e80000100800 */
[----:B-1----:R-:W4:Y:S04]  /*afd0*/  LDL.LU R117, [R1+0x158] ;  /* 0x0001580001757983 */ /* 0x002f280000300800 */
[----:B------:R-:W4:Y:S04]  /*afe0*/  LDL.LU R143, [R1+0x174] ;  /* 0x00017400018f7983 */ /* 0x000f280000300800 */
[----:B------:R-:W4:Y:S04]  /*aff0*/  LDL.LU R142, [R1+0x150] ;  /* 0x00015000018e7983 */ /* 0x000f280000300800 */
[----:B------:R-:W4:Y:S01]  /*b000*/  LDL.LU R140, [R1+0x16c] ;  /* 0x00016c00018c7983 */ /* 0x000f220000300800 */
[----:B--2---:R-:W-:-:S05]  /*b010*/  IADD3.X R116, PT, PT, R116, UR23, RZ, P5, !PT ;  /* 0x0000001774747c10 */ /* 0x004fca000affe4ff */
[----:B------:R1:W-:Y:S04]  /*b020*/  STL [R1+0x184], R116 ;  /* 0x0001847401007387 */ /* 0x0003e80000100800 */
[----:B------:R-:W2:Y:S04]  /*b030*/  LDL.LU R139, [R1+0x148] ;  /* 0x00014800018b7983 */ /* 0x000ea80000300800 */
        /* <DEDUP_REMOVED lines=20> */
[----:B-1----:R-:W2:Y:S01]  /*b180*/  LDL.LU R116, [R1+0x114] ;  /* 0x0001140001747983 */ /* 0x002ea20000300800 */
[----:B---3--:R-:W-:-:S05]  /*b190*/  IADD3 R115, P5, PT, R115, UR20, RZ ;  /* 0x0000001473737c10 */ /* 0x008fca000ffbe0ff */
[----:B------:R1:W-:Y:S04]  /*b1a0*/  STL [R1+0x160], R115 ;  /* 0x0001607301007387 */ /* 0x0003e80000100800 */
[----:B-1----:R-:W3:Y:S01]  /*b1b0*/  LDL.LU R115, [R1+0xf0] ;  /* 0x0000f00001737983 */ /* 0x002ee20000300800 */
[----:B----4-:R-:W-:-:S05]  /*b1c0*/  IADD3.X R118, PT, PT, R118, UR23, RZ, P6, !PT ;  /* 0x0000001776767c10 */ /* 0x010fca000b7fe4ff */
[----:B------:R1:W-:Y:S04]  /*b1d0*/  STL [R1+0x17c], R118 ;  /* 0x00017c7601007387 */ /* 0x0003e80000100800 */
[----:B-1----:R-:W4:Y:S01]  /*b1e0*/  LDL.LU R118, [R1+0x10c] ;  /* 0x00010c0001767983 */ /* 0x002f220000300800 */
[----:B------:R-:W-:Y:S02]  /*b1f0*/  IADD3 R117, P6, PT, R117, UR20, RZ ;  /* 0x0000001475757c10 */ /* 0x000fe4000ffde0ff */
[----:B------:R-:W-:-:S03]  /*b200*/  IADD3.X R143, PT, PT, R143, UR23, RZ, P2, !PT ;  /* 0x000000178f8f7c10 */ /* 0x000fc600097fe4ff */
[----:B------:R1:W-:Y:S01]  /*b210*/  STL [R1+0x158], R117 ;  /* 0x0001587501007387 */ /* 0x0003e20000100800 */
[----:B------:R-:W-:Y:S02]  /*b220*/  IADD3 R142, P2, PT, R142, UR20, RZ ;  /* 0x000000148e8e7c10 */ /* 0x000fe4000ff5e0ff */
[----:B------:R-:W-:Y:S01]  /*b230*/  IADD3.X R140, PT, PT, R140, UR23, RZ, P3, !PT ;  /* 0x000000178c8c7c10 */ /* 0x000fe20009ffe4ff */
[----:B-1----:R-:W4:Y:S04]  /*b240*/  LDL.LU R117, [R1+0xe8] ;  /* 0x0000e80001757983 */ /* 0x002f280000300800 */
[----:B------:R-:W-:Y:S04]  /*b250*/  STL [R1+0x174], R143 ;  /* 0x0001748f01007387 */ /* 0x000fe80000100800 */
[----:B------:R-:W-:Y:S04]  /*b260*/  STL [R1+0x150], R142 ;  /* 0x0001508e01007387 */ /* 0x000fe80000100800 */
[----:B------:R-:W-:Y:S01]  /*b270*/  STL [R1+0x16c], R140 ;  /* 0x00016c8c01007387 */ /* 0x000fe20000100800 */
[----:B--2---:R-:W-:-:S02]  /*b280*/  IADD3 R139, P3, PT, R139, UR20, RZ ;  /* 0x000000148b8b7c10 */ /* 0x004fc4000ff7e0ff */
        /* <DEDUP_REMOVED lines=38> */
[----:B------:R-:W-:Y:S02]  /*b4f0*/  IADD3 R119, P3, PT, R119, UR20, RZ ;  /* 0x0000001477777c10 */ /* 0x000fe4000ff7e0ff */
[----:B------:R-:W-:-:S05]  /*b500*/  IADD3.X R116, PT, PT, R116, UR23, RZ, P4, !PT ;  /* 0x0000001774747c10 */ /* 0x000fca000a7fe4ff */
[----:B------:R1:W-:Y:S04]  /*b510*/  STL [R1+0x114], R116 ;  /* 0x0001147401007387 */ /* 0x0003e80000100800 */
[----:B------:R-:W-:Y:S04]  /*b520*/  STL [R1+0x11c], R120 ;  /* 0x00011c7801007387 */ /* 0x000fe80000100800 */
[----:B-1----:R-:W2:Y:S04]  /*b530*/  LDL.LU R116, [R1+0x104] ;  /* 0x0001040001747983 */ /* 0x002ea80000300800 */
[----:B------:R-:W-:Y:S01]  /*b540*/  STL [R1+0xf8], R119 ;  /* 0x0000f87701007387 */ /* 0x000fe20000100800 */
[----:B---3--:R-:W-:-:S05]  /*b550*/  IADD3 R115, P4, PT, R115, UR20, RZ ;  /* 0x0000001473737c10 */ /* 0x008fca000ff9e0ff */
[----:B------:R1:W-:Y:S04]  /*b560*/  STL [R1+0xf0], R115 ;  /* 0x0000f07301007387 */ /* 0x0003e80000100800 */
[----:B-1----:R-:W3:Y:S01]  /*b570*/  LDL.LU R115, [R1+0xe0] ;  /* 0x0000e00001737983 */ /* 0x002ee20000300800 */
[----:B----4-:R-:W-:-:S05]  /*b580*/  IADD3.X R118, PT, PT, R118, UR23, RZ, P5, !PT ;  /* 0x0000001776767c10 */ /* 0x010fca000affe4ff */
[----:B------:R1:W-:Y:S04]  /*b590*/  STL [R1+0x10c], R118 ;  /* 0x00010c7601007387 */ /* 0x0003e80000100800 */
[----:B-1----:R-:W4:Y:S01]  /*b5a0*/  LDL.LU R118, [R1+0xfc] ;  /* 0x0000fc0001767983 */ /* 0x002f220000300800 */
[----:B------:R-:W-:-:S03]  /*b5b0*/  IADD3 R117, P5, PT, R117, UR20, RZ ;  /* 0x0000001475757c10 */ /* 0x000fc6000ffbe0ff */
        /* <DEDUP_REMOVED lines=37> */
[----:B-1----:R-:W4:Y:S01]  /*b810*/  LDL.LU R118, [R1+0x8c] ;  /* 0x00008c0001767983 */ /* 0x002f220000300800 */
        /* <DEDUP_REMOVED lines=43> */
[----:B------:R-:W-:Y:S04]  /*bad0*/  STL [R1+0xa4], R121 ;  /* 0x0000a47901007387 */ /* 0x000fe80000100800 */
        /* <DEDUP_REMOVED lines=35> */
[----:B------:R-:W4:Y:S04]  /*bd10*/  LDL.LU R119, [R1] ;  /* 0x0000000001777983 */ /* 0x000f280000300800 */
        /* <DEDUP_REMOVED lines=12> */
[----:B------:R-:W-:Y:S02]  /*bde0*/  IADD3.X R140, PT, PT, R140, UR23, RZ, P4, !PT ;  /* 0x000000178c8c7c10 */ /* 0x000fe4000a7fe4ff */
[----:B------:R-:W-:Y:S01]  /*bdf0*/  IADD3 R139, P4, PT, R139, UR20, RZ ;  /* 0x000000148b8b7c10 */ /* 0x000fe2000ff9e0ff */
        /* <DEDUP_REMOVED lines=43> */
[----:B------:R-:W-:Y:S04]  /*c0b0*/  STL [R1+0x24], R120 ;  /* 0x0000247801007387 */ /* 0x000fe80000100800 */
[----:B------:R-:W-:Y:S01]  /*c0c0*/  STL [R1], R119 ;  /* 0x0000007701007387 */ /* 0x000fe20000100800 */
[----:B------:R-:W-:-:S03]  /*c0d0*/  IADD3.X R117, PT, PT, R117, UR23, RZ, P6, !PT ;  /* 0x0000001775757c10 */ /* 0x000fc6000b7fe4ff */
[----:B------:R-:W-:Y:S04]  /*c0e0*/  STL [R1+0x1c], R118 ;  /* 0x00001c7601007387 */ /* 0x000fe80000100800 */
[----:B------:R-:W-:Y:S01]  /*c0f0*/  STL [R1+0x14], R117 ;  /* 0x0000147501007387 */ /* 0x000fe20000100800 */
[----:B--2---:R-:W-:Y:S02]  /*c100*/  IADD3.X R116, PT, PT, R116, UR23, RZ, P2, !PT ;  /* 0x0000001774747c10 */ /* 0x004fe400097fe4ff */
[----:B---3--:R-:W-:-:S05]  /*c110*/  IADD3.X R115, PT, PT, R115, UR23, RZ, P3, !PT ;  /* 0x0000001773737c10 */ /* 0x008fca0009ffe4ff */
[----:B------:R1:W-:Y:S04]  /*c120*/  STL [R1+0x4], R115 ;  /* 0x0000047301007387 */ /* 0x0003e80000100800 */
[----:B------:R2:W-:Y:S04]  /*c130*/  STL [R1+0xc], R116 ;  /* 0x00000c7401007387 */ /* 0x0005e80000100800 */
[----:B-1----:R-:W3:Y:S01]  /*c140*/  LDL R115, [R1+0x304] ;  /* 0x0003040001737983 */ /* 0x002ee20000100800 */
[----:B------:R-:W-:-:S04]  /*c150*/  IADD3 R249, P6, PT, R249, UR20, RZ ;  /* 0x00000014f9f97c10 */ /* 0x000fc8000ffde0ff */
[----:B------:R-:W-:Y:S02]  /*c160*/  IADD3.X R248, PT, PT, R248, UR23, RZ, P6, !PT ;  /* 0x00000017f8f87c10 */ /* 0x000fe4000b7fe4ff */
        /* <DEDUP_REMOVED lines=8> */
[----:B------:R-:W-:Y:S02]  /*c1f0*/  IADD3 R42, P6, PT, R42, UR20, RZ ;  /* 0x000000142a2a7c10 */ /* 0x000fe4000ffde0ff */
[----:B------:R-:W-:Y:S02]  /*c200*/  IADD3 R245, P3, PT, R245, UR20, RZ ;  /* 0x00000014f5f57c10 */ /* 0x000fe4000ff7e0ff */
[----:B------:R-:W-:Y:S02]  /*c210*/  IADD3.X R43, PT, PT, R43, UR23, RZ, P6, !PT ;  /* 0x000000172b2b7c10 */ /* 0x000fe4000b7fe4ff */
[----:B------:R-:W-:Y:S02]  /*c220*/  IADD3 R108, P6, PT, R108, UR20, RZ ;  /* 0x000000146c6c7c10 */ /* 0x000fe4000ffde0ff */
[----:B------:R-:W-:-:S02]  /*c230*/  IADD3.X R252, PT, PT, R252, UR23, RZ, P4, !PT ;  /* 0x00000017fcfc7c10 */ /* 0x000fc4000a7fe4ff */
[----:B------:R-:W-:Y:S02]  /*c240*/  IADD3.X R244, PT, PT, R244, UR23, RZ, P3, !PT ;  /* 0x00000017f4f47c10 */ /* 0x000fe40009ffe4ff */
[----:B------:R-:W-:Y:S02]  /*c250*/  IADD3 R251, P5, PT, R251, UR20, RZ ;  /* 0x00000014fbfb7c10 */ /* 0x000fe4000ffbe0ff */
[----:B------:R-:W-:Y:S02]  /*c260*/  IADD3 R247, P2, PT, R247, UR20, RZ ;  /* 0x00000014f7f77c10 */ /* 0x000fe4000ff5e0ff */
[----:B------:R-:W-:Y:S02]  /*c270*/  IADD3 R231, P4, PT, R231, UR20, RZ ;  /* 0x00000014e7e77c10 */ /* 0x000fe4000ff9e0ff */
[----:B------:R-:W-:Y:S02]  /*c280*/  IADD3 R62, P3, PT, R62, UR20, RZ ;  /* 0x000000143e3e7c10 */ /* 0x000fe4000ff7e0ff */
[----:B------:R-:W-:-:S02]  /*c290*/  IADD3.X R109, PT, PT, R109, UR23, RZ, P6, !PT ;  /* 0x000000176d6d7c10 */ /* 0x000fc4000b7fe4ff */
[----:B------:R-:W-:Y:S02]  /*c2a0*/  IADD3 R82, P6, PT, R82, UR20, RZ ;  /* 0x0000001452527c10 */ /* 0x000fe4000ffde0ff */
[----:B------:R-:W-:Y:S02]  /*c2b0*/  IADD3.X R250, PT, PT, R250, UR23, RZ, P5, !PT ;  /* 0x00000017fafa7c10 */ /* 0x000fe4000affe4ff */
[----:B------:R-:W-:Y:S02]  /*c2c0*/  IADD3.X R246, PT, PT, R246, UR23, RZ, P2, !PT ;  /* 0x00000017f6f67c10 */ /* 0x000fe400097fe4ff */
[----:B------:R-:W-:Y:S02]  /*c2d0*/  IADD3.X R230, PT, PT, R230, UR23, RZ, P4, !PT ;  /* 0x00000017e6e67c10 */ /* 0x000fe4000a7fe4ff */
[----:B------:R-:W-:Y:S02]  /*c2e0*/  IADD3.X R63, PT, PT, R63, UR23, RZ, P3, !PT ;  /* 0x000000173f3f7c10 */ /* 0x000fe40009ffe4ff */
[----:B------:R-:W-:-:S02]  /*c2f0*/  IADD3 R216, P5, PT, R216, UR20, RZ ;  /* 0x00000014d8d87c10 */ /* 0x000fc4000ffbe0ff */
[----:B------:R-:W-:Y:S02]  /*c300*/  IADD3 R64, P2, PT, R64, UR20, RZ ;  /* 0x0000001440407c10 */ /* 0x000fe4000ff5e0ff */
[----:B------:R-:W-:Y:S02]  /*c310*/  IADD3 R48, P4, PT, R48, UR20, RZ ;  /* 0x0000001430307c10 */ /* 0x000fe4000ff9e0ff */
[----:B------:R-:W-:Y:S02]  /*c320*/  IADD3 R16, P3, PT, R16, UR20, RZ ;  /* 0x0000001410107c10 */ /* 0x000fe4000ff7e0ff */
[----:B------:R-:W-:Y:S02]  /*c330*/  IADD3.X R84, PT, PT, R84, UR23, RZ, P6, !PT ;  /* 0x0000001754547c10 */ /* 0x000fe4000b7fe4ff */
[----:B------:R-:W-:Y:S02]  /*c340*/  IADD3 R39, P6, PT, R39, UR20, RZ ;  /* 0x0000001427277c10 */ /* 0x000fe4000ffde0ff */
[----:B------:R-:W-:-:S02]  /*c350*/  IADD3.X R214, PT, PT, R214, UR23, RZ, P5, !PT ;  /* 0x00000017d6d67c10 */ /* 0x000fc4000affe4ff */
[----:B------:R-:W-:Y:S02]  /*c360*/  IADD3.X R65, PT, PT, R65, UR23, RZ, P2, !PT ;  /* 0x0000001741417c10 */ /* 0x000fe400097fe4ff */
[----:B------:R-:W-:Y:S02]  /*c370*/  IADD3.X R49, PT, PT, R49, UR23, RZ, P4, !PT ;  /* 0x0000001731317c10 */ /* 0x000fe4000a7fe4ff */
[----:B------:R-:W-:Y:S02]  /*c380*/  IADD3.X R17, PT, PT, R17, UR23, RZ, P3, !PT ;  /* 0x0000001711117c10 */ /* 0x000fe40009ffe4ff */
[----:B------:R-:W-:Y:S02]  /*c390*/  IADD3 R46, P5, PT, R46, UR20, RZ ;  /* 0x000000142e2e7c10 */ /* 0x000fe4000ffbe0ff */
[----:B------:R-:W-:Y:S02]  /*c3a0*/  IADD3 R30, P2, PT, R30, UR20, RZ ;  /* 0x000000141e1e7c10 */ /* 0x000fe4000ff5e0ff */
[----:B------:R-:W-:-:S02]  /*c3b0*/  IADD3 R14, P4, PT, R14, UR20, RZ ;  /* 0x000000140e0e7c10 */ /* 0x000fc4000ff9e0ff */
[----:B------:R-:W-:Y:S02]  /*c3c0*/  IADD3 R98, P3, PT, R98, UR20, RZ ;  /* 0x0000001462627c10 */ /* 0x000fe4000ff7e0ff */
[----:B------:R-:W-:Y:S02]  /*c3d0*/  IADD3.X R41, PT, PT, R41, UR23, RZ, P6, !PT ;  /* 0x0000001729297c10 */ /* 0x000fe4000b7fe4ff */
[----:B-----5:R-:W-:Y:S02]  /*c3e0*/  IADD3 R6, P6, PT, R6, UR20, RZ ;  /* 0x0000001406067c10 */ /* 0x020fe4000ffde0ff */
[----:B------:R-:W-:Y:S02]  /*c3f0*/  IADD3.X R47, PT, PT, R47, UR23, RZ, P5, !PT ;  /* 0x000000172f2f7c10 */ /* 0x000fe4000affe4ff */
[----:B------:R-:W-:Y:S02]  /*c400*/  IADD3.X R32, PT, PT, R32, UR23, RZ, P2, !PT ;  /* 0x0000001720207c10 */ /* 0x000fe400097fe4ff */
[----:B------:R-:W-:-:S02]  /*c410*/  IADD3.X R15, PT, PT, R15, UR23, RZ, P4, !PT ;  /* 0x000000170f0f7c10 */ /* 0x000fc4000a7fe4ff */
[----:B------:R-:W-:Y:S02]  /*c420*/  IADD3.X R99, PT, PT, R99, UR23, RZ, P3, !PT ;  /* 0x0000001763637c10 */ /* 0x000fe40009ffe4ff */
[----:B------:R-:W-:Y:S02]  /*c430*/  IADD3 R112, P5, PT, R112, UR20, RZ ;  /* 0x0000001470707c10 */ /* 0x000fe4000ffbe0ff */
[----:B------:R-:W-:Y:S02]  /*c440*/  IADD3 R100, P2, PT, R100, UR20, RZ ;  /* 0x0000001464647c10 */ /* 0x000fe4000ff5e0ff */
[----:B------:R-:W-:Y:S02]  /*c450*/  IADD3 R87, P4, PT, R87, UR20, RZ ;  /* 0x0000001457577c10 */ /* 0x000fe4000ff9e0ff */
        /* <DEDUP_REMOVED lines=10> */
[----:B------:R-:W-:Y:S02]  /*c500*/  IADD3.X R75, PT, PT, R75, UR23, RZ, P2, !PT ;  /* 0x000000174b4b7c10 */ /* 0x000fe400097fe4ff */
[----:B------:R-:W-:Y:S02]  /*c510*/  IADD3.X R60, PT, PT, R60, UR23, RZ, P4, !PT ;  /* 0x000000173c3c7c10 */ /* 0x000fe4000a7fe4ff */
[----:B------:R-:W-:Y:S02]  /*c520*/  IADD3.X R27, PT, PT, R27, UR23, RZ, P3, !PT ;  /* 0x000000171b1b7c10 */ /* 0x000fe40009ffe4ff */
[----:B------:R-:W-:Y:S01]  /*c530*/  IADD3.X R7, PT, PT, R7, UR23, RZ, P6, !PT ;  /* 0x0000001707077c10 */ /* 0x000fe2000b7fe4ff */
[----:B------:R-:W1:Y:S01]  /*c540*/  SYNCS.PHASECHK.TRANS64.TRYWAIT P6, [UR11], R114 ;  /* 0x00000072ff0075a7 */ /* 0x000e6200080c110b */
[----:B------:R-:W-:-:S02]  /*c550*/  IADD3 R44, P5, PT, R44, UR20, RZ ;  /* 0x000000142c2c7c10 */ /* 0x000fc4000ffbe0ff */
[----:B------:R-:W-:Y:S02]  /*c560*/  IADD3 R28, P2, PT, R28, UR20, RZ ;  /* 0x000000141c1c7c10 */ /* 0x000fe4000ff5e0ff */
[----:B------:R-:W-:Y:S02]  /*c570*/  IADD3 R12, P4, PT, R12, UR20, RZ ;  /* 0x000000140c0c7c10 */ /* 0x000fe4000ff9e0ff */
[----:B------:R-:W-:Y:S02]  /*c580*/  IADD3 R96, P3, PT, R96, UR20, RZ ;  /* 0x0000001460607c10 */ /* 0x000fe4000ff7e0ff */
        /* <DEDUP_REMOVED lines=60> */
[----:B------:R-:W-:Y:S01]  /*c950*/  PRMT R141, RZ, 0x7610, R141 ;  /* 0x00007610ff8d7816 */ /* 0x000fe2000000008d */
[----:B---3--:R-:W-:-:S05]  /*c960*/  VIADD R115, R115, 0x1 ;  /* 0x0000000173737836 */ /* 0x008fca0000000000 */
[----:B------:R2:W-:Y:S01]  /*c970*/  STL [R1+0x310], R115 ;  /* 0x0003107301007387 */ /* 0x0005e20000100800 */
[----:B0-----:R-:W-:-:S05]  /*c980*/  IMAD R157, R115, -0x40, R157 ;  /* 0xffffffc0739d7824 */ /* 0x001fca00078e029d */
[C---:B------:R-:W-:Y:S02]  /*c990*/  ISETP.GT.AND P2, PT, R157.reuse, RZ, PT ;  /* 0x000000ff9d00720c */ /* 0x040fe40003f44270 */
[----:B------:R-:W-:Y:S01]  /*c9a0*/  ISETP.GT.AND P5, PT, R157, 0x1, PT ;  /* 0x000000019d00780c */ /* 0x000fe20003fa4270 */
[----:B-1----:R-:W-:-:S12]  /*c9b0*/  @!P6 BRA `(.L_x_8) ;  /* 0x000000900020e947 */ /* 0x002fd80003800000 */
.L_x_16:
[----:B------:R-:W-:Y:S01]  /*c9c0*/  ISETP.GT.AND P3, PT, R157, 0x2, PT ;  /* 0x000000029d00780c */ /* 0x000fe20003f64270 */
[----:B------:R-:W-:Y:S01]  /*c9d0*/  STL [R1+0x354], R204 ;  /* 0x000354cc01007387 */ /* 0x000fe20000100800 */
[----:B------:R-:W-:Y:S01]  /*c9e0*/  PRMT R125, RZ, 0x7610, R125 ;  /* 0x00007610ff7d7816 */ /* 0x000fe2000000007d */
[----:B------:R-:W-:Y:S01]  /*c9f0*/  @P2 IMAD.MOV.U32 R114, RZ, RZ, R2 ;  /* 0x000000ffff722224 */ /* 0x000fe200078e0002 */
[----:B------:R-:W-:Y:S01]  /*ca00*/  PRMT R124, RZ, 0x7610, R124 ;  /* 0x00007610ff7c7816 */ /* 0x000fe2000000007c */
[----:B------:R-:W-:Y:S01]  /*ca10*/  STL [R1+0x320], R179 ;  /* 0x000320b301007387 */ /* 0x000fe20000100800 */
[----:B--2---:R-:W-:Y:S01]  /*ca20*/  @P2 IMAD.MOV.U32 R115, RZ, RZ, R4 ;  /* 0x000000ffff732224 */ /* 0x004fe200078e0004 */
[----:B------:R-:W-:Y:S02]  /*ca30*/  PRMT R140, RZ, 0x7610, R140 ;  /* 0x00007610ff8c7816 */ /* 0x000fe4000000008c */
[----:B------:R-:W-:Y:S04]  /*ca40*/  STL [R1+0x31c], R169 ;  /* 0x00031ca901007387 */ /* 0x000fe80000100800 */
[----:B------:R-:W2:Y:S04]  /*ca50*/  @P3 LDG.E.U8 R125, desc[UR24][R34.64] ;  /* 0x00000018227d3981 */ /* 0x000ea8000c1e1100 */
[----:B------:R-:W3:Y:S04]  /*ca60*/  @P3 LDG.E.U8 R124, desc[UR24][R36.64] ;  /* 0x00000018247c3981 */ /* 0x000ee8000c1e1100 */
[----:B------:R-:W-:Y:S04]  /*ca70*/  STL [R1+0x318], R0 ;  /* 0x0003180001007387 */ /* 0x000fe80000100800 */
[----:B------:R-:W-:Y:S04]  /*ca80*/  STL [R1+0x328], R2 ;  /* 0x0003280201007387 */ /* 0x000fe80000100800 */
[----:B------:R-:W-:Y:S04]  /*ca90*/  STL [R1+0x324], R4 ;  /* 0x0003240401007387 */ /* 0x000fe80000100800 */
[----:B------:R-:W-:Y:S04]  /*caa0*/  STL [R1+0x330], R3 ;  /* 0x0003300301007387 */ /* 0x000fe80000100800 */
[----:B------:R-:W-:Y:S04]  /*cab0*/  STL [R1+0x32c], R5 ;  /* 0x00032c0501007387 */ /* 0x000fe80000100800 */
[----:B------:R-:W-:Y:S04]  /*cac0*/  STL [R1+0x338], R18 ;  /* 0x0003381201007387 */ /* 0x000fe80000100800 */
[----:B------:R0:W-:Y:S04]  /*cad0*/  STL [R1+0x334], R20 ;  /* 0x0003341401007387 */ /* 0x0001e80000100800 */
[----:B------:R-:W-:Y:S04]  /*cae0*/  STL [R1+0x340], R19 ;  /* 0x0003401301007387 */ /* 0x000fe80000100800 */
[----:B------:R-:W-:Y:S04]  /*caf0*/  STL [R1+0x33c], R21 ;  /* 0x00033c1501007387 */ /* 0x000fe80000100800 */
[----:B------:R-:W-:Y:S04]  /*cb00*/  STL [R1+0x348], R34 ;  /* 0x0003482201007387 */ /* 0x000fe80000100800 */
[----:B------:R1:W-:Y:S04]  /*cb10*/  STL [R1+0x344], R35 ;  /* 0x0003442301007387 */ /* 0x0003e80000100800 */
[----:B------:R-:W4:Y:S04]  /*cb20*/  LDL R127, [R1] ;  /* 0x00000000017f7983 */ /* 0x000f280000100800 */
[----:B------:R-:W4:Y:S04]  /*cb30*/  LDL R126, [R1+0x4] ;  /* 0x00000400017e7983 */ /* 0x000f280000100800 */
[----:B------:R0:W4:Y:S01]  /*cb40*/  @P2 LDG.E.U8 R141, desc[UR24][R114.64] ;  /* 0x00000018728d2981 */ /* 0x000122000c1e1100 */
[----:B------:R-:W-:-:S02]  /*cb50*/  PRMT R238, RZ, 0x7610, R238 ;  /* 0x00007610ffee7816 */ /* 0x000fc400000000ee */
[----:B------:R-:W-:Y:S01]  /*cb60*/  ISETP.GT.AND P4, PT, R157, 0x4, PT ;  /* 0x000000049d00780c */ /* 0x000fe20003f84270 */
[----:B0-----:R-:W-:Y:S02]  /*cb70*/  @P2 IMAD.MOV.U32 R114, RZ, RZ, R3 ;  /* 0x000000ffff722224 */ /* 0x001fe400078e0003 */
[----:B------:R-:W-:-:S05]  /*cb80*/  @P2 IMAD.MOV.U32 R115, RZ, RZ, R5 ;  /* 0x000000ffff732224 */ /* 0x000fca00078e0005 */
[----:B------:R0:W4:Y:S01]  /*cb90*/  @P2 LDG.E.U8 R140, desc[UR24][R114.64] ;  /* 0x00000018728c2981 */ /* 0x000122000c1e1100 */
[----:B------:R-:W-:Y:S01]  /*cba0*/  PRMT R240, RZ, 0x7610, R240 ;  /* 0x00007610fff07816 */ /* 0x000fe200000000f0 */
[----:B0-----:R-:W-:Y:S02]  /*cbb0*/  @P5 IMAD.MOV.U32 R114, RZ, RZ, R18 ;  /* 0x000000ffff725224 */ /* 0x001fe400078e0012 */
[----:B------:R-:W-:-:S05]  /*cbc0*/  @P5 IMAD.MOV.U32 R115, RZ, RZ, R20 ;  /* 0x000000ffff735224 */ /* 0x000fca00078e0014 */
[----:B------:R0:W4:Y:S01]  /*cbd0*/  @P5 LDG.E.U8 R238, desc[UR24][R114.64] ;  /* 0x0000001872ee5981 */ /* 0x000122000c1e1100 */
[----:B------:R-:W-:Y:S02]  /*cbe0*/  PRMT R20, RZ, 0x7610, R20 ;  /* 0x00007610ff147816 */ /* 0x000fe40000000014 */
[----:B------:R-:W-:Y:S02]  /*cbf0*/  PRMT R3, RZ, 0x7610, R3 ;  /* 0x00007610ff037816 */ /* 0x000fe40000000003 */
[----:B------:R-:W-:Y:S02]  /*cc00*/  PRMT R169, RZ, 0x7610, R169 ;  /* 0x00007610ffa97816 */ /* 0x000fe400000000a9 */
[----:B------:R-:W-:Y:S02]  /*cc10*/  PRMT R0, RZ, 0x7610, R0 ;  /* 0x00007610ff007816 */ /* 0x000fe40000000000 */
[----:B------:R-:W-:Y:S01]  /*cc20*/  ISETP.GT.AND P2, PT, R157, 0x3, PT ;  /* 0x000000039d00780c */ /* 0x000fe20003f44270 */
[----:B0-----:R-:W-:-:S02]  /*cc30*/  @P5 IMAD.MOV.U32 R114, RZ, RZ, R19 ;  /* 0x000000ffff725224 */ /* 0x001fc400078e0013 */
[----:B------:R-:W-:-:S05]  /*cc40*/  @P5 IMAD.MOV.U32 R115, RZ, RZ, R21 ;  /* 0x000000ffff735224 */ /* 0x000fca00078e0015 */
[----:B------:R0:W4:Y:S02]  /*cc50*/  @P5 LDG.E.U8 R240, desc[UR24][R114.64] ;  /* 0x0000001872f05981 */ /* 0x000124000c1e1100 */
[----:B0-----:R-:W-:Y:S02]  /*cc60*/  @P4 IMAD.MOV.U32 R114, RZ, RZ, R66 ;  /* 0x000000ffff724224 */ /* 0x001fe400078e0042 */
[----:B------:R-:W-:-:S05]  /*cc70*/  @P4 IMAD.MOV.U32 R115, RZ, RZ, R68 ;  /* 0x000000ffff734224 */ /* 0x000fca00078e0044 */
[----:B------:R0:W4:Y:S02]  /*cc80*/  @P4 LDG.E.U8 R20, desc[UR24][R114.64] ;  /* 0x0000001872144981 */ /* 0x000124000c1e1100 */
[----:B0-----:R-:W-:Y:S02]  /*cc90*/  @P4 IMAD.MOV.U32 R114, RZ, RZ, R67 ;  /* 0x000000ffff724224 */ /* 0x001fe400078e0043 */
[----:B------:R-:W-:-:S05]  /*cca0*/  @P4 IMAD.MOV.U32 R115, RZ, RZ, R69 ;  /* 0x000000ffff734224 */ /* 0x000fca00078e0045 */
[----:B------:R0:W4:Y:S01]  /*ccb0*/  @P4 LDG.E.U8 R3, desc[UR24][R114.64] ;  /* 0x0000001872034981 */ /* 0x000122000c1e1100 */
[----:B------:R-:W-:-:S13]  /*ccc0*/  ISETP.GT.AND P4, PT, R157, 0x7, PT ;  /* 0x000000079d00780c */ /* 0x000fda0003f84270 */
[----:B------:R-:W4:Y:S04]  /*ccd0*/  @P4 LDG.E.U8 R169, desc[UR24][R102.64] ;  /* 0x0000001866a94981 */ /* 0x000f28000c1e1100 */
[----:B------:R-:W4:Y:S01]  /*cce0*/  @P4 LDG.E.U8 R0, desc[UR24][R104.64] ;  /* 0x0000001868004981 */ /* 0x000f22000c1e1100 */
[----:B------:R-:W-:Y:S02]  /*ccf0*/  ISETP.GT.AND P4, PT, R157, 0xa, PT ;  /* 0x0000000a9d00780c */ /* 0x000fe40003f84270 */
[----:B-1----:R-:W-:Y:S02]  /*cd00*/  PRMT R35, RZ, 0x7610, R35 ;  /* 0x00007610ff237816 */ /* 0x002fe40000000023 */
[----:B------:R-:W-:Y:S02]  /*cd10*/  PRMT R19, RZ, 0x7610, R19 ;  /* 0x00007610ff137816 */ /* 0x000fe40000000013 */
[----:B------:R-:W-:-:S02]  /*cd20*/  PRMT R34, RZ, 0x7610, R34 ;  /* 0x00007610ff227816 */ /* 0x000fc40000000022 */
[----:B------:R-:W4:Y:S04]  /*cd30*/  @P2 LDG.E.U8 R35, desc[UR24][R50.64] ;  /* 0x0000001832232981 */ /* 0x000f28000c1e1100 */
[----:B------:R-:W4:Y:S04]  /*cd40*/  @P2 LDG.E.U8 R19, desc[UR24][R52.64] ;  /* 0x0000001834132981 */ /* 0x000f28000c1e1100 */
[----:B--2---:R1:W-:Y:S04]  /*cd50*/  STL [R1+0x30c], R125 ;  /* 0x00030c7d01007387 */ /* 0x0043e80000100800 */
[----:B-1----:R-:W2:Y:S04]  /*cd60*/  LDL R125, [R1+0x8] ;  /* 0x00000800017d7983 */ /* 0x002ea80000100800 */
[----:B---3--:R1:W-:Y:S01]  /*cd70*/  STL [R1+0x308], R124 ;  /* 0x0003087c01007387 */ /* 0x0083e20000100800 */
[----:B0-----:R-:W-:-:S02]  /*cd80*/  @P4 IMAD.MOV.U32 R114, RZ, RZ, R38 ;  /* 0x000000ffff724224 */ /* 0x001fc400078e0026 */
[----:B------:R-:W-:Y:S01]  /*cd90*/  @P4 IMAD.MOV.U32 R115, RZ, RZ, R40 ;  /* 0x000000ffff734224 */ /* 0x000fe200078e0028 */
[----:B-1----:R-:W3:Y:S04]  /*cda0*/  LDL R124, [R1+0x18] ;  /* 0x00001800017c7983 */ /* 0x002ee80000100800 */
[----:B------:R0:W-:Y:S04]  /*cdb0*/  STL [R1+0x350], R36 ;  /* 0x0003502401007387 */ /* 0x0001e80000100800 */
[----:B0-----:R-:W2:Y:S04]  /*cdc0*/  LDL R36, [R1+0x14] ;  /* 0x0000140001247983 */ /* 0x001ea80000100800 */
[----:B------:R0:W-:Y:S01]  /*cdd0*/  STL [R1+0x34c], R37 ;  /* 0x00034c2501007387 */ /* 0x0001e20000100800 */
[----:B------:R-:W-:-:S02]  /*cde0*/  ISETP.GT.AND P2, PT, R157, 0x6, PT ;  /* 0x000000069d00780c */ /* 0x000fc40003f44270 */
[----:B------:R-:W-:Y:S01]  /*cdf0*/  ISETP.GT.AND P3, PT, R157, 0x5, PT ;  /* 0x000000059d00780c */ /* 0x000fe20003f64270 */
[----:B------:R-:W2:Y:S01]  /*ce00*/  LDL R204, [R1+0x24] ;  /* 0x0000240001cc7983 */ /* 0x000ea20000100800 */
[----:B0-----:R-:W-:-:S06]  /*ce10*/  PRMT R37, RZ, 0x7610, R37 ;  /* 0x00007610ff257816 */ /* 0x001fcc0000000025 */
[----:B------:R0:W2:Y:S01]  /*ce20*/  @P4 LDG.E.U8 R37, desc[UR24][R114.64] ;  /* 0x0000001872254981 */ /* 0x0000a2000c1e1100 */
[----:B------:R-:W-:Y:S02]  /*ce30*/  PRMT R4, RZ, 0x7610, R4 ;  /* 0x00007610ff047816 */ /* 0x000fe40000000004 */
[----:B------:R-:W-:Y:S02]  /*ce40*/  PRMT R179, RZ, 0x7610, R179 ;  /* 0x00007610ffb37816 */ /* 0x000fe400000000b3 */
[----:B------:R-:W-:Y:S02]  /*ce50*/  PRMT R5, RZ, 0x7610, R5 ;  /* 0x00007610ff057816 */ /* 0x000fe40000000005 */
[----:B------:R-:W2:Y:S01]  /*ce60*/  @P2 LDG.E.U8 R4, desc[UR24][R90.64] ;  /* 0x000000185a042981 */ /* 0x000ea2000c1e1100 */
[----:B0-----:R-:W-:-:S03]  /*ce70*/  @P4 IMAD.MOV.U32 R114, RZ, RZ, R39 ;  /* 0x000000ffff724224 */ /* 0x001fc600078e0027 */
[----:B------:R-:W2:Y:S01]  /*ce80*/  @P2 LDG.E.U8 R179, desc[UR24][R92.64] ;  /* 0x000000185cb32981 */ /* 0x000ea2000c1e1100 */
[----:B------:R-:W-:Y:S01]  /*ce90*/  @P4 IMAD.MOV.U32 R115, RZ, RZ, R41 ;  /* 0x000000ffff734224 */ /* 0x000fe200078e0029 */
[----:B------:R-:W-:Y:S02]  /*cea0*/  PRMT R2, RZ, 0x7610, R2 ;  /* 0x00007610ff027816 */ /* 0x000fe40000000002 */
[----:B------:R-:W-:Y:S01]  /*ceb0*/  PRMT R237, RZ, 0x7610, R237 ;  /* 0x00007610ffed7816 */ /* 0x000fe200000000ed */
[----:B------:R-:W2:Y:S04]  /*cec0*/  @P3 LDG.E.U8 R5, desc[UR24][R78.64] ;  /* 0x000000184e053981 */ /* 0x000ea8000c1e1100 */
[----:B------:R0:W2:Y:S01]  /*ced0*/  @P4 LDG.E.U8 R34, desc[UR24][R114.64] ;  /* 0x0000001872224981 */ /* 0x0000a2000c1e1100 */
[----:B------:R-:W-:-:S02]  /*cee0*/  ISETP.GT.AND P4, PT, R157, 0xd, PT ;  /* 0x0000000d9d00780c */ /* 0x000fc40003f84270 */
[C---:B------:R-:W-:Y:S01]  /*cef0*/  ISETP.GT.AND P2, PT, R157.reuse, 0x9, PT ;  /* 0x000000099d00780c */ /* 0x040fe20003f44270 */
[----:B------:R-:W2:Y:S01]  /*cf00*/  @P3 LDG.E.U8 R2, desc[UR24][R80.64] ;  /* 0x0000001850023981 */ /* 0x000ea2000c1e1100 */
[----:B------:R-:W-:Y:S02]  /*cf10*/  ISETP.GT.AND P3, PT, R157, 0x8, PT ;  /* 0x000000089d00780c */ /* 0x000fe40003f64270 */
[----:B------:R-:W-:Y:S02]  /*cf20*/  PRMT R242, RZ, 0x7610, R242 ;  /* 0x00007610fff27816 */ /* 0x000fe400000000f2 */
[----:B------:R-:W-:-:S05]  /*cf30*/  PRMT R243, RZ, 0x7610, R243 ;  /* 0x00007610fff37816 */ /* 0x000fca00000000f3 */
[----:B0-----:R-:W-:Y:S02]  /*cf40*/  @P4 IMAD.MOV.U32 R114, RZ, RZ, R82 ;  /* 0x000000ffff724224 */ /* 0x001fe400078e0052 */
[----:B------:R-:W-:Y:S01]  /*cf50*/  @P4 IMAD.MOV.U32 R115, RZ, RZ, R84 ;  /* 0x000000ffff734224 */ /* 0x000fe200078e0054 */
[----:B------:R-:W-:Y:S01]  /*cf60*/  PRMT R236, RZ, 0x7610, R236 ;  /* 0x00007610ffec7816 */ /* 0x000fe200000000ec */
[----:B------:R-:W2:Y:S04]  /*cf70*/  @P2 LDG.E.U8 R242, desc[UR24][R22.64] ;  /* 0x0000001816f22981 */ /* 0x000ea8000c1e1100 */
[----:B------:R0:W2:Y:S01]  /*cf80*/  @P4 LDG.E.U8 R237, desc[UR24][R114.64] ;  /* 0x0000001872ed4981 */ /* 0x0000a2000c1e1100 */
[----:B------:R-:W-:Y:S02]  /*cf90*/  PRMT R139, RZ, 0x7610, R139 ;  /* 0x00007610ff8b7816 */ /* 0x000fe4000000008b */
[----:B------:R-:W-:Y:S01]  /*cfa0*/  PRMT R138, RZ, 0x7610, R138 ;  /* 0x00007610ff8a7816 */ /* 0x000fe2000000008a */
[----:B------:R-:W2:Y:S01]  /*cfb0*/  @P2 LDG.E.U8 R243, desc[UR24][R24.64] ;  /* 0x0000001818f32981 */ /* 0x000ea2000c1e1100 */
[----:B------:R-:W-:-:S02]  /*cfc0*/  ISETP.GT.AND P2, PT, R157, 0xc, PT ;  /* 0x0000000c9d00780c */ /* 0x000fc40003f44270 */
[----:B------:R-:W-:Y:S01]  /*cfd0*/  PRMT R241, RZ, 0x7610, R241 ;  /* 0x00007610fff17816 */ /* 0x000fe200000000f1 */
[----:B------:R-:W2:Y:S01]  /*cfe0*/  @P3 LDG.E.U8 R139, desc[UR24][R6.64] ;  /* 0x00000018068b3981 */ /* 0x000ea2000c1e1100 */
[----:B0-----:R-:W-:Y:S02]  /*cff0*/  @P4 IMAD.MOV.U32 R114, RZ, RZ, R83 ;  /* 0x000000ffff724224 */ /* 0x001fe400078e0053 */
[----:B------:R-:W-:Y:S01]  /*d000*/  @P4 IMAD.MOV.U32 R115, RZ, RZ, R85 ;  /* 0x000000ffff734224 */ /* 0x000fe200078e0055 */
[----:B------:R-:W3:Y:S04]  /*d010*/  @P3 LDG.E.U8 R138, desc[UR24][R8.64] ;  /* 0x00000018088a3981 */ /* 0x000ee8000c1e1100 */
[----:B------:R0:W3:Y:S01]  /*d020*/  @P4 LDG.E.U8 R236, desc[UR24][R114.64] ;  /* 0x0000001872ec4981 */ /* 0x0000e2000c1e1100 */
[----:B------:R-:W-:-:S02]  /*d030*/  ISETP.GT.AND P4, PT, R157, 0x10, PT ;  /* 0x000000109d00780c */ /* 0x000fc40003f84270 */
[C---:B------:R-:W-:Y:S01]  /*d040*/  ISETP.GT.AND P3, PT, R157.reuse, 0xb, PT ;  /* 0x0000000b9d00780c */ /* 0x040fe20003f64270 */
[----:B------:R-:W3:Y:S01]  /*d050*/  @P2 LDG.E.U8 R241, desc[UR24][R70.64] ;  /* 0x0000001846f12981 */ /* 0x000ee2000c1e1100 */
[----:B------:R-:W-:Y:S02]  /*d060*/  PRMT R239, RZ, 0x7610, R239 ;  /* 0x00007610ffef7816 */ /* 0x000fe400000000ef */
[----:B------:R-:W-:Y:S02]  /*d070*/  PRMT R137, RZ, 0x7610, R137 ;  /* 0x00007610ff897816 */ /* 0x000fe40000000089 */
[----:B------:R-:W-:Y:S02]  /*d080*/  PRMT R136, RZ, 0x7610, R136 ;  /* 0x00007610ff887816 */ /* 0x000fe40000000088 */
[----:B------:R-:W3:Y:S01]  /*d090*/  @P2 LDG.E.U8 R239, desc[UR24][R72.64] ;  /* 0x0000001848ef2981 */ /* 0x000ee2000c1e1100 */
[----:B------:R-:W-:Y:S02]  /*d0a0*/  PRMT R21, RZ, 0x7610, R21 ;  /* 0x00007610ff157816 */ /* 0x000fe40000000015 */
[----:B------:R-:W-:Y:S01]  /*d0b0*/  PRMT R18, RZ, 0x7610, R18 ;  /* 0x00007610ff127816 */ /* 0x000fe20000000012 */
[----:B------:R-:W3:Y:S01]  /*d0c0*/  @P4 LDG.E.U8 R137, desc[UR24][R10.64] ;  /* 0x000000180a894981 */ /* 0x000ee2000c1e1100 */
[----:B------:R-:W-:-:S03]  /*d0d0*/  ISETP.GT.AND P2, PT, R157, 0xf, PT ;  /* 0x0000000f9d00780c */ /* 0x000fc60003f44270 */
[----:B------:R-:W3:Y:S01]  /*d0e0*/  @P4 LDG.E.U8 R136, desc[UR24][R12.64] ;  /* 0x000000180c884981 */ /* 0x000ee2000c1e1100 */
[----:B------:R-:W-:Y:S02]  /*d0f0*/  ISETP.GT.AND P4, PT, R157, 0x13, PT ;  /* 0x000000139d00780c */ /* 0x000fe40003f84270 */
[----:B------:R-:W-:Y:S01]  /*d100*/  PRMT R233, RZ, 0x7610, R233 ;  /* 0x00007610ffe97816 */ /* 0x000fe200000000e9 */
[----:B------:R-:W3:Y:S01]  /*d110*/  @P3 LDG.E.U8 R21, desc[UR24][R54.64] ;  /* 0x0000001836153981 */ /* 0x000ee2000c1e1100 */
[----:B------:R-:W-:-:S03]  /*d120*/  PRMT R232, RZ, 0x7610, R232 ;  /* 0x00007610ffe87816 */ /* 0x000fc600000000e8 */
[----:B------:R-:W3:Y:S01]  /*d130*/  @P3 LDG.E.U8 R18, desc[UR24][R56.64] ;  /* 0x0000001838123981 */ /* 0x000ee2000c1e1100 */
[C---:B------:R-:W-:Y:S02]  /*d140*/  ISETP.GT.AND P3, PT, R157.reuse, 0xe, PT ;  /* 0x0000000e9d00780c */ /* 0x040fe40003f64270 */
[----:B------:R-:W-:Y:S01]  /*d150*/  PRMT R225, RZ, 0x7610, R225 ;  /* 0x00007610ffe17816 */ /* 0x000fe200000000e1 */
[----:B------:R-:W3:Y:S01]  /*d160*/  @P2 LDG.E.U8 R233, desc[UR24][R106.64] ;  /* 0x000000186ae92981 */ /* 0x000ee2000c1e1100 */
[----:B------:R-:W-:Y:S01]  /*d170*/  PRMT R235, RZ, 0x7610, R235 ;  /* 0x00007610ffeb7816 */ /* 0x000fe200000000eb */
[----:B0-----:R-:W-:Y:S01]  /*d180*/  @P4 IMAD.MOV.U32 R114, RZ, RZ, R58 ;  /* 0x000000ffff724224 */ /* 0x001fe200078e003a */
[----:B------:R-:W-:Y:S01]  /*d190*/  PRMT R234, RZ, 0x7610, R234 ;  /* 0x00007610ffea7816 */ /* 0x000fe200000000ea */
[----:B------:R-:W3:Y:S01]  /*d1a0*/  @P2 LDG.E.U8 R232, desc[UR24][R108.64] ;  /* 0x000000186ce82981 */ /* 0x000ee2000c1e1100 */
[----:B------:R-:W-:Y:S01]  /*d1b0*/  ISETP.GT.AND P2, PT, R157, 0x12, PT ;  /* 0x000000129d00780c */ /* 0x000fe20003f44270 */
[----:B------:R-:W-:Y:S01]  /*d1c0*/  @P4 IMAD.MOV.U32 R115, RZ, RZ, R60 ;  /* 0x000000ffff734224 */ /* 0x000fe200078e003c */
[----:B------:R-:W-:-:S02]  /*d1d0*/  PRMT R224, RZ, 0x7610, R224 ;  /* 0x00007610ffe07816 */ /* 0x000fc400000000e0 */
[----:B------:R-:W-:Y:S01]  /*d1e0*/  PRMT R229, RZ, 0x7610, R229 ;  /* 0x00007610ffe57816 */ /* 0x000fe200000000e5 */
[----:B------:R-:W3:Y:S01]  /*d1f0*/  @P3 LDG.E.U8 R235, desc[UR24][R94.64] ;  /* 0x000000185eeb3981 */ /* 0x000ee2000c1e1100 */
[----:B------:R-:W-:-:S03]  /*d200*/  PRMT R228, RZ, 0x7610, R228 ;  /* 0x00007610ffe47816 */ /* 0x000fc600000000e4 */
[----:B------:R0:W3:Y:S04]  /*d210*/  @P4 LDG.E.U8 R225, desc[UR24][R114.64] ;  /* 0x0000001872e14981 */ /* 0x0000e8000c1e1100 */
[----:B------:R-:W3:Y:S01]  /*d220*/  @P3 LDG.E.U8 R234, desc[UR24][R96.64] ;  /* 0x0000001860ea3981 */ /* 0x000ee2000c1e1100 */
[----:B------:R-:W-:Y:S02]  /*d230*/  ISETP.GT.AND P3, PT, R157, 0x11, PT ;  /* 0x000000119d00780c */ /* 0x000fe40003f64270 */
[----:B------:R-:W-:Y:S01]  /*d240*/  PRMT R227, RZ, 0x7610, R227 ;  /* 0x00007610ffe37816 */ /* 0x000fe200000000e3 */
[----:B------:R-:W3:Y:S01]  /*d250*/  @P2 LDG.E.U8 R229, desc[UR24][R42.64] ;  /* 0x000000182ae52981 */ /* 0x000ee2000c1e1100 */
[----:B0-----:R-:W-:Y:S02]  /*d260*/  @P4 IMAD.MOV.U32 R114, RZ, RZ, R59 ;  /* 0x000000ffff724224 */ /* 0x001fe400078e003b */
[----:B------:R-:W-:Y:S01]  /*d270*/  @P4 IMAD.MOV.U32 R115, RZ, RZ, R61 ;  /* 0x000000ffff734224 */ /* 0x000fe200078e003d */
[----:B------:R-:W3:Y:S01]  /*d280*/  @P2 LDG.E.U8 R228, desc[UR24][R44.64] ;  /* 0x000000182ce42981 */ /* 0x000ee2000c1e1100 */
[----:B------:R-:W-:-:S03]  /*d290*/  PRMT R226, RZ, 0x7610, R226 ;  /* 0x00007610ffe27816 */ /* 0x000fc600000000e2 */
[----:B------:R0:W3:Y:S01]  /*d2a0*/  @P4 LDG.E.U8 R224, desc[UR24][R114.64] ;  /* 0x0000001872e04981 */ /* 0x0000e2000c1e1100 */
[C---:B------:R-:W-:Y:S02]  /*d2b0*/  ISETP.GT.AND P4, PT, R157.reuse, 0x16, PT ;  /* 0x000000169d00780c */ /* 0x040fe40003f84270 */
[C---:B------:R-:W-:Y:S01]  /*d2c0*/  ISETP.GT.AND P2, PT, R157.reuse, 0x15, PT ;  /* 0x000000159d00780c */ /* 0x040fe20003f44270 */
[----:B------:R-:W3:Y:S01]  /*d2d0*/  @P3 LDG.E.U8 R227, desc[UR24][R26.64] ;  /* 0x000000181ae33981 */ /* 0x000ee2000c1e1100 */
[----:B------:R-:W-:Y:S02]  /*d2e0*/  PRMT R219, RZ, 0x7610, R219 ;  /* 0x00007610ffdb7816 */ /* 0x000fe400000000db */
[----:B------:R-:W-:Y:S01]  /*d2f0*/  PRMT R218, RZ, 0x7610, R218 ;  /* 0x00007610ffda7816 */ /* 0x000fe200000000da */
[----:B------:R-:W3:Y:S01]  /*d300*/  @P3 LDG.E.U8 R226, desc[UR24][R28.64] ;  /* 0x000000181ce23981 */ /* 0x000ee2000c1e1100 */
[----:B------:R-:W-:Y:S02]  /*d310*/  ISETP.GT.AND P3, PT, R157, 0x14, PT ;  /* 0x000000149d00780c */ /* 0x000fe40003f64270 */
[----:B------:R-:W-:-:S03]  /*d320*/  PRMT R221, RZ, 0x7610, R221 ;  /* 0x00007610ffdd7816 */ /* 0x000fc600000000dd */
[----:B------:R-:W3:Y:S01]  /*d330*/  @P4 LDG.E.U8 R219, desc[UR24][R98.64] ;  /* 0x0000001862db4981 */ /* 0x000ee2000c1e1100 */
[----:B------:R-:W-:Y:S01]  /*d340*/  PRMT R223, RZ, 0x7610, R223 ;  /* 0x00007610ffdf7816 */ /* 0x000fe200000000df */
[----:B0-----:R-:W-:Y:S02]  /*d350*/  @P2 IMAD.MOV.U32 R114, RZ, RZ, R86 ;  /* 0x000000ffff722224 */ /* 0x001fe400078e0056 */
[----:B------:R-:W3:Y:S01]  /*d360*/  @P4 LDG.E.U8 R218, desc[UR24][R100.64] ;  /* 0x0000001864da4981 */ /* 0x000ee2000c1e1100 */
[----:B------:R-:W-:Y:S01]  /*d370*/  ISETP.GT.AND P4, PT, R157, 0x19, PT ;  /* 0x000000199d00780c */ /* 0x000fe20003f84270 */
[----:B------:R-:W-:Y:S01]  /*d380*/  @P2 IMAD.MOV.U32 R115, RZ, RZ, R88 ;  /* 0x000000ffff732224 */ /* 0x000fe200078e0058 */
[----:B------:R-:W-:Y:S01]  /*d390*/  PRMT R222, RZ, 0x7610, R222 ;  /* 0x00007610ffde7816 */ /* 0x000fe200000000de */
[----:B------:R-:W3:Y:S01]  /*d3a0*/  @P3 LDG.E.U8 R223, desc[UR24][R74.64] ;  /* 0x000000184adf3981 */ /* 0x000ee2000c1e1100 */
[----:B------:R-:W-:-:S03]  /*d3b0*/  PRMT R220, RZ, 0x7610, R220 ;  /* 0x00007610ffdc7816 */ /* 0x000fc600000000dc */
[----:B------:R0:W3:Y:S04]  /*d3c0*/  @P2 LDG.E.U8 R221, desc[UR24][R114.64] ;  /* 0x0000001872dd2981 */ /* 0x0000e8000c1e1100 */
[----:B------:R-:W3:Y:S01]  /*d3d0*/  @P3 LDG.E.U8 R222, desc[UR24][R76.64] ;  /* 0x000000184cde3981 */ /* 0x000ee2000c1e1100 */
[----:B------:R-:W-:Y:S01]  /*d3e0*/  ISETP.GT.AND P3, PT, R157, 0x17, PT ;  /* 0x000000179d00780c */ /* 0x000fe20003f64270 */
[----:B0-----:R-:W-:Y:S02]  /*d3f0*/  @P2 IMAD.MOV.U32 R114, RZ, RZ, R87 ;  /* 0x000000ffff722224 */ /* 0x001fe400078e0057 */
[----:B------:R-:W-:Y:S01]  /*d400*/  @P2 IMAD.MOV.U32 R115, RZ, RZ, R89 ;  /* 0x000000ffff732224 */ /* 0x000fe200078e0059 */
[----:B------:R-:W-:-:S04]  /*d410*/  PRMT R213, RZ, 0x7610, R213 ;  /* 0x00007610ffd57816 */ /* 0x000fc800000000d5 */
[----:B------:R0:W3:Y:S01]  /*d420*/  @P2 LDG.E.U8 R220, desc[UR24][R114.64] ;  /* 0x0000001872dc2981 */ /* 0x0000e2000c1e1100 */
[----:B------:R-:W-:Y:S02]  /*d430*/  PRMT R217, RZ, 0x7610, R217 ;  /* 0x00007610ffd97816 */ /* 0x000fe400000000d9 */
[----:B------:R-:W-:Y:S02]  /*d440*/  PRMT R215, RZ, 0x7610, R215 ;  /* 0x00007610ffd77816 */ /* 0x000fe400000000d7 */
[----:B------:R-:W-:Y:S01]  /*d450*/  PRMT R212, RZ, 0x7610, R212 ;  /* 0x00007610ffd47816 */ /* 0x000fe200000000d4 */
[----:B0-----:R-:W-:Y:S02]  /*d460*/  @P4 IMAD.MOV.U32 R114, RZ, RZ, R30 ;  /* 0x000000ffff724224 */ /* 0x001fe400078e001e */
[----:B------:R-:W-:Y:S01]  /*d470*/  @P4 IMAD.MOV.U32 R115, RZ, RZ, R32 ;  /* 0x000000ffff734224 */ /* 0x000fe200078e0020 */
[C---:B------:R-:W-:Y:S01]  /*d480*/  ISETP.GT.AND P2, PT, R157.reuse, 0x18, PT ;  /* 0x000000189d00780c */ /* 0x040fe20003f44270 */
[----:B------:R-:W3:Y:S04]  /*d490*/  @P3 LDG.E.U8 R217, desc[UR24][R110.64] ;  /* 0x000000186ed93981 */ /* 0x000ee8000c1e1100 */
[----:B------:R0:W3:Y:S04]  /*d4a0*/  @P4 LDG.E.U8 R213, desc[UR24][R114.64] ;  /* 0x0000001872d54981 */ /* 0x0000e8000c1e1100 */
[----:B------:R-:W3:Y:S01]  /*d4b0*/  @P3 LDG.E.U8 R215, desc[UR24][R112.64] ;  /* 0x0000001870d73981 */ /* 0x000ee2000c1e1100 */
[----:B------:R-:W-:Y:S01]  /*d4c0*/  ISETP.GT.AND P3, PT, R157, 0x1a, PT ;  /* 0x0000001a9d00780c */ /* 0x000fe20003f64270 */
[----:B0-----:R-:W-:-:S02]  /*d4d0*/  @P4 IMAD.MOV.U32 R114, RZ, RZ, R31 ;  /* 0x000000ffff724224 */ /* 0x001fc400078e001f */
[----:B------:R-:W-:Y:S01]  /*d4e0*/  @P4 IMAD.MOV.U32 R115, RZ, RZ, R33 ;  /* 0x000000ffff734224 */ /* 0x000fe200078e0021 */
[----:B------:R-:W-:-:S04]  /*d4f0*/  PRMT R135, RZ, 0x7610, R135 ;  /* 0x00007610ff877816 */ /* 0x000fc80000000087 */
[----:B------:R0:W3:Y:S01]  /*d500*/  @P4 LDG.E.U8 R212, desc[UR24][R114.64] ;  /* 0x0000001872d44981 */ /* 0x0000e2000c1e1100 */
[C---:B------:R-:W-:Y:S02]  /*d510*/  ISETP.GT.AND P4, PT, R157.reuse, 0x1c, PT ;  /* 0x0000001c9d00780c */ /* 0x040fe40003f84270 */
[----:B------:R-:W-:Y:S01]  /*d520*/  PRMT R134, RZ, 0x7610, R134 ;  /* 0x00007610ff867816 */ /* 0x000fe20000000086 */
[----:B------:R-:W3:Y:S01]  /*d530*/  @P2 LDG.E.U8 R135, desc[UR24][R14.64] ;  /* 0x000000180e872981 */ /* 0x000ee2000c1e1100 */
[----:B------:R-:W-:Y:S02]  /*d540*/  PRMT R211, RZ, 0x7610, R211 ;  /* 0x00007610ffd37816 */ /* 0x000fe400000000d3 */
[----:B------:R-:W-:Y:S02]  /*d550*/  PRMT R210, RZ, 0x7610, R210 ;  /* 0x00007610ffd27816 */ /* 0x000fe400000000d2 */
[----:B------:R-:W3:Y:S01]  /*d560*/  @P2 LDG.E.U8 R134, desc[UR24][R16.64] ;  /* 0x0000001810862981 */ /* 0x000ee2000c1e1100 */
[----:B------:R-:W-:-:S02]  /*d570*/  ISETP.GT.AND P2, PT, R157, 0x1b, PT ;  /* 0x0000001b9d00780c */ /* 0x000fc40003f44270 */
[----:B------:R-:W-:Y:S01]  /*d580*/  PRMT R207, RZ, 0x7610, R207 ;  /* 0x00007610ffcf7816 */ /* 0x000fe200000000cf */
[----:B------:R-:W3:Y:S01]  /*d590*/  @P3 LDG.E.U8 R211, desc[UR24][R46.64] ;  /* 0x000000182ed33981 */ /* 0x000ee2000c1e1100 */
[----:B0-----:R-:W-:-:S03]  /*d5a0*/  @P4 IMAD.MOV.U32 R114, RZ, RZ, R199 ;  /* 0x000000ffff724224 */ /* 0x001fc600078e00c7 */
[----:B------:R-:W3:Y:S01]  /*d5b0*/  @P3 LDG.E.U8 R210, desc[UR24][R48.64] ;  /* 0x0000001830d23981 */ /* 0x000ee2000c1e1100 */
[----:B------:R-:W-:Y:S01]  /*d5c0*/  ISETP.GT.AND P3, PT, R157, 0x1d, PT ;  /* 0x0000001d9d00780c */ /* 0x000fe20003f64270 */
[----:B------:R-:W-:Y:S01]  /*d5d0*/  @P4 IMAD.MOV.U32 R115, RZ, RZ, R195 ;  /* 0x000000ffff734224 */ /* 0x000fe200078e00c3 */
[----:B------:R-:W-:Y:S02]  /*d5e0*/  PRMT R209, RZ, 0x7610, R209 ;  /* 0x00007610ffd17816 */ /* 0x000fe400000000d1 */
[----:B------:R-:W-:Y:S02]  /*d5f0*/  PRMT R208, RZ, 0x7610, R208 ;  /* 0x00007610ffd07816 */ /* 0x000fe400000000d0 */
[----:B------:R-:W-:Y:S01]  /*d600*/  PRMT R206, RZ, 0x7610, R206 ;  /* 0x00007610ffce7816 */ /* 0x000fe200000000ce */
[----:B------:R0:W3:Y:S01]  /*d610*/  @P4 LDG.E.U8 R207, desc[UR24][R114.64] ;  /* 0x0000001872cf4981 */ /* 0x0000e2000c1e1100 */
[----:B------:R-:W-:-:S03]  /*d620*/  PRMT R205, RZ, 0x7610, R205 ;  /* 0x00007610ffcd7816 */ /* 0x000fc600000000cd */
[----:B------:R-:W3:Y:S04]  /*d630*/  @P2 LDG.E.U8 R209, desc[UR24][R62.64] ;  /* 0x000000183ed12981 */ /* 0x000ee8000c1e1100 */
[----:B------:R-:W3:Y:S01]  /*d640*/  @P2 LDG.E.U8 R208, desc[UR24][R64.64] ;  /* 0x0000001840d02981 */ /* 0x000ee2000c1e1100 */
[----:B0-----:R-:W-:Y:S02]  /*d650*/  @P4 IMAD.MOV.U32 R114, RZ, RZ, R216 ;  /* 0x000000ffff724224 */ /* 0x001fe400078e00d8 */
[----:B------:R-:W-:Y:S01]  /*d660*/  @P4 IMAD.MOV.U32 R115, RZ, RZ, R214 ;  /* 0x000000ffff734224 */ /* 0x000fe200078e00d6 */
[----:B------:R-:W-:-:S04]  /*d670*/  ISETP.GT.AND P2, PT, R157, 0x1e, PT ;  /* 0x0000001e9d00780c */ /* 0x000fc80003f44270 */
[----:B------:R0:W3:Y:S01]  /*d680*/  @P4 LDG.E.U8 R206, desc[UR24][R114.64] ;  /* 0x0000001872ce4981 */ /* 0x0000e2000c1e1100 */
[----:B------:R-:W-:Y:S01]  /*d690*/  PRMT R203, RZ, 0x7610, R203 ;  /* 0x00007610ffcb7816 */ /* 0x000fe200000000cb */
[----:B0-----:R-:W-:Y:S02]  /*d6a0*/  @P3 IMAD.MOV.U32 R114, RZ, RZ, R231 ;  /* 0x000000ffff723224 */ /* 0x001fe400078e00e7 */
[----:B------:R-:W-:-:S05]  /*d6b0*/  @P3 IMAD.MOV.U32 R115, RZ, RZ, R230 ;  /* 0x000000ffff733224 */ /* 0x000fca00078e00e6 */
[----:B------:R0:W3:Y:S01]  /*d6c0*/  @P3 LDG.E.U8 R205, desc[UR24][R114.64] ;  /* 0x0000001872cd3981 */ /* 0x0000e2000c1e1100 */
[----:B------:R-:W-:Y:S02]  /*d6d0*/  ISETP.GT.AND P4, PT, R157, 0x1f, PT ;  /* 0x0000001f9d00780c */ /* 0x000fe40003f84270 */
[----:B------:R-:W-:Y:S01]  /*d6e0*/  PRMT R201, RZ, 0x7610, R201 ;  /* 0x00007610ffc97816 */ /* 0x000fe200000000c9 */
[----:B0-----:R-:W-:Y:S02]  /*d6f0*/  @P3 IMAD.MOV.U32 R114, RZ, RZ, R245 ;  /* 0x000000ffff723224 */ /* 0x001fe400078e00f5 */
[----:B------:R-:W-:-:S05]  /*d700*/  @P3 IMAD.MOV.U32 R115, RZ, RZ, R244 ;  /* 0x000000ffff733224 */ /* 0x000fca00078e00f4 */
        /* <DEDUP_REMOVED lines=14> */
[----:B------:R-:W-:Y:S01]  /*d7f0*/  PRMT R133, RZ, 0x7610, R133 ;  /* 0x00007610ff857816 */ /* 0x000fe20000000085 */
[----:B----4-:R-:W-:Y:S02]  /*d800*/  @P4 IMAD.MOV.U32 R114, RZ, RZ, R127 ;  /* 0x000000ffff724224 */ /* 0x010fe400078e007f */
[----:B------:R-:W-:Y:S01]  /*d810*/  @P4 IMAD.MOV.U32 R115, RZ, RZ, R252 ;  /* 0x000000ffff734224 */ /* 0x000fe200078e00fc */
[----:B------:R-:W-:Y:S01]  /*d820*/  ISETP.GT.AND P2, PT, R157, 0x21, PT ;  /* 0x000000219d00780c */ /* 0x000fe20003f44270 */
[----:B------:R-:W4:Y:S04]  /*d830*/  LDL R127, [R1+0x28] ;  /* 0x00002800017f7983 */ /* 0x000f280000100800 */
[----:B------:R2:W3:Y:S02]  /*d840*/  @P4 LDG.E.U8 R191, desc[UR24][R114.64] ;  /* 0x0000001872bf4981 */ /* 0x0004e4000c1e1100 */
[----:B--2---:R-:W-:-:S02]  /*d850*/  @P3 IMAD.MOV.U32 R114, RZ, RZ, R125 ;  /* 0x000000ffff723224 */ /* 0x004fc400078e007d */
[----:B------:R-:W-:Y:S01]  /*d860*/  @P3 IMAD.MOV.U32 R115, RZ, RZ, R126 ;  /* 0x000000ffff733224 */ /* 0x000fe200078e007e */
[----:B------:R-:W-:Y:S01]  /*d870*/  PRMT R132, RZ, 0x7610, R132 ;  /* 0x00007610ff847816 */ /* 0x000fe20000000084 */
[----:B------:R-:W2:Y:S04]  /*d880*/  LDL R126, [R1+0x2c] ;  /* 0x00002c00017e7983 */ /* 0x000ea80000100800 */
[----:B------:R0:W2:Y:S01]  /*d890*/  @P3 LDG.E.U8 R133, desc[UR24][R114.64] ;  /* 0x0000001872853981 */ /* 0x0000a2000c1e1100 */
[----:B------:R-:W-:-:S03]  /*d8a0*/  PRMT R189, RZ, 0x7610, R189 ;  /* 0x00007610ffbd7816 */ /* 0x000fc600000000bd */
[----:B------:R-:W2:Y:S04]  /*d8b0*/  LDL R125, [R1+0x30] ;  /* 0x00003000017d7983 */ /* 0x000ea80000100800 */
[----:B------:R-:W0:Y:S04]  /*d8c0*/  LDL R114, [R1+0xc] ;  /* 0x00000c0001727983 */ /* 0x000e280000100800 */
[----:B------:R-:W0:Y:S02]  /*d8d0*/  LDL R115, [R1+0x10] ;  /* 0x0000100001737983 */ /* 0x000e240000100800 */
[----:B0-----:R-:W-:-:S04]  /*d8e0*/  @P3 LOP3.LUT R115, R115, R114, RZ, 0x3c, !PT ;  /* 0x0000007273733212 */ /* 0x001fc800078e3cff */
[----:B------:R-:W-:-:S04]  /*d8f0*/  @P3 LOP3.LUT R114, R115, R114, RZ, 0x3c, !PT ;  /* 0x0000007273723212 */ /* 0x000fc800078e3cff */
[----:B------:R-:W-:-:S05]  /*d900*/  @P3 LOP3.LUT R115, R115, R114, RZ, 0x3c, !PT ;  /* 0x0000007273733212 */ /* 0x000fca00078e3cff */
[----:B------:R3:W2:Y:S02]  /*d910*/  @P3 LDG.E.U8 R132, desc[UR24][R114.64] ;  /* 0x0000001872843981 */ /* 0x0006a4000c1e1100 */
[----:B---3--:R-:W-:Y:S02]  /*d920*/  @P2 IMAD.MOV.U32 R114, RZ, RZ, R124 ;  /* 0x000000ffff722224 */ /* 0x008fe400078e007c */
[----:B------:R-:W-:Y:S01]  /*d930*/  @P2 IMAD.MOV.U32 R115, RZ, RZ, R36 ;  /* 0x000000ffff732224 */ /* 0x000fe200078e0024 */
[----:B------:R-:W3:Y:S04]  /*d940*/  LDL R124, [R1+0x34] ;  /* 0x00003400017c7983 */ /* 0x000ee80000100800 */
[----:B------:R0:W2:Y:S04]  /*d950*/  @P2 LDG.E.U8 R189, desc[UR24][R114.64] ;  /* 0x0000001872bd2981 */ /* 0x0000a8000c1e1100 */
[----:B------:R-:W2:Y:S04]  /*d960*/  LDL R36, [R1+0x38] ;  /* 0x0000380001247983 */ /* 0x000ea80000100800 */
[----:B------:R-:W0:Y:S04]  /*d970*/  LDL R114, [R1+0x1c] ;  /* 0x00001c0001727983 */ /* 0x000e280000100800 */
[----:B------:R-:W0:Y:S01]  /*d980*/  LDL R115, [R1+0x20] ;  /* 0x0000200001737983 */ /* 0x000e220000100800 */
[----:B------:R-:W-:-:S02]  /*d990*/  ISETP.GT.AND P4, PT, R157, 0x22, PT ;  /* 0x000000229d00780c */ /* 0x000fc40003f84270 */
[----:B------:R-:W-:Y:S02]  /*d9a0*/  PRMT R187, RZ, 0x7610, R187 ;  /* 0x00007610ffbb7816 */ /* 0x000fe400000000bb */
[----:B------:R-:W-:Y:S02]  /*d9b0*/  ISETP.GT.AND P3, PT, R157, 0x23, PT ;  /* 0x000000239d00780c */ /* 0x000fe40003f64270 */
[----:B------:R-:W-:Y:S02]  /*d9c0*/  PRMT R186, RZ, 0x7610, R186 ;  /* 0x00007610ffba7816 */ /* 0x000fe400000000ba */
[----:B------:R-:W-:Y:S02]  /*d9d0*/  PRMT R185, RZ, 0x7610, R185 ;  /* 0x00007610ffb97816 */ /* 0x000fe400000000b9 */
[----:B------:R-:W-:Y:S02]  /*d9e0*/  PRMT R183, RZ, 0x7610, R183 ;  /* 0x00007610ffb77816 */ /* 0x000fe400000000b7 */
[----:B0-----:R-:W-:-:S04]  /*d9f0*/  @P2 LOP3.LUT R115, R115, R114, RZ, 0x3c, !PT ;  /* 0x0000007273732212 */ /* 0x001fc800078e3cff */
[----:B------:R-:W-:-:S04]  /*da00*/  @P2 LOP3.LUT R114, R115, R114, RZ, 0x3c, !PT ;  /* 0x0000007273722212 */ /* 0x000fc800078e3cff */
[----:B------:R-:W-:-:S05]  /*da10*/  @P2 LOP3.LUT R115, R115, R114, RZ, 0x3c, !PT ;  /* 0x0000007273732212 */ /* 0x000fca00078e3cff */
[----:B------:R4:W3:Y:S02]  /*da20*/  @P2 LDG.E.U8 R187, desc[UR24][R114.64] ;  /* 0x0000001872bb2981 */ /* 0x0008e4000c1e1100 */
[----:B----4-:R-:W-:Y:S02]  /*da30*/  @P4 IMAD.MOV.U32 R114, RZ, RZ, R127 ;  /* 0x000000ffff724224 */ /* 0x010fe400078e007f */
[----:B------:R-:W-:Y:S01]  /*da40*/  @P4 IMAD.MOV.U32 R115, RZ, RZ, R204 ;  /* 0x000000ffff734224 */ /* 0x000fe200078e00cc */
[----:B------:R-:W-:Y:S01]  /*da50*/  PRMT R181, RZ, 0x7610, R181 ;  /* 0x00007610ffb57816 */ /* 0x000fe200000000b5 */
[----:B------:R-:W4:Y:S04]  /*da60*/  LDL R204, [R1+0x4c] ;  /* 0x00004c0001cc7983 */ /* 0x000f280000100800 */
[----:B------:R2:W4:Y:S04]  /*da70*/  @P4 LDG.E.U8 R186, desc[UR24][R114.64] ;  /* 0x0000001872ba4981 */ /* 0x000528000c1e1100 */
[----:B------:R-:W4:Y:S01]  /*da80*/  LDL R127, [R1+0x50] ;  /* 0x00005000017f7983 */ /* 0x000f220000100800 */
[----:B--2---:R-:W-:-:S02]  /*da90*/  @P4 IMAD.MOV.U32 R114, RZ, RZ, R125 ;  /* 0x000000ffff724224 */ /* 0x004fc400078e007d */
[----:B------:R-:W-:Y:S01]  /*daa0*/  @P4 IMAD.MOV.U32 R115, RZ, RZ, R126 ;  /* 0x000000ffff734224 */ /* 0x000fe200078e007e */
[----:B------:R-:W2:Y:S04]  /*dab0*/  LDL R125, [R1+0x58] ;  /* 0x00005800017d7983 */ /* 0x000ea80000100800 */
[----:B------:R0:W2:Y:S04]  /*dac0*/  @P4 LDG.E.U8 R185, desc[UR24][R114.64] ;  /* 0x0000001872b94981 */ /* 0x0000a8000c1e1100 */
[----:B------:R-:W2:Y:S01]  /*dad0*/  LDL R126, [R1+0x54] ;  /* 0x00005400017e7983 */ /* 0x000ea20000100800 */
[----:B0-----:R-:W-:-:S02]  /*dae0*/  @P3 IMAD.MOV.U32 R114, RZ, RZ, R36 ;  /* 0x000000ffff723224 */ /* 0x001fc400078e0024 */
[----:B---3--:R-:W-:Y:S01]  /*daf0*/  @P3 IMAD.MOV.U32 R115, RZ, RZ, R124 ;  /* 0x000000ffff733224 */ /* 0x008fe200078e007c */
[----:B------:R-:W3:Y:S04]  /*db00*/  LDL R36, [R1+0x60] ;  /* 0x0000600001247983 */ /* 0x000ee80000100800 */
[----:B------:R0:W2:Y:S04]  /*db10*/  @P3 LDG.E.U8 R183, desc[UR24][R114.64] ;  /* 0x0000001872b73981 */ /* 0x0000a8000c1e1100 */
[----:B------:R-:W2:Y:S04]  /*db20*/  LDL R124, [R1+0x5c] ;  /* 0x00005c00017c7983 */ /* 0x000ea80000100800 */
[----:B------:R-:W0:Y:S04]  /*db30*/  LDL R114, [R1+0x3c] ;  /* 0x00003c0001727983 */ /* 0x000e280000100800 */
[----:B------:R-:W0:Y:S02]  /*db40*/  LDL R115, [R1+0x40] ;  /* 0x0000400001737983 */ /* 0x000e240000100800 */
[----:B0-----:R-:W-:-:S04]  /*db50*/  @P3 LOP3.LUT R115, R115, R114, RZ, 0x3c, !PT ;  /* 0x0000007273733212 */ /* 0x001fc800078e3cff */
[----:B------:R-:W-:-:S04]  /*db60*/  @P3 LOP3.LUT R114, R115, R114, RZ, 0x3c, !PT ;  /* 0x0000007273723212 */ /* 0x000fc800078e3cff */
[----:B------:R-:W-:-:S05]  /*db70*/  @P3 LOP3.LUT R115, R115, R114, RZ, 0x3c, !PT ;  /* 0x0000007273733212 */ /* 0x000fca00078e3cff */
[----:B------:R0:W2:Y:S04]  /*db80*/  @P3 LDG.E.U8 R181, desc[UR24][R114.64] ;  /* 0x0000001872b53981 */ /* 0x0000a8000c1e1100 */
[----:B------:R-:W0:Y:S04]  /*db90*/  LDL R114, [R1+0x44] ;  /* 0x0000440001727983 */ /* 0x000e280000100800 */
[----:B------:R-:W0:Y:S01]  /*dba0*/  LDL R115, [R1+0x48] ;  /* 0x0000480001737983 */ /* 0x000e220000100800 */
[C---:B------:R-:W-:Y:S02]  /*dbb0*/  ISETP.GT.AND P2, PT, R157.reuse, 0x24, PT ;  /* 0x000000249d00780c */ /* 0x040fe40003f44270 */
[----:B------:R-:W-:-:S02]  /*dbc0*/  ISETP.GT.AND P4, PT, R157, 0x25, PT ;  /* 0x000000259d00780c */ /* 0x000fc40003f84270 */
[----:B------:R-:W-:Y:S02]  /*dbd0*/  PRMT R177, RZ, 0x7610, R177 ;  /* 0x00007610ffb17816 */ /* 0x000fe400000000b1 */
[----:B------:R-:W-:Y:S02]  /*dbe0*/  PRMT R175, RZ, 0x7610, R175 ;  /* 0x00007610ffaf7816 */ /* 0x000fe400000000af */
[----:B------:R-:W-:Y:S02]  /*dbf0*/  PRMT R173, RZ, 0x7610, R173 ;  /* 0x00007610ffad7816 */ /* 0x000fe400000000ad */
[----:B------:R-:W-:-:S03]  /*dc00*/  PRMT R171, RZ, 0x7610, R171 ;  /* 0x00007610ffab7816 */ /* 0x000fc600000000ab */
[----:B0-----:R-:W-:-:S04]  /*dc10*/  @P2 LOP3.LUT R115, R115, R114, RZ, 0x3c, !PT ;  /* 0x0000007273732212 */ /* 0x001fc800078e3cff */
[----:B------:R-:W-:-:S04]  /*dc20*/  @P2 LOP3.LUT R114, R115, R114, RZ, 0x3c, !PT ;  /* 0x0000007273722212 */ /* 0x000fc800078e3cff */
[----:B------:R-:W-:-:S05]  /*dc30*/  @P2 LOP3.LUT R115, R115, R114, RZ, 0x3c, !PT ;  /* 0x0000007273732212 */ /* 0x000fca00078e3cff */
[----:B------:R4:W3:Y:S02]  /*dc40*/  @P2 LDG.E.U8 R177, desc[UR24][R114.64] ;  /* 0x0000001872b12981 */ /* 0x0008e4000c1e1100 */
[----:B----4-:R-:W-:Y:S02]  /*dc50*/  @P2 IMAD.MOV.U32 R114, RZ, RZ, R127 ;  /* 0x000000ffff722224 */ /* 0x010fe400078e007f */
[----:B------:R-:W-:Y:S01]  /*dc60*/  @P2 IMAD.MOV.U32 R115, RZ, RZ, R204 ;  /* 0x000000ffff732224 */ /* 0x000fe200078e00cc */
[----:B------:R-:W-:Y:S01]  /*dc70*/  ISETP.GT.AND P3, PT, R157, 0x26, PT ;  /* 0x000000269d00780c */ /* 0x000fe20003f64270 */
[----:B------:R-:W4:Y:S04]  /*dc80*/  LDL R204, [R1+0x7c] ;  /* 0x00007c0001cc7983 */ /* 0x000f280000100800 */
[----:B------:R2:W4:Y:S01]  /*dc90*/  @P2 LDG.E.U8 R175, desc[UR24][R114.64] ;  /* 0x0000001872af2981 */ /* 0x000522000c1e1100 */
[----:B------:R-:W-:-:S03]  /*dca0*/  PRMT R167, RZ, 0x7610, R167 ;  /* 0x00007610ffa77816 */ /* 0x000fc600000000a7 */
[----:B------:R-:W4:Y:S01]  /*dcb0*/  LDL R127, [R1+0x80] ;  /* 0x00008000017f7983 */ /* 0x000f220000100800 */
[----:B--2---:R-:W-:Y:S02]  /*dcc0*/  @P4 IMAD.MOV.U32 R114, RZ, RZ, R125 ;  /* 0x000000ffff724224 */ /* 0x004fe400078e007d */
[----:B------:R-:W-:Y:S01]  /*dcd0*/  @P4 IMAD.MOV.U32 R115, RZ, RZ, R126 ;  /* 0x000000ffff734224 */ /* 0x000fe200078e007e */
[----:B------:R-:W2:Y:S04]  /*dce0*/  LDL R125, [R1+0x78] ;  /* 0x00007800017d7983 */ /* 0x000ea80000100800 */
[----:B------:R3:W2:Y:S04]  /*dcf0*/  @P4 LDG.E.U8 R173, desc[UR24][R114.64] ;  /* 0x0000001872ad4981 */ /* 0x0006a8000c1e1100 */
[----:B------:R-:W2:Y:S01]  /*dd00*/  LDL R126, [R1+0x74] ;  /* 0x00007400017e7983 */ /* 0x000ea20000100800 */
[----:B---3--:R-:W-:-:S02]  /*dd10*/  @P4 IMAD.MOV.U32 R114, RZ, RZ, R36 ;  /* 0x000000ffff724224 */ /* 0x008fc400078e0024 */
[----:B------:R-:W-:Y:S01]  /*dd20*/  @P4 IMAD.MOV.U32 R115, RZ, RZ, R124 ;  /* 0x000000ffff734224 */ /* 0x000fe200078e007c */
        /* <DEDUP_REMOVED lines=11> */
[----:B------:R-:W-:Y:S02]  /*dde0*/  ISETP.GT.AND P2, PT, R157, 0x27, PT ;  /* 0x000000279d00780c */ /* 0x000fe40003f44270 */
[----:B------:R-:W-:-:S02]  /*ddf0*/  PRMT R161, RZ, 0x7610, R161 ;  /* 0x00007610ffa17816 */ /* 0x000fc400000000a1 */
        /* <DEDUP_REMOVED lines=8> */
[----:B--2---:R-:W-:Y:S02]  /*de80*/  @P2 IMAD.MOV.U32 R114, RZ, RZ, R125 ;  /* 0x000000ffff722224 */ /* 0x004fe400078e007d */
[----:B------:R-:W-:Y:S01]  /*de90*/  @P2 IMAD.MOV.U32 R115, RZ, RZ, R126 ;  /* 0x000000ffff732224 */ /* 0x000fe200078e007e */
[----:B------:R-:W2:Y:S04]  /*dea0*/  LDL R125, [R1+0x98] ;  /* 0x00009800017d7983 */ /* 0x000ea80000100800 */
[----:B------:R4:W2:Y:S04]  /*deb0*/  @P2 LDG.E.U8 R159, desc[UR24][R114.64] ;  /* 0x00000018729f2981 */ /* 0x0008a8000c1e1100 */
[----:B------:R-:W2:Y:S01]  /*dec0*/  LDL R126, [R1+0x94] ;  /* 0x00009400017e7983 */ /* 0x000ea20000100800 */
[----:B----4-:R-:W-:-:S02]  /*ded0*/  @P2 IMAD.MOV.U32 R114, RZ, RZ, R127 ;  /* 0x000000ffff722224 */ /* 0x010fc400078e007f */
[----:B------:R-:W-:Y:S01]  /*dee0*/  @P2 IMAD.MOV.U32 R115, RZ, RZ, R204 ;  /* 0x000000ffff732224 */ /* 0x000fe200078e00cc */
[----:B------:R-:W-:Y:S01]  /*def0*/  ISETP.GT.AND P3, PT, R157, 0x29, PT ;  /* 0x000000299d00780c */ /* 0x000fe20003f64270 */
[----:B------:R-:W4:Y:S04]  /*df00*/  LDL R204, [R1+0xa4] ;  /* 0x0000a40001cc7983 */ /* 0x000f280000100800 */
[----:B------:R3:W2:Y:S01]  /*df10*/  @P2 LDG.E.U8 R155, desc[UR24][R114.64] ;  /* 0x00000018729b2981 */ /* 0x0006a2000c1e1100 */
[----:B------:R-:W-:Y:S02]  /*df20*/  PRMT R130, RZ, 0x7610, R130 ;  /* 0x00007610ff827816 */ /* 0x000fe40000000082 */
[----:B------:R-:W-:Y:S01]  /*df30*/  PRMT R153, RZ, 0x7610, R153 ;  /* 0x00007610ff997816 */ /* 0x000fe20000000099 */
        /* <DEDUP_REMOVED lines=28> */
[----:B------:R0:W2:Y:S02]  /*e100*/  @P3 LDG.E.U8 R151, desc[UR24][R114.64] ;  /* 0x0000001872973981 */ /* 0x0000a4000c1e1100 */
[----:B0-----:R-:W-:Y:S02]  /*e110*/  @P2 IMAD.MOV.U32 R114, RZ, RZ, R127 ;  /* 0x000000ffff722224 */ /* 0x001fe400078e007f */
[----:B----4-:R-:W-:Y:S01]  /*e120*/  @P2 IMAD.MOV.U32 R115, RZ, RZ, R204 ;  /* 0x000000ffff732224 */ /* 0x010fe200078e00cc */
[----:B------:R-:W-:Y:S01]  /*e130*/  PRMT R144, RZ, 0x7610, R144 ;  /* 0x00007610ff907816 */ /* 0x000fe20000000090 */
[----:B------:R-:W4:Y:S04]  /*e140*/  LDL R204, [R1+0xd4] ;  /* 0x0000d40001cc7983 */ /* 0x000f280000100800 */
[----:B------:R3:W4:Y:S04]  /*e150*/  @P2 LDG.E.U8 R149, desc[UR24][R114.64] ;  /* 0x0000001872952981 */ /* 0x000728000c1e1100 */
[----:B------:R-:W4:Y:S01]  /*e160*/  LDL R127, [R1+0xd8] ;  /* 0x0000d800017f7983 */ /* 0x000f220000100800 */
[----:B---3--:R-:W-:-:S02]  /*e170*/  @P2 IMAD.MOV.U32 R114, RZ, RZ, R36 ;  /* 0x000000ffff722224 */ /* 0x008fc400078e0024 */
[----:B------:R-:W-:Y:S01]  /*e180*/  @P2 IMAD.MOV.U32 R115, RZ, RZ, R124 ;  /* 0x000000ffff732224 */ /* 0x000fe200078e007c */
[----:B------:R-:W3:Y:S04]  /*e190*/  LDL R36, [R1+0xd0] ;  /* 0x0000d00001247983 */ /* 0x000ee80000100800 */
[----:B------:R2:W3:Y:S04]  /*e1a0*/  @P2 LDG.E.U8 R146, desc[UR24][R114.64] ;  /* 0x0000001872922981 */ /* 0x0004e8000c1e1100 */
[----:B------:R-:W3:Y:S01]  /*e1b0*/  LDL R124, [R1+0xcc] ;  /* 0x0000cc00017c7983 */ /* 0x000ee20000100800 */
[----:B--2---:R-:W-:-:S02]  /*e1c0*/  @P4 IMAD.MOV.U32 R114, RZ, RZ, R125 ;  /* 0x000000ffff724224 */ /* 0x004fc400078e007d */
[----:B------:R-:W-:Y:S01]  /*e1d0*/  @P4 IMAD.MOV.U32 R115, RZ, RZ, R126 ;  /* 0x000000ffff734224 */ /* 0x000fe200078e007e */
[----:B------:R-:W2:Y:S04]  /*e1e0*/  LDL R125, [R1+0xe0] ;  /* 0x0000e000017d7983 */ /* 0x000ea80000100800 */
        /* <DEDUP_REMOVED lines=19> */
[----:B------:R3:W2:Y:S02]  /*e320*/  @P3 LDG.E.U8 R143, desc[UR24][R114.64] ;  /* 0x00000018728f3981 */ /* 0x0006a4000c1e1100 */
[----:B---3--:R-:W-:Y:S02]  /*e330*/  @P3 IMAD.MOV.U32 R114, RZ, RZ, R36 ;  /* 0x000000ffff723224 */ /* 0x008fe400078e0024 */
[----:B------:R-:W-:Y:S01]  /*e340*/  @P3 IMAD.MOV.U32 R115, RZ, RZ, R124 ;  /* 0x000000ffff733224 */ /* 0x000fe200078e007c */
[----:B------:R-:W3:Y:S04]  /*e350*/  LDL R36, [R1+0xf0] ;  /* 0x0000f00001247983 */ /* 0x000ee80000100800 */
[----:B------:R4:W3:Y:S04]  /*e360*/  @P3 LDG.E.U8 R122, desc[UR24][R114.64] ;  /* 0x00000018727a3981 */ /* 0x0008e8000c1e1100 */
[----:B------:R-:W3:Y:S01]  /*e370*/  LDL R124, [R1+0xec] ;  /* 0x0000ec00017c7983 */ /* 0x000ee20000100800 */
[----:B----4-:R-:W-:-:S02]  /*e380*/  @P2 IMAD.MOV.U32 R114, RZ, RZ, R127 ;  /* 0x000000ffff722224 */ /* 0x010fc400078e007f */
[----:B------:R-:W-:Y:S01]  /*e390*/  @P2 IMAD.MOV.U32 R115, RZ, RZ, R204 ;  /* 0x000000ffff732224 */ /* 0x000fe200078e00cc */
[----:B------:R-:W-:Y:S01]  /*e3a0*/  ISETP.GT.AND P4, PT, R157, 0x2e, PT ;  /* 0x0000002e9d00780c */ /* 0x000fe20003f84270 */
[----:B------:R-:W4:Y:S04]  /*e3b0*/  LDL R204, [R1+0xfc] ;  /* 0x0000fc0001cc7983 */ /* 0x000f280000100800 */
[----:B------:R2:W3:Y:S01]  /*e3c0*/  @P2 LDG.E.U8 R121, desc[UR24][R114.64] ;  /* 0x0000001872792981 */ /* 0x0004e2000c1e1100 */
[----:B------:R-:W-:Y:S02]  /*e3d0*/  PRMT R119, RZ, 0x7610, R119 ;  /* 0x00007610ff777816 */ /* 0x000fe40000000077 */
[----:B------:R-:W-:Y:S01]  /*e3e0*/  PRMT R118, RZ, 0x7610, R118 ;  /* 0x00007610ff767816 */ /* 0x000fe20000000076 */
        /* <DEDUP_REMOVED lines=20> */
[----:B------:R-:W-:Y:S02]  /*e530*/  ISETP.GT.AND P2, PT, R157, 0x30, PT ;  /* 0x000000309d00780c */ /* 0x000fe40003f44270 */
[----:B------:R-:W-:Y:S02]  /*e540*/  PRMT R117, RZ, 0x7610, R117 ;  /* 0x00007610ff757816 */ /* 0x000fe40000000075 */
[----:B------:R-:W-:Y:S02]  /*e550*/  PRMT R116, RZ, 0x7610, R116 ;  /* 0x00007610ff747816 */ /* 0x000fe40000000074 */
[----:B------:R-:W-:-:S05]  /*e560*/  PRMT R148, RZ, 0x7610, R148 ;  /* 0x00007610ff947816 */ /* 0x000fca0000000094 */
[----:B0-----:R-:W-:-:S04]  /*e570*/  @P3 LOP3.LUT R115, R115, R114, RZ, 0x3c, !PT ;  /* 0x0000007273733212 */ /* 0x001fc800078e3cff */
[----:B------:R-:W-:-:S04]  /*e580*/  @P3 LOP3.LUT R114, R115, R114, RZ, 0x3c, !PT ;  /* 0x0000007273723212 */ /* 0x000fc800078e3cff */
[----:B------:R-:W-:-:S05]  /*e590*/  @P3 LOP3.LUT R115, R115, R114, RZ, 0x3c, !PT ;  /* 0x0000007273733212 */ /* 0x000fca00078e3cff */
[----:B------:R0:W3:Y:S02]  /*e5a0*/  @P3 LDG.E.U8 R117, desc[UR24][R114.64] ;  /* 0x0000001872753981 */ /* 0x0000e4000c1e1100 */
[----:B0-----:R-:W-:Y:S02]  /*e5b0*/  @P3 IMAD.MOV.U32 R114, RZ, RZ, R127 ;  /* 0x000000ffff723224 */ /* 0x001fe400078e007f */
[----:B----4-:R-:W-:Y:S01]  /*e5c0*/  @P3 IMAD.MOV.U32 R115, RZ, RZ, R204 ;  /* 0x000000ffff733224 */ /* 0x010fe200078e00cc */
[----:B------:R-:W4:Y:S04]  /*e5d0*/  LDL R127, [R1+0x124] ;  /* 0x00012400017f7983 */ /* 0x000f280000100800 */
[----:B------:R2:W4:Y:S01]  /*e5e0*/  @P3 LDG.E.U8 R116, desc[UR24][R114.64] ;  /* 0x0000001872743981 */ /* 0x000522000c1e1100 */
[----:B------:R-:W-:-:S02]  /*e5f0*/  ISETP.GT.AND P4, PT, R157, 0x31, PT ;  /* 0x000000319d00780c */ /* 0x000fc40003f84270 */
[----:B------:R-:W-:Y:S01]  /*e600*/  PRMT R147, RZ, 0x7610, R147 ;  /* 0x00007610ff937816 */ /* 0x000fe20000000093 */
[----:B------:R-:W4:Y:S01]  /*e610*/  LDL R204, [R1+0x120] ;  /* 0x0001200001cc7983 */ /* 0x000f220000100800 */
[----:B--2---:R-:W-:Y:S02]  /*e620*/  @P2 IMAD.MOV.U32 R114, RZ, RZ, R125 ;  /* 0x000000ffff722224 */ /* 0x004fe400078e007d */
[----:B------:R-:W-:Y:S02]  /*e630*/  @P2 IMAD.MOV.U32 R125, RZ, RZ, R124 ;  /* 0x000000ffff7d2224 */ /* 0x000fe400078e007c */
[----:B---3--:R-:W-:Y:S02]  /*e640*/  @P2 IMAD.MOV.U32 R124, RZ, RZ, R36 ;  /* 0x000000ffff7c2224 */ /* 0x008fe400078e0024 */
[----:B------:R-:W-:Y:S01]  /*e650*/  @P2 IMAD.MOV.U32 R115, RZ, RZ, R126 ;  /* 0x000000ffff732224 */ /* 0x000fe200078e007e */
[----:B------:R-:W-:Y:S01]  /*e660*/  ISETP.GT.AND P3, PT, R157, 0x32, PT ;  /* 0x000000329d00780c */ /* 0x000fe20003f64270 */
[----:B------:R-:W4:Y:S04]  /*e670*/  LDL R126, [R1+0x128] ;  /* 0x00012800017e7983 */ /* 0x000f280000100800 */
[----:B------:R-:W2:Y:S01]  /*e680*/  @P2 LDG.E.U8 R148, desc[UR24][R124.64] ;  /* 0x000000187c942981 */ /* 0x000ea2000c1e1100 */
[----:B------:R-:W-:-:S03]  /*e690*/  PRMT R123, RZ, 0x7610, R123 ;  /* 0x00007610ff7b7816 */ /* 0x000fc6000000007b */
[----:B------:R0:W3:Y:S04]  /*e6a0*/  @P2 LDG.E.U8 R147, desc[UR24][R114.64] ;  /* 0x0000001872932981 */ /* 0x0000e8000c1e1100 */
[----:B------:R-:W2:Y:S04]  /*e6b0*/  LDL R36, [R1+0x138] ;  /* 0x0001380001247983 */ /* 0x000ea80000100800 */
[----:B------:R-:W2:Y:S04]  /*e6c0*/  LDL R124, [R1+0x114] ;  /* 0x00011400017c7983 */ /* 0x000ea80000100800 */
[----:B------:R-:W2:Y:S01]  /*e6d0*/  LDL R125, [R1+0x118] ;  /* 0x00011800017d7983 */ /* 0x000ea20000100800 */
[----:B0-----:R-:W-:-:S03]  /*e6e0*/  PRMT R114, RZ, 0x7610, R114 ;  /* 0x00007610ff727816 */ /* 0x001fc60000000072 */
[----:B----4-:R-:W4:Y:S04]  /*e6f0*/  @P3 LDG.E.U8 R123, desc[UR24][R126.64] ;  /* 0x000000187e7b3981 */ /* 0x010f28000c1e1100 */
[----:B------:R-:W3:Y:S04]  /*e700*/  LDL R126, [R1+0x12c] ;  /* 0x00012c00017e7983 */ /* 0x000ee80000100800 */
[----:B------:R-:W3:Y:S01]  /*e710*/  LDL R127, [R1+0x130] ;  /* 0x00013000017f7983 */ /* 0x000ee20000100800 */
[----:B--2---:R-:W-:-:S04]  /*e720*/  @P4 LOP3.LUT R125, R125, R124, RZ, 0x3c, !PT ;  /* 0x0000007c7d7d4212 */ /* 0x004fc800078e3cff */
[----:B------:R-:W-:-:S04]  /*e730*/  @P4 LOP3.LUT R124, R125, R124, RZ, 0x3c, !PT ;  /* 0x0000007c7d7c4212 */ /* 0x000fc800078e3cff */
[----:B------:R-:W-:-:S05]  /*e740*/  @P4 LOP3.LUT R125, R125, R124, RZ, 0x3c, !PT ;  /* 0x0000007c7d7d4212 */ /* 0x000fca00078e3cff */
[----:B------:R0:W2:Y:S04]  /*e750*/  @P4 LDG.E.U8 R114, desc[UR24][R124.64] ;  /* 0x000000187c724981 */ /* 0x0000a8000c1e1100 */
[----:B------:R-:W2:Y:S01]  /*e760*/  LDL R125, [R1+0x11c] ;  /* 0x00011c00017d7983 */ /* 0x000ea20000100800 */
[----:B------:R-:W-:Y:S01]  /*e770*/  PRMT R115, RZ, 0x7610, R115 ;  /* 0x00007610ff737816 */ /* 0x000fe20000000073 */
[----:B0-----:R-:W-:Y:S01]  /*e780*/  @P4 IMAD.MOV.U32 R124, RZ, RZ, R204 ;  /* 0x000000ffff7c4224 */ /* 0x001fe200078e00cc */
[----:B------:R-:W-:Y:S01]  /*e790*/  ISETP.GT.AND P2, PT, R157, 0x33, PT ;  /* 0x000000339d00780c */ /* 0x000fe20003f44270 */
[----:B------:R-:W4:Y:S01]  /*e7a0*/  LDL R204, [R1+0x148] ;  /* 0x0001480001cc7983 */ /* 0x000f220000100800 */
[----:B---3--:R-:W-:-:S04]  /*e7b0*/  @P3 LOP3.LUT R127, R127, R126, RZ, 0x3c, !PT ;  /* 0x0000007e7f7f3212 */ /* 0x008fc800078e3cff */
[----:B------:R-:W-:-:S04]  /*e7c0*/  @P3 LOP3.LUT R126, R127, R126, RZ, 0x3c, !PT ;  /* 0x0000007e7f7e3212 */ /* 0x000fc800078e3cff */
[----:B------:R-:W-:Y:S01]  /*e7d0*/  @P3 LOP3.LUT R127, R127, R126, RZ, 0x3c, !PT ;  /* 0x0000007e7f7f3212 */ /* 0x000fe200078e3cff */
[----:B--2---:R0:W2:Y:S02]  /*e7e0*/  @P4 LDG.E.U8 R115, desc[UR24][R124.64] ;  /* 0x000000187c734981 */ /* 0x0040a4000c1e1100 */
[----:B0-----:R-:W-:-:S06]  /*e7f0*/  PRMT R124, RZ, 0x7610, R124 ;  /* 0x00007610ff7c7816 */ /* 0x001fcc000000007c */
[----:B------:R0:W3:Y:S04]  /*e800*/  @P3 LDG.E.U8 R124, desc[UR24][R126.64] ;  /* 0x000000187e7c3981 */ /* 0x0000e8000c1e1100 */
[----:B------:R-:W2:Y:S01]  /*e810*/  LDL R127, [R1+0x134] ;  /* 0x00013400017f7983 */ /* 0x000ea20000100800 */
[----:B------:R-:W-:Y:S01]  /*e820*/  PRMT R125, RZ, 0x7610, R125 ;  /* 0x00007610ff7d7816 */ /* 0x000fe2000000007d */
[----:B0-----:R-:W-:Y:S01]  /*e830*/  @P2 IMAD.MOV.U32 R126, RZ, RZ, R36 ;  /* 0x000000ffff7e2224 */ /* 0x001fe200078e0024 */
[----:B------:R-:W-:Y:S01]  /*e840*/  PRMT R128, RZ, 0x7610, R128 ;  /* 0x00007610ff807816 */ /* 0x000fe20000000080 */
[----:B------:R-:W3:Y:S04]  /*e850*/  LDL R36, [R1+0x158] ;  /* 0x0001580001247983 */ /* 0x000ee80000100800 */
[----:B--2---:R0:W2:Y:S04]  /*e860*/  @P2 LDG.E.U8 R125, desc[UR24][R126.64] ;  /* 0x000000187e7d2981 */ /* 0x0040a8000c1e1100 */
[----:B------:R-:W0:Y:S04]  /*e870*/  LDL R126, [R1+0x13c] ;  /* 0x00013c00017e7983 */ /* 0x000e280000100800 */
[----:B------:R-:W0:Y:S01]  /*e880*/  LDL R127, [R1+0x140] ;  /* 0x00014000017f7983 */ /* 0x000e220000100800 */
[----:B------:R-:W-:-:S02]  /*e890*/  ISETP.GT.AND P4, PT, R157, 0x34, PT ;  /* 0x000000349d00780c */ /* 0x000fc40003f84270 */
[----:B0-----:R-:W-:-:S04]  /*e8a0*/  @P2 LOP3.LUT R127, R127, R126, RZ, 0x3c, !PT ;  /* 0x0000007e7f7f2212 */ /* 0x001fc800078e3cff */
[----:B------:R-:W-:-:S04]  /*e8b0*/  @P2 LOP3.LUT R126, R127, R126, RZ, 0x3c, !PT ;  /* 0x0000007e7f7e2212 */ /* 0x000fc800078e3cff */
[----:B------:R-:W-:-:S05]  /*e8c0*/  @P2 LOP3.LUT R127, R127, R126, RZ, 0x3c, !PT ;  /* 0x0000007e7f7f2212 */ /* 0x000fca00078e3cff */
[----:B------:R4:W2:Y:S04]  /*e8d0*/  @P2 LDG.E.U8 R128, desc[UR24][R126.64] ;  /* 0x000000187e802981 */ /* 0x0008a8000c1e1100 */
[----:B------:R-:W2:Y:S01]  /*e8e0*/  LDL R127, [R1+0x144] ;  /* 0x00014400017f7983 */ /* 0x000ea20000100800 */
[----:B------:R-:W-:Y:S01]  /*e8f0*/  PRMT R129, RZ, 0x7610, R129 ;  /* 0x00007610ff817816 */ /* 0x000fe20000000081 */
[----:B----4-:R-:W-:Y:S01]  /*e900*/  @P4 IMAD.MOV.U32 R126, RZ, RZ, R204 ;  /* 0x000000ffff7e4224 */ /* 0x010fe200078e00cc */
[----:B------:R-:W-:Y:S01]  /*e910*/  PRMT R142, RZ, 0x7610, R142 ;  /* 0x00007610ff8e7816 */ /* 0x000fe2000000008e */
[----:B------:R-:W4:Y:S04]  /*e920*/  LDL R204, [R1+0x160] ;  /* 0x0001600001cc7983 */ /* 0x000f280000100800 */
[----:B--2---:R0:W2:Y:S04]  /*e930*/  @P4 LDG.E.U8 R129, desc[UR24][R126.64] ;  /* 0x000000187e814981 */ /* 0x0040a8000c1e1100 */
        /* <DEDUP_REMOVED lines=9> */
[----:B------:R-:W-:-:S11]  /*e9d0*/  PRMT R163, RZ, 0x7610, R163 ;  /* 0x00007610ffa37816 */ /* 0x000fd600000000a3 */
[----:B0-----:R-:W-:-:S04]  /*e9e0*/  @P3 LOP3.LUT R127, R127, R126, RZ, 0x3c, !PT ;  /* 0x0000007e7f7f3212 */ /* 0x001fc800078e3cff */
[----:B------:R-:W-:-:S04]  /*e9f0*/  @P3 LOP3.LUT R126, R127, R126, RZ, 0x3c, !PT ;  /* 0x0000007e7f7e3212 */ /* 0x000fc800078e3cff */
[----:B------:R-:W-:-:S05]  /*ea00*/  @P3 LOP3.LUT R127, R127, R126, RZ, 0x3c, !PT ;  /* 0x0000007e7f7f3212 */ /* 0x000fca00078e3cff */
[----:B------:R0:W2:Y:S04]  /*ea10*/  @P3 LDG.E.U8 R163, desc[UR24][R126.64] ;  /* 0x000000187ea33981 */ /* 0x0000a8000c1e1100 */
[----:B------:R-:W0:Y:S04]  /*ea20*/  LDL R126, [R1+0x18c] ;  /* 0x00018c00017e7983 */ /* 0x000e280000100800 */
[----:B------:R-:W0:Y:S01]  /*ea30*/  LDL R127, [R1+0x190] ;  /* 0x00019000017f7983 */ /* 0x000e220000100800 */
[----:B------:R-:W-:Y:S02]  /*ea40*/  PRMT R165, RZ, 0x7610, R165 ;  /* 0x00007610ffa57816 */ /* 0x000fe400000000a5 */
[----:B------:R-:W-:-:S02]  /*ea50*/  ISETP.GT.AND P2, PT, R157, 0x35, PT ;  /* 0x000000359d00780c */ /* 0x000fc40003f44270 */
[----:B0-----:R-:W-:-:S04]  /*ea60*/  @P3 LOP3.LUT R127, R127, R126, RZ, 0x3c, !PT ;  /* 0x0000007e7f7f3212 */ /* 0x001fc800078e3cff */
[----:B------:R-:W-:-:S04]  /*ea70*/  @P3 LOP3.LUT R126, R127, R126, RZ, 0x3c, !PT ;  /* 0x0000007e7f7e3212 */ /* 0x000fc800078e3cff */
[----:B------:R-:W-:-:S05]  /*ea80*/  @P3 LOP3.LUT R127, R127, R126, RZ, 0x3c, !PT ;  /* 0x0000007e7f7f3212 */ /* 0x000fca00078e3cff */
[----:B------:R3:W2:Y:S04]  /*ea90*/  @P3 LDG.E.U8 R165, desc[UR24][R126.64] ;  /* 0x000000187ea53981 */ /* 0x0006a8000c1e1100 */
[----:B------:R-:W2:Y:S01]  /*eaa0*/  LDL R127, [R1+0x154] ;  /* 0x00015400017f7983 */ /* 0x000ea20000100800 */
[----:B------:R-:W-:Y:S01]  /*eab0*/  PRMT R150, RZ, 0x7610, R150 ;  /* 0x00007610ff967816 */ /* 0x000fe20000000096 */
[----:B---3--:R-:W-:Y:S01]  /*eac0*/  @P2 IMAD.MOV.U32 R126, RZ, RZ, R36 ;  /* 0x000000ffff7e2224 */ /* 0x008fe200078e0024 */
[----:B------:R-:W-:Y:S01]  /*ead0*/  PRMT R152, RZ, 0x7610, R152 ;  /* 0x00007610ff987816 */ /* 0x000fe20000000098 */
[----:B------:R-:W3:Y:S04]  /*eae0*/  LDL R36, [R1+0x180] ;  /* 0x0001800001247983 */ /* 0x000ee80000100800 */
[----:B--2---:R4:W2:Y:S04]  /*eaf0*/  @P2 LDG.E.U8 R150, desc[UR24][R126.64] ;  /* 0x000000187e962981 */ /* 0x0048a8000c1e1100 */
[----:B------:R-:W2:Y:S01]  /*eb00*/  LDL R127, [R1+0x15c] ;  /* 0x00015c00017f7983 */ /* 0x000ea20000100800 */
[----:B----4-:R-:W-:Y:S01]  /*eb10*/  @P2 IMAD.MOV.U32 R126, RZ, RZ, R204 ;  /* 0x000000ffff7e2224 */ /* 0x010fe200078e00cc */
[----:B------:R-:W-:-:S02]  /*eb20*/  ISETP.GT.AND P3, PT, R157, 0x36, PT ;  /* 0x000000369d00780c */ /* 0x000fc40003f64270 */
        /* <DEDUP_REMOVED lines=11> */
[----:B------:R-:W-:Y:S02]  /*ebe0*/  PRMT R156, RZ, 0x7610, R156 ;  /* 0x00007610ff9c7816 */ /* 0x000fe4000000009c */
        /* <DEDUP_REMOVED lines=12> */
[----:B------:R-:W2:Y:S01]  /*ecb0*/  LDL R127, [R1+0x17c] ;  /* 0x00017c00017f7983 */ /* 0x000ea20000100800 */
[----:B------:R-:W-:Y:S01]  /*ecc0*/  PRMT R160, RZ, 0x7610, R160 ;  /* 0x00007610ffa07816 */ /* 0x000fe200000000a0 */
[----:B---3--:R-:W-:Y:S01]  /*ecd0*/  @P2 IMAD.MOV.U32 R126, RZ, RZ, R36 ;  /* 0x000000ffff7e2224 */ /* 0x008fe200078e0024 */
[----:B------:R-:W-:Y:S01]  /*ece0*/  ISETP.GT.AND P3, PT, R157, 0x39, PT ;  /* 0x000000399d00780c */ /* 0x000fe20003f64270 */
[----:B------:R-:W3:Y:S01]  /*ecf0*/  LDL R36, [R1+0x1b8] ;  /* 0x0001b80001247983 */ /* 0x000ee20000100800 */
[----:B------:R-:W-:-:S03]  /*ed00*/  PRMT R162, RZ, 0x7610, R162 ;  /* 0x00007610ffa27816 */ /* 0x000fc600000000a2 */
[----:B--2---:R4:W2:Y:S04]  /*ed10*/  @P2 LDG.E.U8 R160, desc[UR24][R126.64] ;  /* 0x000000187ea02981 */ /* 0x0048a8000c1e1100 */
[----:B------:R-:W2:Y:S04]  /*ed20*/  LDL R127, [R1+0x194] ;  /* 0x00019400017f7983 */ /* 0x000ea80000100800 */
[----:B----4-:R-:W-:Y:S01]  /*ed30*/  @P3 IMAD.MOV.U32 R126, RZ, RZ, R204 ;  /* 0x000000ffff7e3224 */ /* 0x010fe200078e00cc */
[----:B------:R-:W-:Y:S02]  /*ed40*/  PRMT R164, RZ, 0x7610, R164 ;  /* 0x00007610ffa47816 */ /* 0x000fe400000000a4 */
[----:B------:R-:W-:Y:S01]  /*ed50*/  ISETP.GT.AND P2, PT, R157, 0x3a, PT ;  /* 0x0000003a9d00780c */ /* 0x000fe20003f44270 */
        /* <DEDUP_REMOVED lines=64> */
[----:B----4-:R-:W-:-:S05]  /*f160*/  @P2 IMAD.MOV.U32 R126, RZ, RZ, R204 ;  /* 0x000000ffff7e2224 */ /* 0x010fca00078e00cc */
[----:B--2---:R0:W2:Y:S04]  /*f170*/  @P2 LDG.E.U8 R182, desc[UR24][R126.64] ;  /* 0x000000187eb62981 */ /* 0x0040a8000c1e1100 */
[----:B------:R-:W0:Y:S04]  /*f180*/  LDL R126, [R1+0x208] ;  /* 0x00020800017e7983 */ /* 0x000e280000100800 */
[----:B------:R-:W0:Y:S01]  /*f190*/  LDL R127, [R1+0x20c] ;  /* 0x00020c00017f7983 */ /* 0x000e220000100800 */
[----:B------:R-:W-:Y:S01]  /*f1a0*/  PRMT R184, RZ, 0x7610, R184 ;  /* 0x00007610ffb87816 */ /* 0x000fe200000000b8 */
[----:B------:R-:W1:Y:S01]  /*f1b0*/  S2R R204, SR_TID.X ;  /* 0x0000000000cc7919 */ /* 0x000e620000002100 */
[----:B0-----:R-:W-:-:S04]  /*f1c0*/  @P2 LOP3.LUT R127, R127, R126, RZ, 0x3c, !PT ;  /* 0x0000007e7f7f2212 */ /* 0x001fc800078e3cff */
[----:B------:R-:W-:-:S04]  /*f1d0*/  @P2 LOP3.LUT R126, R127, R126, RZ, 0x3c, !PT ;  /* 0x0000007e7f7e2212 */ /* 0x000fc800078e3cff */
[----:B------:R-:W-:-:S05]  /*f1e0*/  @P2 LOP3.LUT R127, R127, R126, RZ, 0x3c, !PT ;  /* 0x0000007e7f7f2212 */ /* 0x000fca00078e3cff */
[----:B------:R0:W4:Y:S04]  /*f1f0*/  @P2 LDG.E.U8 R184, desc[UR24][R126.64] ;  /* 0x000000187eb82981 */ /* 0x000128000c1e1100 */
[----:B------:R-:W0:Y:S04]  /*f200*/  LDL R126, [R1+0x210] ;  /* 0x00021000017e7983 */ /* 0x000e280000100800 */
[----:B------:R-:W0:Y:S01]  /*f210*/  LDL R127, [R1+0x214] ;  /* 0x00021400017f7983 */ /* 0x000e220000100800 */
[----:B------:R-:W-:Y:S02]  /*f220*/  ISETP.GT.AND P3, PT, R157, 0x3f, PT ;  /* 0x0000003f9d00780c */ /* 0x000fe40003f64270 */
[----:B-1----:R-:W-:-:S04]  /*f230*/  LOP3.LUT R204, R204, 0x3f, RZ, 0xc0, !PT ;  /* 0x0000003fcccc7812 */ /* 0x002fc800078ec0ff */
[----:B------:R-:W-:Y:S02]  /*f240*/  ISETP.GE.AND P2, PT, R204, R157, PT ;  /* 0x0000009dcc00720c */ /* 0x000fe40003f46270 */
[----:B------:R-:W-:Y:S01]  /*f250*/  PRMT R157, RZ, 0x7610, R157 ;  /* 0x00007610ff9d7816 */ /* 0x000fe2000000009d */
[----:B------:R-:W2:Y:S04]  /*f260*/  LDL.LU R204, [R1+0x354] ;  /* 0x0003540001cc7983 */ /* 0x000ea80000300800 */
        /* <DEDUP_REMOVED lines=11> */
[----:B------:R-:W2:Y:S01]  /*f320*/  LDL R127, [R1+0x220] ;  /* 0x00022000017f7983 */ /* 0x000ea20000100800 */
[----:B------:R-:W-:Y:S01]  /*f330*/  PRMT R190, RZ, 0x7610, R190 ;  /* 0x00007610ffbe7816 */ /* 0x000fe200000000be */
[----:B---3--:R-:W-:Y:S01]  /*f340*/  @!P2 IMAD.MOV.U32 R126, RZ, RZ, R36 ;  /* 0x000000ffff7ea224 */ /* 0x008fe200078e0024 */
[----:B------:R-:W-:Y:S01]  /*f350*/  BAR.SYNC.DEFER_BLOCKING 0x0 ;  /* 0x0000000000007b1d */ /* 0x000fe20000010000 */
[----:B------:R-:W-:Y:S02]  /*f360*/  PRMT R192, RZ, 0x7610, R192 ;  /* 0x00007610ffc07816 */ /* 0x000fe400000000c0 */
[----:B------:R-:W-:-:S02]  /*f370*/  PRMT R194, RZ, 0x7610, R194 ;  /* 0x00007610ffc27816 */ /* 0x000fc400000000c2 */
[----:B------:R-:W-:Y:S02]  /*f380*/  PRMT R196, RZ, 0x7610, R196 ;  /* 0x00007610ffc47816 */ /* 0x000fe400000000c4 */
[----:B------:R-:W-:Y:S01]  /*f390*/  PRMT R198, RZ, 0x7610, R198 ;  /* 0x00007610ffc67816 */ /* 0x000fe200000000c6 */
[----:B------:R-:W3:Y:S04]  /*f3a0*/  LDL R36, [R1+0x2e4] ;  /* 0x0002e40001247983 */ /* 0x000ee80000100800 */
[----:B--2---:R0:W2:Y:S04]  /*f3b0*/  @!P2 LDG.E.U8 R190, desc[UR24][R126.64] ;  /* 0x000000187ebea981 */ /* 0x0040a8000c1e1100 */
[----:B------:R-:W0:Y:S04]  /*f3c0*/  LDL R126, [R1+0x240] ;  /* 0x00024000017e7983 */ /* 0x000e280000100800 */
[----:B------:R-:W0:Y:S02]  /*f3d0*/  LDL R127, [R1+0x244] ;  /* 0x00024400017f7983 */ /* 0x000e240000100800 */
[----:B0-----:R-:W-:-:S04]  /*f3e0*/  @!P2 LOP3.LUT R127, R127, R126, RZ, 0x3c, !PT ;  /* 0x0000007e7f7fa212 */ /* 0x001fc800078e3cff */
[----:B------:R-:W-:-:S04]  /*f3f0*/  @!P2 LOP3.LUT R126, R127, R126, RZ, 0x3c, !PT ;  /* 0x0000007e7f7ea212 */ /* 0x000fc800078e3cff */
[----:B------:R-:W-:-:S05]  /*f400*/  @!P2 LOP3.LUT R127, R127, R126, RZ, 0x3c, !PT ;  /* 0x0000007e7f7fa212 */ /* 0x000fca00078e3cff */
[----:B------:R0:W2:Y:S04]  /*f410*/  @!P2 LDG.E.U8 R192, desc[UR24][R126.64] ;  /* 0x000000187ec0a981 */ /* 0x0000a8000c1e1100 */
        /* <DEDUP_REMOVED lines=19> */
[----:B------:R-:W0:Y:S01]  /*f550*/  LDL R127, [R1+0x2c4] ;  /* 0x0002c400017f7983 */ /* 0x000e220000100800 */
[----:B------:R-:W-:Y:S02]  /*f560*/  PRMT R200, RZ, 0x7610, R200 ;  /* 0x00007610ffc87816 */ /* 0x000fe400000000c8 */
[----:B0-----:R-:W-:-:S04]  /*f570*/  @!P2 LOP3.LUT R127, R127, R126, RZ, 0x3c, !PT ;  /* 0x0000007e7f7fa212 */ /* 0x001fc800078e3cff */
[----:B------:R-:W-:-:S04]  /*f580*/  @!P2 LOP3.LUT R126, R127, R126, RZ, 0x3c, !PT ;  /* 0x0000007e7f7ea212 */ /* 0x000fc800078e3cff */
[----:B------:R-:W-:-:S05]  /*f590*/  @!P2 LOP3.LUT R127, R127, R126, RZ, 0x3c, !PT ;  /* 0x0000007e7f7fa212 */ /* 0x000fca00078e3cff */
[----:B------:R3:W2:Y:S04]  /*f5a0*/  @!P2 LDG.E.U8 R200, desc[UR24][R126.64] ;  /* 0x000000187ec8a981 */ /* 0x0006a8000c1e1100 */
[----:B------:R-:W2:Y:S01]  /*f5b0*/  LDL R127, [R1+0x2e0] ;  /* 0x0002e000017f7983 */ /* 0x000ea20000100800 */
[----:B------:R-:W-:Y:S01]  /*f5c0*/  PRMT R202, RZ, 0x7610, R202 ;  /* 0x00007610ffca7816 */ /* 0x000fe200000000ca */
[----:B---3--:R-:W-:-:S05]  /*f5d0*/  @!P2 IMAD.MOV.U32 R126, RZ, RZ, R36 ;  /* 0x000000ffff7ea224 */ /* 0x008fca00078e0024 */
[----:B--2---:R0:W2:Y:S04]  /*f5e0*/  @!P2 LDG.E.U8 R202, desc[UR24][R126.64] ;  /* 0x000000187ecaa981 */ /* 0x0040a8000c1e1100 */
[----:B------:R-:W0:Y:S04]  /*f5f0*/  LDL R126, [R1+0x1ec] ;  /* 0x0001ec00017e7983 */ /* 0x000e280000100800 */
[----:B------:R-:W0:Y:S01]  /*f600*/  LDL R127, [R1+0x2f8] ;  /* 0x0002f800017f7983 */ /* 0x000e220000100800 */
[----:B------:R-:W-:Y:S01]  /*f610*/  PRMT R204, RZ, 0x7610, R204 ;  /* 0x00007610ffcc7816 */ /* 0x000fe200000000cc */
[----:B------:R-:W1:Y:S01]  /*f620*/  S2R R36, SR_TID.X ;  /* 0x0000000000247919 */ /* 0x000e620000002100 */
[----:B0-----:R-:W-:-:S04]  /*f630*/  @!P2 LOP3.LUT R127, R127, R126, RZ, 0x3c, !PT ;  /* 0x0000007e7f7fa212 */ /* 0x001fc800078e3cff */
[----:B------:R-:W-:-:S04]  /*f640*/  @!P2 LOP3.LUT R126, R127, R126, RZ, 0x3c, !PT ;  /* 0x0000007e7f7ea212 */ /* 0x000fc800078e3cff */
[----:B------:R-:W-:-:S05]  /*f650*/  @!P2 LOP3.LUT R127, R127, R126, RZ, 0x3c, !PT ;  /* 0x0000007e7f7fa212 */ /* 0x000fca00078e3cff */
[----:B------:R0:W3:Y:S04]  /*f660*/  @!P2 LDG.E.U8 R204, desc[UR24][R126.64] ;  /* 0x000000187ecca981 */ /* 0x0000e8000c1e1100 */
[----:B------:R-:W0:Y:S04]  /*f670*/  LDL R126, [R1+0x228] ;  /* 0x00022800017e7983 */ /* 0x000e280000100800 */
[----:B------:R-:W0:Y:S01]  /*f680*/  LDL R127, [R1+0x22c] ;  /* 0x00022c00017f7983 */ /* 0x000e220000100800 */
[----:B-1----:R-:W-:-:S05]  /*f690*/  LOP3.LUT R36, R36, 0x7f, RZ, 0xc0, !PT ;  /* 0x0000007f24247812 */ /* 0x002fca00078ec0ff */
[----:B------:R1:W-:Y:S02]  /*f6a0*/  STS.U8 [R36+UR9+0x4000], R141 ;  /* 0x0040008d24007988 */ /* 0x0003e40008000009 */
[----:B-1----:R-:W-:Y:S02]  /*f6b0*/  PRMT R141, RZ, 0x7610, R141 ;  /* 0x00007610ff8d7816 */ /* 0x002fe4000000008d */
[----:B0-----:R-:W-:-:S04]  /*f6c0*/  @!P2 LOP3.LUT R127, R127, R126, RZ, 0x3c, !PT ;  /* 0x0000007e7f7fa212 */ /* 0x001fc800078e3cff */
[----:B------:R-:W-:-:S04]  /*f6d0*/  @!P2 LOP3.LUT R126, R127, R126, RZ, 0x3c, !PT ;  /* 0x0000007e7f7ea212 */ /* 0x000fc800078e3cff */
[----:B------:R-:W-:-:S05]  /*f6e0*/  @!P2 LOP3.LUT R127, R127, R126, RZ, 0x3c, !PT ;  /* 0x0000007e7f7fa212 */ /* 0x000fca00078e3cff */
[----:B------:R0:W2:Y:S04]  /*f6f0*/  @!P2 LDG.E.U8 R141, desc[UR24][R126.64] ;  /* 0x000000187e8da981 */ /* 0x0000a8000c1e1100 */
[----:B------:R-:W0:Y:S04]  /*f700*/  LDL R126, [R1+0x248] ;  /* 0x00024800017e7983 */ /* 0x000e280000100800 */
[----:B------:R-:W0:Y:S04]  /*f710*/  LDL R127, [R1+0x24c] ;  /* 0x00024c00017f7983 */ /* 0x000e280000100800 */
[----:B------:R1:W-:Y:S02]  /*f720*/  STS.U8 [R36+UR9+0x6000], R140 ;  /* 0x0060008c24007988 */ /* 0x0003e40008000009 */
[----:B-1----:R-:W-:-:S02]  /*f730*/  PRMT R140, RZ, 0x7610, R140 ;  /* 0x00007610ff8c7816 */ /* 0x002fc4000000008c */
        /* <DEDUP_REMOVED lines=117> */
[----:B------:R-:W0:Y:S01]  /*fe90*/  LDL R127, [R1+0x23c] ;  /* 0x00023c00017f7983 */ /* 0x000e220000100800 */
[----:B------:R-:W-:-:S05]  /*fea0*/  LOP3.LUT R36, R36, 0x10, RZ, 0x3c, !PT ;  /* 0x0000001024247812 */ /* 0x000fca00078e3cff */
        /* <DEDUP_REMOVED lines=58> */
[----:B------:R-:W5:Y:S01]  /*10250*/  LDL.LU R36, [R1+0x350] ;  /* 0x0003500001247983 */ /* 0x000f620000300800 */
[----:B0-----:R-:W-:-:S04]  /*10260*/  @!P2 LOP3.LUT R127, R127, R126, RZ, 0x3c, !PT ;  /* 0x0000007e7f7fa212 */ /* 0x001fc800078e3cff */
[----:B------:R-:W-:-:S04]  /*10270*/  @!P2 LOP3.LUT R126, R127, R126, RZ, 0x3c, !PT ;  /* 0x0000007e7f7ea212 */ /* 0x000fc800078e3cff */
[----:B------:R-:W-:-:S05]  /*10280*/  @!P2 LOP3.LUT R127, R127, R126, RZ, 0x3c, !PT ;  /* 0x0000007e7f7fa212 */ /* 0x000fca00078e3cff */
[----:B------:R0:W2:Y:S02]  /*10290*/  @!P2 LDG.E.U8 R212, desc[UR24][R126.64] ;  /* 0x000000187ed4a981 */ /* 0x0000a4000c1e1100 */
[----:B0-----:R-:W0:Y:S02]  /*102a0*/  S2R R127, SR_TID.X ;  /* 0x00000000007f7919 */ /* 0x001e240000002100 */
[----:B0-----:R-:W-:-:S04]  /*102b0*/  LOP3.LUT R127, R127, 0x7f, RZ, 0xc0, !PT ;  /* 0x0000007f7f7f7812 */ /* 0x001fc800078ec0ff */
[----:B------:R-:W-:-:S05]  /*102c0*/  LOP3.LUT R126, R127, 0x10, RZ, 0x3c, !PT ;  /* 0x000000107f7e7812 */ /* 0x000fca00078e3cff */
[----:B------:R-:W-:Y:S04]  /*102d0*/  STS.U8 [R126+UR9+0x5080], R189 ;  /* 0x005080bd7e007988 */ /* 0x000fe80008000009 */
[----:B------:R-:W-:Y:S04]  /*102e0*/  STS.U8 [R126+UR9+0x7080], R187 ;  /* 0x007080bb7e007988 */ /* 0x000fe80008000009 */
[----:B------:R0:W-:Y:S04]  /*102f0*/  STS.U8 [R126+UR9+0x5480], R153 ;  /* 0x005480997e007988 */ /* 0x0001e80008000009 */
[----:B------:R1:W-:Y:S04]  /*10300*/  STS.U8 [R126+UR9+0x7480], R151 ;  /* 0x007480977e007988 */ /* 0x0003e80008000009 */
[----:B0-----:R-:W2:Y:S04]  /*10310*/  LDL.LU R153, [R1+0x308] ;  /* 0x0003080001997983 */ /* 0x001ea80000300800 */
[----:B-1----:R-:W2:Y:S01]  /*10320*/  LDL.LU R151, [R1+0x30c] ;  /* 0x00030c0001977983 */ /* 0x002ea20000300800 */
[----:B------:R-:W0:Y:S03]  /*10330*/  S2R R187, SR_TID.X ;  /* 0x0000000000bb7919 */ /* 0x000e260000002100 */
[----:B------:R1:W-:Y:S04]  /*10340*/  STS.U8 [R126+UR9+0x5880], R114 ;  /* 0x005880727e007988 */ /* 0x0003e80008000009 */
[----:B------:R-:W-:Y:S04]  /*10350*/  STS.U8 [R126+UR9+0x7880], R115 ;  /* 0x007880737e007988 */ /* 0x000fe80008000009 */
[----:B------:R-:W-:Y:S04]  /*10360*/  STS.U8 [R126+UR9+0x5c80], R162 ;  /* 0x005c80a27e007988 */ /* 0x000fe80008000009 */
[----:B------:R-:W-:Y:S01]  /*10370*/  STS.U8 [R126+UR9+0x7c80], R164 ;  /* 0x007c80a47e007988 */ /* 0x000fe20008000009 */
[----:B0-----:R-:W-:-:S04]  /*10380*/  LOP3.LUT R189, R187, 0x7f, RZ, 0xc0, !PT ;  /* 0x0000007fbbbd7812 */ /* 0x001fc800078ec0ff */
[C---:B------:R-:W-:Y:S02]  /*10390*/  LOP3.LUT R127, R189.reuse, 0x20, RZ, 0x3c, !PT ;  /* 0x00000020bd7f7812 */ /* 0x040fe400078e3cff */
[----:B-1----:R-:W-:Y:S02]  /*103a0*/  LOP3.LUT R114, R189, 0x30, RZ, 0x3c, !PT ;  /* 0x00000030bd727812 */ /* 0x002fe400078e3cff */
[----:B------:R-:W-:Y:S01]  /*103b0*/  LOP3.LUT R187, R187, 0x7f, RZ, 0xc0, !PT ;  /* 0x0000007fbbbb7812 */ /* 0x000fe200078ec0ff */
[----:B--2---:R-:W-:Y:S04]  /*103c0*/  STS.U8 [R127+UR9+0x4100], R151 ;  /* 0x004100977f007988 */ /* 0x004fe80008000009 */
[----:B------:R0:W-:Y:S02]  /*103d0*/  STS.U8 [R127+UR9+0x6100], R153 ;  /* 0x006100997f007988 */ /* 0x0001e40008000009 */
[----:B0-----:R-:W0:Y:S02]  /*103e0*/  S2R R153, SR_TID.X ;  /* 0x0000000000997919 */ /* 0x001e240000002100 */
[----:B------:R-:W-:Y:S04]  /*103f0*/  STS.U8 [R127+UR9+0x4500], R37 ;  /* 0x004500257f007988 */ /* 0x000fe80008000009 */
        /* <DEDUP_REMOVED lines=9> */
[----:B------:R1:W-:Y:S04]  /*10490*/  STS.U8 [R127+UR9+0x5900], R123 ;  /* 0x0059007b7f007988 */ /* 0x0003e80008000009 */
[----:B------:R-:W-:Y:S04]  /*104a0*/  STS.U8 [R127+UR9+0x7900], R124 ;  /* 0x0079007c7f007988 */ /* 0x000fe80008000009 */
[----:B------:R-:W-:Y:S04]  /*104b0*/  STS.U8 [R127+UR9+0x5d00], R166 ;  /* 0x005d00a67f007988 */ /* 0x000fe80008000009 */
[----:B------:R-:W-:Y:S04]  /*104c0*/  STS.U8 [R127+UR9+0x7d00], R168 ;  /* 0x007d00a87f007988 */ /* 0x000fe80008000009 */
[----:B------:R2:W-:Y:S04]  /*104d0*/  STS.U8 [R114+UR9+0x4180], R35 ;  /* 0x0041802372007988 */ /* 0x0005e80008000009 */
[----:B------:R-:W-:Y:S04]  /*104e0*/  STS.U8 [R114+UR9+0x6180], R19 ;  /* 0x0061801372007988 */ /* 0x000fe80008000009 */
[----:B------:R-:W-:Y:S04]  /*104f0*/  STS.U8 [R114+UR9+0x4580], R21 ;  /* 0x0045801572007988 */ /* 0x000fe80008000009 */
[----:B------:R-:W-:Y:S01]  /*10500*/  STS.U8 [R114+UR9+0x6580], R18 ;  /* 0x0065801272007988 */ /* 0x000fe20008000009 */
[----:B0-----:R-:W-:-:S03]  /*10510*/  LOP3.LUT R153, R153, 0x7f, RZ, 0xc0, !PT ;  /* 0x0000007f99997812 */ /* 0x001fc600078ec0ff */
[----:B------:R-:W-:Y:S04]  /*10520*/  STS.U8 [R114+UR9+0x4980], R225 ;  /* 0x004980e172007988 */ /* 0x000fe80008000009 */
[----:B------:R-:W-:Y:S04]  /*10530*/  STS.U8 [R114+UR9+0x6980], R224 ;  /* 0x006980e072007988 */ /* 0x000fe80008000009 */
[----:B------:R-:W-:Y:S04]  /*10540*/  STS.U8 [R114+UR9+0x4d80], R209 ;  /* 0x004d80d172007988 */ /* 0x000fe80008000009 */
[----:B------:R-:W-:Y:S01]  /*10550*/  STS.U8 [R114+UR9+0x6d80], R208 ;  /* 0x006d80d072007988 */ /* 0x000fe20008000009 */
[----:B------:R-:W-:-:S03]  /*10560*/  LOP3.LUT R151, R153, 0x40, RZ, 0x3c, !PT ;  /* 0x0000004099977812 */ /* 0x000fc600078e3cff */
        /* <DEDUP_REMOVED lines=33> */
[----:B-1----:R-:W-:-:S03]  /*10780*/  LOP3.LUT R123, R187, 0x60, RZ, 0x3c, !PT ;  /* 0x00000060bb7b7812 */ /* 0x002fc600078e3cff */
        /* <DEDUP_REMOVED lines=8> */
[----:B------:R1:W-:Y:S04]  /*10810*/  STS.U8 [R123+UR9+0x4300], R4 ;  /* 0x004300047b007988 */ /* 0x0003e80008000009 */
[----:B------:R0:W-:Y:S04]  /*10820*/  STS.U8 [R123+UR9+0x6300], R179 ;  /* 0x006300b37b007988 */ /* 0x0001e80008000009 */
[----:B------:R-:W-:Y:S04]  /*10830*/  STS.U8 [R123+UR9+0x4700], R235 ;  /* 0x004700eb7b007988 */ /* 0x000fe80008000009 */
[----:B------:R-:W-:Y:S04]  /*10840*/  STS.U8 [R123+UR9+0x6700], R234 ;  /* 0x006700ea7b007988 */ /* 0x000fe80008000009 */
[----:B------:R-:W-:Y:S04]  /*10850*/  STS.U8 [R123+UR9+0x4b00], R219 ;  /* 0x004b00db7b007988 */ /* 0x000fe80008000009 */
[----:B------:R0:W5:Y:S04]  /*10860*/  LDL.LU R37, [R1+0x34c] ;  /* 0x00034c0001257983 */ /* 0x0001680000300800 */
[----:B------:R-:W-:Y:S04]  /*10870*/  STS.U8 [R123+UR9+0x6b00], R218 ;  /* 0x006b00da7b007988 */ /* 0x000fe80008000009 */
[----:B------:R0:W5:Y:S04]  /*10880*/  LDL.LU R34, [R1+0x348] ;  /* 0x0003480001227983 */ /* 0x0001680000300800 */
[----:B------:R-:W-:Y:S04]  /*10890*/  STS.U8 [R123+UR9+0x4f00], R201 ;  /* 0x004f00c97b007988 */ /* 0x000fe80008000009 */
[----:B--2---:R2:W5:Y:S04]  /*108a0*/  LDL.LU R35, [R1+0x344] ;  /* 0x0003440001237983 */ /* 0x0045680000300800 */
[----:B------:R-:W-:Y:S01]  /*108b0*/  STS.U8 [R123+UR9+0x6f00], R197 ;  /* 0x006f00c57b007988 */ /* 0x000fe20008000009 */
[----:B0-----:R-:W-:-:S03]  /*108c0*/  LOP3.LUT R115, R187, 0x70, RZ, 0x3c, !PT ;  /* 0x00000070bb737812 */ /* 0x001fc600078e3cff */
[----:B------:R2:W5:Y:S04]  /*108d0*/  LDL.LU R19, [R1+0x340] ;  /* 0x0003400001137983 */ /* 0x0005680000300800 */
[----:B------:R-:W-:Y:S04]  /*108e0*/  STS.U8 [R123+UR9+0x5300], R167 ;  /* 0x005300a77b007988 */ /* 0x000fe80008000009 */
        /* <DEDUP_REMOVED lines=12> */
[----:B-1----:R2:W5:Y:S04]  /*109b0*/  LDL.LU R4, [R1+0x324] ;  /* 0x0003240001047983 */ /* 0x0025680000300800 */
[----:B----4-:R-:W-:Y:S04]  /*109c0*/  STS.U8 [R123+UR9+0x7f00], R184 ;  /* 0x007f00b87b007988 */ /* 0x010fe80008000009 */
[----:B------:R2:W5:Y:S04]  /*109d0*/  LDL.LU R179, [R1+0x320] ;  /* 0x0003200001b37983 */ /* 0x0005680000300800 */
[----:B------:R0:W-:Y:S04]  /*109e0*/  STS.U8 [R115+UR9+0x4380], R169 ;  /* 0x004380a973007988 */ /* 0x0001e80008000009 */
[----:B------:R1:W-:Y:S04]  /*109f0*/  STS.U8 [R115+UR9+0x6380], R0 ;  /* 0x0063800073007988 */ /* 0x0003e80008000009 */
[----:B0-----:R2:W5:Y:S04]  /*10a00*/  LDL.LU R169, [R1+0x31c] ;  /* 0x00031c0001a97983 */ /* 0x0015680000300800 */
[----:B-1----:R2:W5:Y:S04]  /*10a10*/  LDL.LU R0, [R1+0x318] ;  /* 0x0003180001007983 */ /* 0x0025680000300800 */
[----:B------:R2:W-:Y:S04]  /*10a20*/  STS.U8 [R115+UR9+0x4780], R233 ;  /* 0x004780e973007988 */ /* 0x0005e80008000009 */
        /* <DEDUP_REMOVED lines=20> */
[----:B---3--:R2:W-:Y:S04]  /*10b70*/  STS.U8 [R189+UR9+0x9e00], R204 ;  /* 0x009e00ccbd007988 */ /* 0x0085e80008000009 */
        /* <DEDUP_REMOVED lines=23> */
[----:B------:R2:W-:Y:S01]  /*10cf0*/  STS.U8 [R114+UR9+0x9f80], R212 ;  /* 0x009f80d472007988 */ /* 0x0005e20008000009 */
[----:B------:R0:W-:Y:S06]  /*10d00*/  MEMBAR.ALL.CTA ;  /* 0x0000000000007992 */ /* 0x0001ec0000008000 */
[----:B0-----:R-:W0:Y:S01]  /*10d10*/  FENCE.VIEW.ASYNC.S ;  /* 0x00000000000073c6 */ /* 0x001e220000000000 */
[----:B------:R-:W-:Y:S01]  /*10d20*/  ULEA UR11, UR22, UR9, 0x3 ;  /* 0x00000009160b7291 */ /* 0x000fe2000f8e18ff */
[----:B------:R-:W-:-:S03]  /*10d30*/  UMOV UR4, UR5 ;  /* 0x0000000500047c82 */ /* 0x000fc60008000000 */
[----:B------:R-:W-:Y:S01]  /*10d40*/  UIADD3 UR11, UPT, UPT, UR11, 0xa000, URZ ;  /* 0x0000a0000b0b7890 */ /* 0x000fe2000fffe0ff */
[----:B0-----:R-:W-:Y:S06]  /*10d50*/  BAR.SYNC.DEFER_BLOCKING 0x0 ;  /* 0x0000000000007b1d */ /* 0x001fec0000010000 */
[----:B--2---:R-:W-:Y:S05]  /*10d60*/  @P1 BRA `(.L_x_9) ;  /* 0x0000000000501947 */ /* 0x004fea0003800000 */
[----:B------:R-:W-:Y:S02]  /*10d70*/  UIADD3 UR31, UPT, UPT, UR8, 0x40, URZ ;  /* 0x00000040081f7890 */ /* 0x000fe4000fffe0ff */
[----:B------:R-:W-:Y:S01]  /*10d80*/  UIADD3 UR38, UPT, UPT, UR8, 0x40, URZ ;  /* 0x0000004008267890 */ /* 0x000fe2000fffe0ff */
        /* <DEDUP_REMOVED lines=9> */
[----:B------:R0:W-:Y:S01]  /*10e20*/  UTCQMMA gdesc[UR16], gdesc[UR12], tmem[UR8], tmem[UR18], idesc[UR19], UPT ;  /* 0x00ff120c100075ea */ /* 0x0001e2000b800308 */
[----:B------:R-:W-:Y:S01]  /*10e30*/  UMOV UR40, 0x0 ;  /* 0x0000000000287882 */ /* 0x000fe20000000000 */
[----:B------:R-:W-:Y:S01]  /*10e40*/  UMOV UR41, 0x8108010 ;  /* 0x0810801000297882 */ /* 0x000fe20000000000 */
[----:B------:R0:W-:Y:S01]  /*10e50*/  UTCQMMA gdesc[UR32], gdesc[UR14], tmem[UR8], tmem[UR34], idesc[UR35], UPT ;  /* 0x00ff220e200075ea */ /* 0x0001e2000b800308 */
[----:B------:R-:W-:Y:S01]  /*10e60*/  UMOV UR5, UR6 ;  /* 0x0000000600057c82 */ /* 0x000fe20008000000 */
[----:B------:R0:W-:Y:S01]  /*10e70*/  UTCQMMA gdesc[UR26], gdesc[UR12], tmem[UR31], tmem[UR36], idesc[UR37], UPT ;  /* 0x00ff240c1a0075ea */ /* 0x0001e2000b80031f */
[----:B------:R0:W-:Y:S01]  /*10e80*/  UTCQMMA gdesc[UR28], gdesc[UR14], tmem[UR38], tmem[UR40], idesc[UR41], UPT ;  /* 0x00ff280e1c0075ea */ /* 0x0001e2000b800326 */
[----:B------:R0:W-:Y:S01]  /*10e90*/  UTCBAR [UR5], URZ ;  /* 0x000000ff050073e9 */ /* 0x0001e200080000ff */
[----:B------:R-:W-:Y:S01]  /*10ea0*/  NOP ;  /* 0x0000000000007918 */ /* 0x000fe20000000000 */
.L_x_9:
[----:B------:R-:W2:Y:S04]  /*10eb0*/  LDL R115, [R1+0x314] ;  /* 0x0003140001737983 */ /* 0x000ea80000100800 */
[----:B------:R-:W2:Y:S01]  /*10ec0*/  LDL.LU R114, [R1+0x304] ;  /* 0x0003040001727983 */ /* 0x000ea20000300800 */
[----:B------:R-:W-:-:S04]  /*10ed0*/  UIADD3 UR22, UPT, UPT, UR22, 0x1, URZ ;  /* 0x0000000116167890 */ /* 0x000fc8000fffe0ff */
[----:B------:R-:W-:-:S04]  /*10ee0*/  UISETP.GT.AND UP1, UPT, UR22, 0x1, UPT ;  /* 0x000000011600788c */ /* 0x000fc8000bf24270 */
[----:B0-----:R-:W-:Y:S02]  /*10ef0*/  USEL UR5, URZ, 0x1, !UP1 ;  /* 0x00000001ff057887 */ /* 0x001fe4000c800000 */
[----:B------:R-:W-:Y:S02]  /*10f00*/  USEL UR22, UR22, URZ, !UP1 ;  /* 0x000000ff16167287 */ /* 0x000fe4000c800000 */
[----:B------:R-:W-:Y:S01]  /*10f10*/  ULOP3.LUT UR5, UR4, UR5, URZ, 0x3c, !UPT ;  /* 0x0000000504057292 */ /* 0x000fe2000f8e3cff */
[----:B--2---:R-:W-:Y:S02]  /*10f20*/  ISETP.NE.U32.AND P2, PT, R114, R115, PT ;  /* 0x000000737200720c */ /* 0x004fe40003f45070 */
[----:B------:R-:W2:Y:S01]  /*10f30*/  LDL.LU R115, [R1+0x310] ;  /* 0x0003100001737983 */ /* 0x000ea20000300800 */
[----:B------:R-:W-:-:S03]  /*10f40*/  IMAD.U32 R114, RZ, RZ, UR4 ;  /* 0x00000004ff727e24 */ /* 0x000fc6000f8e00ff */
[----:B--2---:R1:W-:Y:S07]  /*10f50*/  STL [R1+0x304], R115 ;  /* 0x0003047301007387 */ /* 0x0043ee0000100800 */
[----:B------:R-:W-:Y:S05]  /*10f60*/  @P2 BRA `(.L_x_10) ;  /* 0xffffff8c00602947 */ /* 0x000fea000383ffff */
.L_x_7:
[----:B01----:R-:W0:Y:S01]  /*10f70*/  LDC R115, c[0x0][0x3a0] ;  /* 0x0000e800ff737b82 */ /* 0x003e220000000800 */
[----:B------:R-:W1:Y:S01]  /*10f80*/  LDCU.128 UR12, c[0x0][0x390] ;  /* 0x00007200ff0c77ac */ /* 0x000e620008000c00 */
[C---:B-----5:R-:W-:Y:S02]  /*10f90*/  VIADD R2, R0.reuse, 0x1 ;  /* 0x0000000100027836 */ /* 0x060fe40000000000 */
[C---:B------:R-:W-:Y:S01]  /*10fa0*/  VIADD R5, R0.reuse, 0x2 ;  /* 0x0000000200057836 */ /* 0x040fe20000000000 */
[----:B------:R-:W2:Y:S01]  /*10fb0*/  LDCU UR32, c[0x0][0x3b8] ;  /* 0x00007700ff2077ac */ /* 0x000ea20008000800 */
[----:B------:R-:W-:Y:S02]  /*10fc0*/  VIADD R4, R0, 0x3 ;  /* 0x0000000300047836 */ /* 0x000fe40000000000 */
[----:B------:R-:W3:Y:S01]  /*10fd0*/  LDC R3, c[0x0][0x3b4] ;  /* 0x0000ed00ff037b82 */ /* 0x000ee20000000800 */
[----:B------:R-:W4:Y:S01]  /*10fe0*/  LDCU.64 UR34, c[0x0][0x398] ;  /* 0x00007300ff2277ac */ /* 0x000f220008000a00 */
[----:B------:R-:W0:Y:S01]  /*10ff0*/  LDCU.64 UR6, c[0x0][0x398] ;  /* 0x00007300ff0677ac */ /* 0x000e220008000a00 */
[----:B------:R-:W0:Y:S01]  /*11000*/  LDCU.64 UR16, c[0x0][0x398] ;  /* 0x00007300ff1077ac */ /* 0x000e220008000a00 */
[----:B-1----:R-:W-:Y:S01]  /*11010*/  ISETP.GE.AND P5, PT, R2, UR15, PT ;  /* 0x0000000f02007c0c */ /* 0x002fe2000bfa6270 */
[C---:B------:R-:W-:Y:S01]  /*11020*/  VIADD R2, R0.reuse, 0x4 ;  /* 0x0000000400027836 */ /* 0x040fe20000000000 */
[----:B------:R-:W-:Y:S01]  /*11030*/  ISETP.GE.AND P2, PT, R5, UR15, PT ;  /* 0x0000000f05007c0c */ /* 0x000fe2000bf46270 */
[----:B--2---:R-:W-:Y:S01]  /*11040*/  IMAD R182, R0, UR32, RZ ;  /* 0x0000002000b67c24 */ /* 0x004fe2000f8e02ff */
[----:B------:R-:W-:Y:S01]  /*11050*/  ISETP.GE.AND P3, PT, R4, UR15, PT ;  /* 0x0000000f04007c0c */ /* 0x000fe2000bf66270 */
[----:B0-----:R-:W-:Y:S01]  /*11060*/  VIADD R115, R115, 0x3f ;  /* 0x0000003f73737836 */ /* 0x001fe20000000000 */
[----:B------:R-:W-:Y:S01]  /*11070*/  ISETP.GE.AND P1, PT, R2, UR15, PT ;  /* 0x0000000f02007c0c */ /* 0x000fe2000bf26270 */
[----:B------:R-:W-:Y:S01]  /*11080*/  VIADD R174, R182, UR32 ;  /* 0x00000020b6ae7c36 */ /* 0x000fe20008000000 */
[----:B------:R-:W-:-:S02]  /*11090*/  SHF.R.S32.HI R4, RZ, 0x1f, R182 ;  /* 0x0000001fff047819 */ /* 0x000fc400000114b6 */
[----:B------:R-:W-:Y:S01]  /*110a0*/  ISETP.GE.AND P4, PT, R115, 0x40, PT ;  /* 0x000000407300780c */ /* 0x000fe20003f86270 */
[----:B---3--:R-:W-:-:S04]  /*110b0*/  IMAD R132, R169, R3, RZ ;  /* 0x00000003a9847224 */ /* 0x008fc800078e02ff */
[----:B------:R-:W-:Y:S01]  /*110c0*/  IMAD R3, R3, 0x80, R132 ;  /* 0x0000008003037824 */ /* 0x000fe200078e0284 */
[----:B------:R-:W-:-:S07]  /*110d0*/  IADD3 R2, P6, PT, R132, UR12, RZ ;  /* 0x0000000c84027c10 */ /* 0x000fce000ffde0ff */
[----:B----4-:R-:W-:Y:S06]  /*110e0*/  @!P4 BRA `(.L_x_11) ;  /* 0x000000000010c947 */ /* 0x010fec0003800000 */
[----:B------:R-:W-:-:S06]  /*110f0*/  USHF.L.U32 UR4, UR4, 0x1f, URZ ;  /* 0x0000001f04047899 */ /* 0x000fcc00080006ff */
[----:B------:R-:W-:-:S04]  /*11100*/  IMAD.U32 R5, RZ, RZ, UR4 ;  /* 0x00000004ff057e24 */ /* 0x000fc8000f8e00ff */
[----:B------:R-:W0:Y:S02]  /*11110*/  SYNCS.PHASECHK.TRANS64.TRYWAIT P4, [UR11], R5 ;  /* 0x00000005ff0075a7 */ /* 0x000e24000808110b */
[----:B0-----:R-:W-:Y:S05]  /*11120*/  @!P4 BRA `(.L_x_12) ;  /* 0x000000480050c947 */ /* 0x001fea0003800000 */
.L_x_11:
[----:B------:R-:W-:Y:S01]  /*11130*/  BAR.SYNC.DEFER_BLOCKING 0x0 ;  /* 0x0000000000007b1d */ /* 0x000fe20000010000 */
[C---:B------:R-:W-:Y:S01]  /*11140*/  IADD3 R133, P4, PT, R3.reuse, UR12, RZ ;  /* 0x0000000c03857c10 */ /* 0x040fe2000ff9e0ff */
[----:B------:R-:W-:Y:S01]  /*11150*/  VIADD R170, R174, UR32 ;  /* 0x00000020aeaa7c36 */ /* 0x000fe20008000000 */
[----:B------:R-:W-:Y:S01]  /*11160*/  LEA.HI.X.SX32 R132, R132, UR13, 0x1, P6 ;  /* 0x0000000d84847c11 */ /* 0x000fe2000b0f0eff */
[----:B------:R-:W-:Y:S01]  /*11170*/  VIADD R184, R0, 0x5 ;  /* 0x0000000500b87836 */ /* 0x000fe20000000000 */
[-C--:B------:R-:W-:Y:S01]  /*11180*/  IADD3 R180, P6, PT, R182, R2.reuse, RZ ;  /* 0x00000002b6b47210 */ /* 0x080fe20007fde0ff */
[----:B------:R-:W-:Y:S01]  /*11190*/  VIADD R164, R170, UR32 ;  /* 0x00000020aaa47c36 */ /* 0x000fe20008000000 */
[----:B------:R-:W-:Y:S01]  /*111a0*/  LEA.HI.X.SX32 R3, R3, UR13, 0x1, P4 ;  /* 0x0000000d03037c11 */ /* 0x000fe2000a0f0eff */
[----:B------:R-:W0:Y:S01]  /*111b0*/  LDCU.64 UR30, c[0x0][0x398] ;  /* 0x00007300ff1e77ac */ /* 0x000e220008000a00 */
[-C--:B------:R-:W-:Y:S01]  /*111c0*/  IADD3 R182, P4, PT, R182, R133.reuse, RZ ;  /* 0x00000085b6b67210 */ /* 0x080fe20007f9e0ff */
[----:B------:R-:W-:Y:S01]  /*111d0*/  IMAD.X R181, R4, 0x1, R132, P6 ;  /* 0x0000000104b57824 */ /* 0x000fe200030e0684 */
[----:B------:R-:W-:Y:S01]  /*111e0*/  SHF.R.S32.HI R5, RZ, 0x1f, R174 ;  /* 0x0000001fff057819 */ /* 0x000fe200000114ae */
[----:B------:R-:W-:Y:S01]  /*111f0*/  VIADD R162, R164, UR32 ;  /* 0x00000020a4a27c36 */ /* 0x000fe20008000000 */
[-C--:B------:R-:W-:Y:S01]  /*11200*/  IADD3 R176, P6, PT, R174, R2.reuse, RZ ;  /* 0x00000002aeb07210 */ /* 0x080fe20007fde0ff */
[--C-:B------:R-:W-:Y:S01]  /*11210*/  IMAD.X R183, R4, 0x1, R3.reuse, P4 ;  /* 0x0000000104b77824 */ /* 0x100fe200020e0603 */
[-C--:B------:R-:W-:Y:S01]  /*11220*/  IADD3 R174, P4, PT, R174, R133.reuse, RZ ;  /* 0x00000085aeae7210 */ /* 0x080fe20007f9e0ff */
[----:B------:R-:W-:Y:S01]  /*11230*/  VIADD R150, R162, UR32 ;  /* 0x00000020a2967c36 */ /* 0x000fe20008000000 */
[----:B------:R-:W-:Y:S01]  /*11240*/  SHF.R.S32.HI R6, RZ, 0x1f, R170 ;  /* 0x0000001fff067819 */ /* 0x000fe200000114aa */
[C---:B------:R-:W-:Y:S01]  /*11250*/  IMAD.X R177, R5.reuse, 0x1, R132, P6 ;  /* 0x0000000105b17824 */ /* 0x040fe200030e0684 */
[CC--:B------:R-:W-:Y:S01]  /*11260*/  IADD3 R172, P6, PT, R170.reuse, R2.reuse, RZ ;  /* 0x00000002aaac7210 */ /* 0x0c0fe20007fde0ff */
[--C-:B------:R-:W-:Y:S01]  /*11270*/  IMAD.X R175, R5, 0x1, R3.reuse, P4 ;  /* 0x0000000105af7824 */ /* 0x100fe200020e0603 */
[-C--:B------:R-:W-:Y:S01]  /*11280*/  IADD3 R170, P4, PT, R170, R133.reuse, RZ ;  /* 0x00000085aaaa7210 */ /* 0x080fe20007f9e0ff */
[----:B------:R-:W-:Y:S01]  /*11290*/  VIADD R154, R150, UR32 ;  /* 0x00000020969a7c36 */ /* 0x000fe20008000000 */
[----:B------:R-:W-:Y:S01]  /*112a0*/  SHF.R.S32.HI R4, RZ, 0x1f, R164 ;  /* 0x0000001fff047819 */ /* 0x000fe200000114a4 */
[----:B------:R-:W1:Y:S02]  /*112b0*/  @!P0 SYNCS.CCTL.IV [UR9+0xa000] ;  /* 0x00a00000ff0089b1 */ /* 0x000e640008000009 */
[----:B-1----:R-:W-:Y:S01]  /*112c0*/  BAR.SYNC.DEFER_BLOCKING 0x0 ;  /* 0x0000000000007b1d */ /* 0x002fe20000010000 */
[----:B------:R-:W-:Y:S01]  /*112d0*/  IMAD.X R171, R6, 0x1, R3, P4 ;  /* 0x0000000106ab7824 */ /* 0x000fe200020e0603 */
[-C--:B------:R-:W-:Y:S01]  /*112e0*/  IADD3 R166, P4, PT, R164, R2.reuse, RZ ;  /* 0x00000002a4a67210 */ /* 0x080fe20007f9e0ff */
[----:B------:R-:W-:Y:S01]  /*112f0*/  VIADD R144, R154, UR32 ;  /* 0x000000209a907c36 */ /* 0x000fe20008000000 */
[----:B------:R-:W-:Y:S01]  /*11300*/  SHF.R.S32.HI R5, RZ, 0x1f, R162 ;  /* 0x0000001fff057819 */ /* 0x000fe200000114a2 */
[----:B------:R-:W-:Y:S01]  /*11310*/  IMAD.X R173, R6, 0x1, R132, P6 ;  /* 0x0000000106ad7824 */ /* 0x000fe200030e0684 */
[----:B------:R-:W-:Y:S01]  /*11320*/  SHF.R.S32.HI R134, RZ, 0x1f, R150 ;  /* 0x0000001fff867819 */ /* 0x000fe20000011496 */
[----:B------:R-:W-:Y:S01]  /*11330*/  IMAD.X R167, R4, 0x1, R132, P4 ;  /* 0x0000000104a77824 */ /* 0x000fe200020e0684 */
[----:B------:R-:W-:Y:S01]  /*11340*/  IADD3 R160, P4, PT, R162, R2, RZ ;  /* 0x00000002a2a07210 */ /* 0x000fe20007f9e0ff */
[----:B------:R-:W-:Y:S01]  /*11350*/  VIADD R146, R144, UR32 ;  /* 0x0000002090927c36 */ /* 0x000fe20008000000 */
[----:B------:R-:W-:Y:S01]  /*11360*/  SHF.R.S32.HI R135, RZ, 0x1f, R154 ;  /* 0x0000001fff877819 */ /* 0x000fe2000001149a */
[----:B------:R-:W1:Y:S01]  /*11370*/  LDCU.64 UR28, c[0x0][0x398] ;  /* 0x00007300ff1c77ac */ /* 0x000e620008000a00 */
[----:B------:R-:W-:Y:S01]  /*11380*/  IADD3 R164, P6, PT, R164, R133, RZ ;  /* 0x00000085a4a47210 */ /* 0x000fe20007fde0ff */
[----:B------:R-:W-:-:S02]  /*11390*/  IMAD.X R161, R5, 0x1, R132, P4 ;  /* 0x0000000105a17824 */ /* 0x000fc400020e0684 */
[----:B------:R-:W-:Y:S01]  /*113a0*/  VIADD R138, R146, UR32 ;  /* 0x00000020928a7c36 */ /* 0x000fe20008000000 */
[----:B------:R-:W2:Y:S01]  /*113b0*/  LDCU.64 UR26, c[0x0][0x398] ;  /* 0x00007300ff1a77ac */ /* 0x000ea20008000a00 */
[----:B------:R-:W-:Y:S02]  /*113c0*/  IMAD.X R165, R4, 0x1, R3, P6 ;  /* 0x0000000104a57824 */ /* 0x000fe400030e0603 */
[----:B------:R-:W-:Y:S01]  /*113d0*/  VIADD R140, R138, UR32 ;  /* 0x000000208a8c7c36 */ /* 0x000fe20008000000 */
[----:B------:R-:W3:Y:S03]  /*113e0*/  LDCU.64 UR22, c[0x0][0x398] ;  /* 0x00007300ff1677ac */ /* 0x000ee60008000a00 */
[----:B------:R-:W-:Y:S01]  /*113f0*/  VIADD R168, R140, UR32 ;  /* 0x000000208ca87c36 */ /* 0x000fe20008000000 */
[----:B------:R-:W4:Y:S01]  /*11400*/  @!P0 SYNCS.CCTL.IV [UR9+0xa008] ;  /* 0x00a00800ff0089b1 */ /* 0x000f220008000009 */
[----:B------:R-:W-:Y:S01]  /*11410*/  IADD3 R162, P0, PT, R162, R133, RZ ;  /* 0x00000085a2a27210 */ /* 0x000fe20007f1e0ff */
[----:B------:R-:W5:Y:S02]  /*11420*/  LDCU.64 UR20, c[0x0][0x398] ;  /* 0x00007300ff1477ac */ /* 0x000f640008000a00 */
[----:B------:R-:W-:-:S02]  /*11430*/  SHF.R.S32.HI R178, RZ, 0x1f, R168 ;  /* 0x0000001fffb27819 */ /* 0x000fc400000114a8 */
[--C-:B------:R-:W-:Y:S01]  /*11440*/  IMAD.X R163, R5, 0x1, R3.reuse, P0 ;  /* 0x0000000105a37824 */ /* 0x100fe200000e0603 */
[CC--:B------:R-:W-:Y:S01]  /*11450*/  IADD3 R158, P0, PT, R150.reuse, R2.reuse, RZ ;  /* 0x00000002969e7210 */ /* 0x0c0fe20007f1e0ff */
[----:B------:R-:W0:Y:S01]  /*11460*/  LDTM.x128 R4, tmem[UR10] ;  /* 0x0000000a000479ee */ /* 0x000e2200083c0000 */
[-C--:B------:R-:W-:Y:S01]  /*11470*/  IADD3 R150, P4, PT, R150, R133.reuse, RZ ;  /* 0x0000008596967210 */ /* 0x080fe20007f9e0ff */
[----:B------:R-:W-:Y:S01]  /*11480*/  NOP ;  /* 0x0000000000007918 */ /* 0x000fe20000000000 */
[----:B------:R-:W0:Y:S01]  /*11490*/  LDCU.64 UR18, c[0x0][0x398] ;  /* 0x00007300ff1277ac */ /* 0x000e220008000a00 */
[----:B------:R-:W-:Y:S01]  /*114a0*/  IMAD.X R159, R134, 0x1, R132, P0 ;  /* 0x00000001869f7824 */ /* 0x000fe200000e0684 */
[-C--:B------:R-:W-:Y:S01]  /*114b0*/  IADD3 R156, P0, PT, R154, R2.reuse, RZ ;  /* 0x000000029a9c7210 */ /* 0x080fe20007f1e0ff */
[--C-:B------:R-:W-:Y:S01]  /*114c0*/  IMAD.X R151, R134, 0x1, R3.reuse, P4 ;  /* 0x0000000186977824 */ /* 0x100fe200020e0603 */
[-C--:B------:R-:W-:Y:S01]  /*114d0*/  IADD3 R154, P4, PT, R154, R133.reuse, RZ ;  /* 0x000000859a9a7210 */ /* 0x080fe20007f9e0ff */
[----:B------:R-:W0:Y:S01]  /*114e0*/  LDCU.64 UR12, c[0x0][0x398] ;  /* 0x00007300ff0c77ac */ /* 0x000e220008000a00 */
[----:B------:R-:W-:Y:S01]  /*114f0*/  SHF.R.S32.HI R134, RZ, 0x1f, R144 ;  /* 0x0000001fff867819 */ /* 0x000fe20000011490 */
[C---:B------:R-:W-:Y:S01]  /*11500*/  IMAD.X R157, R135.reuse, 0x1, R132, P0 ;  /* 0x00000001879d7824 */ /* 0x040fe200000e0684 */
[CC--:B------:R-:W-:Y:S01]  /*11510*/  IADD3 R152, P0, PT, R144.reuse, R2.reuse, RZ ;  /* 0x0000000290987210 */ /* 0x0c0fe20007f1e0ff */
[--C-:B------:R-:W-:Y:S01]  /*11520*/  IMAD.X R155, R135, 0x1, R3.reuse, P4 ;  /* 0x00000001879b7824 */ /* 0x100fe200020e0603 */
[-C--:B------:R-:W-:Y:S01]  /*11530*/  IADD3 R144, P4, PT, R144, R133.reuse, RZ ;  /* 0x0000008590907210 */ /* 0x080fe20007f9e0ff */
[----:B------:R-:W1:Y:S01]  /*11540*/  LDCU.64 UR10, c[0x0][0x398] ;  /* 0x00007300ff0a77ac */ /* 0x000e620008000a00 */
[----:B------:R-:W-:Y:S01]  /*11550*/  SHF.R.S32.HI R135, RZ, 0x1f, R146 ;  /* 0x0000001fff877819 */ /* 0x000fe20000011492 */
[----:B------:R-:W-:Y:S01]  /*11560*/  IMAD.X R153, R134, 0x1, R132, P0 ;  /* 0x0000000186997824 */ /* 0x000fe200000e0684 */
[-C--:B------:R-:W-:Y:S01]  /*11570*/  IADD3 R148, P0, PT, R146, R2.reuse, RZ ;  /* 0x0000000292947210 */ /* 0x080fe20007f1e0ff */
[--C-:B------:R-:W-:Y:S01]  /*11580*/  IMAD.X R145, R134, 0x1, R3.reuse, P4 ;  /* 0x0000000186917824 */ /* 0x100fe200020e0603 */
[-C--:B------:R-:W-:Y:S01]  /*11590*/  IADD3 R146, P4, PT, R146, R133.reuse, RZ ;  /* 0x0000008592927210 */ /* 0x080fe20007f9e0ff */
[----:B------:R-:W1:Y:S01]  /*115a0*/  LDCU.64 UR4, c[0x0][0x398] ;  /* 0x00007300ff0477ac */ /* 0x000e620008000a00 */
[----:B------:R-:W-:Y:S01]  /*115b0*/  SHF.R.S32.HI R134, RZ, 0x1f, R138 ;  /* 0x0000001fff867819 */ /* 0x000fe2000001148a */
[C-C-:B------:R-:W-:Y:S01]  /*115c0*/  IMAD.X R149, R135.reuse, 0x1, R132.reuse, P0 ;  /* 0x0000000187957824 */ /* 0x140fe200000e0684 */
[C---:B------:R-:W-:Y:S01]  /*115d0*/  IADD3 R142, P0, PT, R138.reuse, R2, RZ ;  /* 0x000000028a8e7210 */ /* 0x040fe20007f1e0ff */
[--C-:B------:R-:W-:Y:S01]  /*115e0*/  IMAD.X R147, R135, 0x1, R3.reuse, P4 ;  /* 0x0000000187937824 */ /* 0x100fe200020e0603 */
[----:B------:R-:W-:Y:S01]  /*115f0*/  IADD3 R138, P6, PT, R138, R133, RZ ;  /* 0x000000858a8a7210 */ /* 0x000fe20007fde0ff */
[----:B------:R-:W1:Y:S01]  /*11600*/  LDCU UR9, c[0x0][0x398] ;  /* 0x00007300ff0977ac */ /* 0x000e620008000800 */
[----:B------:R-:W-:Y:S01]  /*11610*/  ISETP.GE.AND P4, PT, R169, UR14, PT ;  /* 0x0000000ea9007c0c */ /* 0x000fe2000bf86270 */
[C---:B------:R-:W-:Y:S01]  /*11620*/  IMAD.X R143, R134.reuse, 0x1, R132, P0 ;  /* 0x00000001868f7824 */ /* 0x040fe200000e0684 */
[----:B0-----:R-:W-:Y:S01]  /*11630*/  F2FP.SATFINITE.E4M3.F32.PACK_AB_MERGE_C R5, R5, R4, RZ ;  /* 0x000000040505723e */ /* 0x001fe200048070ff */
[----:B------:R-:W-:Y:S01]  /*11640*/  IMAD.X R139, R134, 0x1, R3, P6 ;  /* 0x00000001868b7824 */ /* 0x000fe200030e0603 */
[C---:B------:R-:W-:Y:S01]  /*11650*/  ISETP.GE.AND P6, PT, R0.reuse, UR15, PT ;  /* 0x0000000f00007c0c */ /* 0x040fe2000bfc6270 */
[C---:B------:R-:W-:Y:S01]  /*11660*/  VIADD R4, R0.reuse, 0x6 ;  /* 0x0000000600047836 */ /* 0x040fe20000000000 */
[----:B------:R-:W-:Y:S01]  /*11670*/  ISETP.LT.AND P4, PT, R0, UR35, !P4 ;  /* 0x0000002300007c0c */ /* 0x000fe2000e781270 */
[----:B------:R-:W0:Y:S01]  /*11680*/  LDCU UR14, c[0x0][0x398] ;  /* 0x00007300ff0e77ac */ /* 0x000e220008000800 */
[----:B------:R-:W-:-:S02]  /*11690*/  ISETP.LT.AND P6, PT, R179, UR6, !P6 ;  /* 0x00000006b3007c0c */ /* 0x000fc4000f7c1270 */
[----:B------:R-:W-:Y:S01]  /*116a0*/  F2FP.SATFINITE.E4M3.F32.PACK_AB_MERGE_C R185, R69, R68, RZ ;  /* 0x0000004445b9723e */ /* 0x000fe200048070ff */
[----:B------:R-:W0:Y:S01]  /*116b0*/  LDCU UR6, c[0x0][0x398] ;  /* 0x00007300ff0677ac */ /* 0x000e220008000800 */
[----:B------:R-:W-:Y:S02]  /*116c0*/  PRMT R69, R5, 0x9910, RZ ;  /* 0x0000991005457816 */ /* 0x000fe400000000ff */
[----:B------:R-:W-:Y:S02]  /*116d0*/  PRMT R68, R185, 0x9910, RZ ;  /* 0x00009910b9447816 */ /* 0x000fe400000000ff */
[----:B------:R-:W-:Y:S02]  /*116e0*/  SHF.R.S32.HI R69, RZ, 0x8, R69 ;  /* 0x00000008ff457819 */ /* 0x000fe40000011445 */
[----:B------:R-:W-:Y:S01]  /*116f0*/  SHF.R.S32.HI R135, RZ, 0x1f, R140 ;  /* 0x0000001fff877819 */ /* 0x000fe2000001148c */
[----:B------:R0:W-:Y:S01]  /*11700*/  @P4 STG.E.U8 desc[UR24][R180.64], R5 ;  /* 0x00000005b4004986 */ /* 0x0001e2000c101118 */
[----:B------:R-:W-:-:S02]  /*11710*/  ISETP.LT.AND P4, PT, R169, UR16, !P5 ;  /* 0x00000010a9007c0c */ /* 0x000fc4000ef81270 */
[----:B------:R-:W-:Y:S01]  /*11720*/  ISETP.LT.AND P5, PT, R179, UR30, !P5 ;  /* 0x0000001eb3007c0c */ /* 0x000fe2000efa1270 */
[----:B------:R-:W-:Y:S01]  /*11730*/  @P6 STG.E.U8 desc[UR24][R182.64], R185 ;  /* 0x000000b9b6006986 */ /* 0x000fe2000c101118 */
[----:B-1----:R-:W-:Y:S02]  /*11740*/  ISETP.LT.AND P6, PT, R169, UR28, !P2 ;  /* 0x0000001ca9007c0c */ /* 0x002fe4000d7c1270 */
[----:B------:R-:W-:Y:S02]  /*11750*/  IADD3 R136, P0, PT, R140, R2, RZ ;  /* 0x000000028c887210 */ /* 0x000fe40007f1e0ff */
[----:B------:R-:W-:Y:S02]  /*11760*/  F2FP.SATFINITE.E4M3.F32.PACK_AB_MERGE_C R7, R7, R6, RZ ;  /* 0x000000060707723e */ /* 0x000fe400048070ff */
[----:B------:R-:W-:Y:S01]  /*11770*/  F2FP.SATFINITE.E4M3.F32.PACK_AB_MERGE_C R71, R71, R70, RZ ;  /* 0x000000464747723e */ /* 0x000fe200048070ff */
[----:B0-----:R-:W-:Y:S01]  /*11780*/  IMAD.MOV.U32 R5, RZ, RZ, R68 ;  /* 0x000000ffff057224 */ /* 0x001fe200078e0044 */
[----:B--2---:R-:W-:Y:S01]  /*11790*/  ISETP.LT.AND P2, PT, R179, UR26, !P2 ;  /* 0x0000001ab3007c0c */ /* 0x004fe2000d741270 */
[----:B------:R-:W-:Y:S01]  /*117a0*/  @P4 STG.E.U8 desc[UR24][R176.64], R69 ;  /* 0x00000045b0004986 */ /* 0x000fe2000c101118 */
[----:B------:R-:W-:Y:S01]  /*117b0*/  ISETP.GE.AND P4, PT, R4, UR15, PT ;  /* 0x0000000f04007c0c */ /* 0x000fe2000bf86270 */
[----:B------:R-:W-:Y:S01]  /*117c0*/  VIADD R4, R0, 0x7 ;  /* 0x0000000700047836 */ /* 0x000fe20000000000 */
[----:B------:R-:W-:Y:S01]  /*117d0*/  SHF.R.S32.HI R5, RZ, 0x8, R5 ;  /* 0x00000008ff057819 */ /* 0x000fe20000011405 */
[----:B------:R-:W-:Y:S01]  /*117e0*/  IMAD.X R137, R135, 0x1, R132, P0 ;  /* 0x0000000187897824 */ /* 0x000fe200000e0684 */
[----:B------:R-:W-:Y:S01]  /*117f0*/  IADD3 R140, P0, PT, R140, R133, RZ ;  /* 0x000000858c8c7210 */ /* 0x000fe20007f1e0ff */
[----:B------:R-:W-:Y:S01]  /*11800*/  VIADD R68, R0, 0xa ;  /* 0x0000000a00447836 */ /* 0x000fe20000000000 */
[----:B------:R-:W-:Y:S01]  /*11810*/  PRMT R6, R71, 0x9910, RZ ;  /* 0x0000991047067816 */ /* 0x000fe200000000ff */
[----:B------:R0:W-:Y:S01]  /*11820*/  @P5 STG.E.U8 desc[UR24][R174.64], R5 ;  /* 0x00000005ae005986 */ /* 0x0001e2000c101118 */
[----:B------:R-:W-:Y:S01]  /*11830*/  ISETP.GE.AND P5, PT, R4, UR15, PT ;  /* 0x0000000f04007c0c */ /* 0x000fe2000bfa6270 */
[----:B------:R-:W-:Y:S01]  /*11840*/  IMAD.X R141, R135, 0x1, R3, P0 ;  /* 0x00000001878d7824 */ /* 0x000fe200000e0603 */
[----:B------:R-:W-:Y:S01]  /*11850*/  PRMT R4, R7, 0x9910, RZ ;  /* 0x0000991007047816 */ /* 0x000fe200000000ff */
[----:B------:R1:W-:Y:S01]  /*11860*/  @P6 STG.E.U8 desc[UR24][R172.64], R7 ;  /* 0x00000007ac006986 */ /* 0x0003e2000c101118 */
[----:B---3--:R-:W-:-:S02]  /*11870*/  ISETP.LT.AND P6, PT, R169, UR22, !P3 ;  /* 0x00000016a9007c0c */ /* 0x008fc4000dfc1270 */
[----:B-----5:R-:W-:Y:S01]  /*11880*/  ISETP.LT.AND P3, PT, R179, UR20, !P3 ;  /* 0x00000014b3007c0c */ /* 0x020fe2000df61270 */
[----:B------:R-:W-:Y:S01]  /*11890*/  @P2 STG.E.U8 desc[UR24][R170.64], R71 ;  /* 0x00000047aa002986 */ /* 0x000fe2000c101118 */
[----:B------:R-:W-:Y:S02]  /*118a0*/  IADD3 R134, P0, PT, R168, R2, RZ ;  /* 0x00000002a8867210 */ /* 0x000fe40007f1e0ff */
[----:B------:R-:W-:Y:S02]  /*118b0*/  ISETP.LT.AND P2, PT, R169, UR18, !P1 ;  /* 0x00000012a9007c0c */ /* 0x000fe4000cf41270 */
[----:B0-----:R-:W-:Y:S01]  /*118c0*/  SHF.R.S32.HI R5, RZ, 0x8, R4 ;  /* 0x00000008ff057819 */ /* 0x001fe20000011404 */
[----:B------:R-:W-:Y:S01]  /*118d0*/  IMAD.X R135, R178, 0x1, R132, P0 ;  /* 0x00000001b2877824 */ /* 0x000fe200000e0684 */
[----:B------:R-:W-:Y:S01]  /*118e0*/  ISETP.GE.AND P0, PT, R184, UR15, PT ;  /* 0x0000000fb8007c0c */ /* 0x000fe2000bf06270 */
[----:B-1----:R-:W-:Y:S01]  /*118f0*/  IMAD.MOV.U32 R7, RZ, RZ, R6 ;  /* 0x000000ffff077224 */ /* 0x002fe200078e0006 */
[----:B------:R-:W-:Y:S01]  /*11900*/  ISETP.LT.AND P1, PT, R179, UR12, !P1 ;  /* 0x0000000cb3007c0c */ /* 0x000fe2000cf21270 */
[----:B------:R0:W-:Y:S01]  /*11910*/  @P6 STG.E.U8 desc[UR24][R166.64], R5 ;  /* 0x00000005a6006986 */ /* 0x0001e2000c101118 */
[----:B------:R-:W-:Y:S01]  /*11920*/  F2FP.SATFINITE.E4M3.F32.PACK_AB_MERGE_C R9, R9, R8, RZ ;  /* 0x000000080909723e */ /* 0x000fe200048070ff */
[----:B------:R-:W-:Y:S01]  /*11930*/  VIADD R4, R0, 0x8 ;  /* 0x0000000800047836 */ /* 0x000fe20000000000 */
[----:B------:R-:W-:Y:S01]  /*11940*/  SHF.R.S32.HI R7, RZ, 0x8, R7 ;  /* 0x00000008ff077819 */ /* 0x000fe20000011407 */
[----:B------:R-:W-:Y:S01]  /*11950*/  VIADD R8, R168, UR32 ;  /* 0x00000020a8087c36 */ /* 0x000fe20008000000 */
[----:B------:R-:W-:Y:S01]  /*11960*/  PRMT R69, R9, 0x9910, RZ ;  /* 0x0000991009457816 */ /* 0x000fe200000000ff */
[----:B------:R-:W1:Y:S01]  /*11970*/  LDCU UR12, c[0x0][0x398] ;  /* 0x00007300ff0c77ac */ /* 0x000e620008000800 */
[----:B------:R-:W-:Y:S01]  /*11980*/  ISETP.GE.AND P6, PT, R4, UR15, PT ;  /* 0x0000000f04007c0c */ /* 0x000fe2000bfc6270 */
[----:B------:R-:W-:Y:S01]  /*11990*/  @P3 STG.E.U8 desc[UR24][R164.64], R7 ;  /* 0x00000007a4003986 */ /* 0x000fe2000c101118 */
[----:B------:R-:W-:Y:S01]  /*119a0*/  ISETP.LT.AND P3, PT, R169, UR10, !P0 ;  /* 0x0000000aa9007c0c */ /* 0x000fe2000c761270 */
[----:B------:R-:W-:Y:S01]  /*119b0*/  VIADD R4, R0, 0x9 ;  /* 0x0000000900047836 */ /* 0x000fe20000000000 */
[----:B------:R-:W-:Y:S01]  /*119c0*/  F2FP.SATFINITE.E4M3.F32.PACK_AB_MERGE_C R73, R73, R72, RZ ;  /* 0x000000484949723e */ /* 0x000fe200048070ff */
[----:B------:R2:W-:Y:S01]  /*119d0*/  @P2 STG.E.U8 desc[UR24][R160.64], R9 ;  /* 0x00000009a0002986 */ /* 0x0005e2000c101118 */
[----:B------:R-:W-:Y:S01]  /*119e0*/  SHF.R.S32.HI R69, RZ, 0x8, R69 ;  /* 0x00000008ff457819 */ /* 0x000fe20000011445 */
[----:B------:R-:W3:Y:S01]  /*119f0*/  LDCU UR10, c[0x0][0x398] ;  /* 0x00007300ff0a77ac */ /* 0x000ee20008000800 */
[----:B------:R-:W-:Y:S01]  /*11a00*/  ISETP.GE.AND P2, PT, R4, UR15, PT ;  /* 0x0000000f04007c0c */ /* 0x000fe2000bf46270 */
[----:B------:R-:W-:Y:S01]  /*11a10*/  @P1 STG.E.U8 desc[UR24][R162.64], R73 ;  /* 0x00000049a2001986 */ /* 0x000fe2000c101118 */
[----:B------:R-:W-:-:S02]  /*11a20*/  IADD3 R4, P1, PT, R168, R133, RZ ;  /* 0x00000085a8047210 */ /* 0x000fc40007f3e0ff */
[----:B------:R-:W-:Y:S02]  /*11a30*/  SHF.R.S32.HI R70, RZ, 0x1f, R8 ;  /* 0x0000001fff467819 */ /* 0x000fe40000011408 */
[----:B------:R-:W-:Y:S01]  /*11a40*/  F2FP.SATFINITE.E4M3.F32.PACK_AB_MERGE_C R11, R11, R10, RZ ;  /* 0x0000000a0b0b723e */ /* 0x000fe200048070ff */
[----:B------:R5:W-:Y:S01]  /*11a50*/  @P3 STG.E.U8 desc[UR24][R158.64], R69 ;  /* 0x000000459e003986 */ /* 0x000be2000c101118 */
[----:B------:R-:W-:Y:S01]  /*11a60*/  IADD3 R6, P3, PT, R8, R2, RZ ;  /* 0x0000000208067210 */ /* 0x000fe20007f7e0ff */
[----:B0-----:R-:W-:Y:S01]  /*11a70*/  IMAD.X R5, R178, 0x1, R3, P1 ;  /* 0x00000001b2057824 */ /* 0x001fe200008e0603 */
[----:B------:R-:W-:Y:S01]  /*11a80*/  ISETP.LT.AND P1, PT, R179, UR4, !P0 ;  /* 0x00000004b3007c0c */ /* 0x000fe2000c721270 */
[----:B------:R-:W0:Y:S01]  /*11a90*/  LDCU UR4, c[0x0][0x398] ;  /* 0x00007300ff0477ac */ /* 0x000e220008000800 */
[----:B--2---:R-:W-:Y:S01]  /*11aa0*/  PRMT R9, R73, 0x9910, RZ ;  /* 0x0000991049097816 */ /* 0x004fe200000000ff */
[----:B------:R-:W-:Y:S01]  /*11ab0*/  IMAD.X R7, R70, 0x1, R132, P3 ;  /* 0x0000000146077824 */ /* 0x000fe200018e0684 */
[----:B------:R-:W-:Y:S01]  /*11ac0*/  ISETP.LT.AND P3, PT, R169, UR34, !P4 ;  /* 0x00000022a9007c0c */ /* 0x000fe2000e761270 */
[----:B------:R-:W-:Y:S01]  /*11ad0*/  VIADD R10, R0, 0xb ;  /* 0x0000000b000a7836 */ /* 0x000fe20000000000 */
[----:B------:R-:W-:Y:S01]  /*11ae0*/  ISETP.LT.AND P4, PT, R179, UR6, !P4 ;  /* 0x00000006b3007c0c */ /* 0x000fe2000e781270 */
[----:B------:R-:W2:Y:S01]  /*11af0*/  LDCU UR6, c[0x0][0x398] ;  /* 0x00007300ff0677ac */ /* 0x000ea20008000800 */
[----:B------:R-:W-:-:S02]  /*11b00*/  SHF.R.S32.HI R9, RZ, 0x8, R9 ;  /* 0x00000008ff097819 */ /* 0x000fc40000011409 */
[----:B------:R-:W-:Y:S02]  /*11b10*/  ISETP.GE.AND P0, PT, R68, UR15, PT ;  /* 0x0000000f44007c0c */ /* 0x000fe4000bf06270 */
[----:B------:R-:W-:Y:S01]  /*11b20*/  PRMT R68, R11, 0x9910, RZ ;  /* 0x000099100b447816 */ /* 0x000fe200000000ff */
[----:B------:R1:W-:Y:S01]  /*11b30*/  @P1 STG.E.U8 desc[UR24][R150.64], R9 ;  /* 0x0000000996001986 */ /* 0x0003e2000c101118 */
[----:B------:R-:W-:Y:S02]  /*11b40*/  F2FP.SATFINITE.E4M3.F32.PACK_AB_MERGE_C R75, R75, R74, RZ ;  /* 0x0000004a4b4b723e */ /* 0x000fe400048070ff */
[----:B------:R-:W-:Y:S01]  /*11b50*/  ISETP.LT.AND P1, PT, R169, UR9, !P5 ;  /* 0x00000009a9007c0c */ /* 0x000fe2000ef21270 */
[----:B------:R2:W-:Y:S01]  /*11b60*/  @P3 STG.E.U8 desc[UR24][R156.64], R11 ;  /* 0x0000000b9c003986 */ /* 0x0005e2000c101118 */
[----:B------:R-:W-:Y:S01]  /*11b70*/  ISETP.GE.AND P3, PT, R10, UR15, PT ;  /* 0x0000000f0a007c0c */ /* 0x000fe2000bf66270 */
[----:B------:R-:W4:Y:S01]  /*11b80*/  LDCU UR9, c[0x0][0x398] ;  /* 0x00007300ff0977ac */ /* 0x000f220008000800 */
[----:B------:R-:W-:Y:S01]  /*11b90*/  IMAD.MOV.U32 R10, RZ, RZ, R68 ;  /* 0x000000ffff0a7224 */ /* 0x000fe200078e0044 */
[----:B-----5:R-:W-:Y:S01]  /*11ba0*/  PRMT R69, R75, 0x9910, RZ ;  /* 0x000099104b457816 */ /* 0x020fe200000000ff */
[----:B------:R-:W-:Y:S01]  /*11bb0*/  @P4 STG.E.U8 desc[UR24][R154.64], R75 ;  /* 0x0000004b9a004986 */ /* 0x000fe2000c101118 */
[----:B0-----:R-:W-:Y:S01]  /*11bc0*/  ISETP.LT.AND P5, PT, R179, UR4, !P5 ;  /* 0x00000004b3007c0c */ /* 0x001fe2000efa1270 */
[----:B------:R-:W0:Y:S01]  /*11bd0*/  LDCU UR4, c[0x0][0x398] ;  /* 0x00007300ff0477ac */ /* 0x000e220008000800 */
[----:B-1----:R-:W-:Y:S01]  /*11be0*/  SHF.R.S32.HI R9, RZ, 0x8, R10 ;  /* 0x00000008ff097819 */ /* 0x002fe2000001140a */
[----:B------:R-:W-:Y:S01]  /*11bf0*/  IMAD.MOV.U32 R10, RZ, RZ, R69 ;  /* 0x000000ffff0a7224 */ /* 0x000fe200078e0045 */
[----:B---3--:R-:W-:Y:S01]  /*11c00*/  ISETP.LT.AND P4, PT, R169, UR10, !P6 ;  /* 0x0000000aa9007c0c */ /* 0x008fe2000f781270 */
[C---:B------:R-:W-:Y:S01]  /*11c10*/  VIADD R68, R0.reuse, 0xc ;  /* 0x0000000c00447836 */ /* 0x040fe20000000000 */
[----:B--2---:R-:W-:Y:S01]  /*11c20*/  ISETP.LT.AND P6, PT, R179, UR6, !P6 ;  /* 0x00000006b3007c0c */ /* 0x004fe2000f7c1270 */
[----:B------:R1:W-:Y:S01]  /*11c30*/  @P1 STG.E.U8 desc[UR24][R152.64], R9 ;  /* 0x0000000998001986 */ /* 0x0003e2000c101118 */
[----:B------:R-:W-:Y:S01]  /*11c40*/  SHF.R.S32.HI R11, RZ, 0x8, R10 ;  /* 0x00000008ff0b7819 */ /* 0x000fe2000001140a */
[----:B------:R-:W2:Y:S01]  /*11c50*/  LDCU UR6, c[0x0][0x398] ;  /* 0x00007300ff0677ac */ /* 0x000ea20008000800 */
[----:B------:R-:W-:Y:S01]  /*11c60*/  F2FP.SATFINITE.E4M3.F32.PACK_AB_MERGE_C R13, R13, R12, RZ ;  /* 0x0000000c0d0d723e */ /* 0x000fe200048070ff */
[----:B------:R-:W-:Y:S01]  /*11c70*/  VIADD R10, R0, 0xd ;  /* 0x0000000d000a7836 */ /* 0x000fe20000000000 */
[----:B------:R-:W-:Y:S01]  /*11c80*/  F2FP.SATFINITE.E4M3.F32.PACK_AB_MERGE_C R77, R77, R76, RZ ;  /* 0x0000004c4d4d723e */ /* 0x000fe200048070ff */
[----:B------:R-:W-:Y:S01]  /*11c90*/  @P5 STG.E.U8 desc[UR24][R144.64], R11 ;  /* 0x0000000b90005986 */ /* 0x000fe2000c101118 */
[----:B----4-:R-:W-:Y:S01]  /*11ca0*/  ISETP.LT.AND P5, PT, R169, UR9, !P2 ;  /* 0x00000009a9007c0c */ /* 0x010fe2000d7a1270 */
[----:B------:R-:W3:Y:S01]  /*11cb0*/  LDCU UR9, c[0x0][0x398] ;  /* 0x00007300ff0977ac */ /* 0x000ee20008000800 */
[----:B------:R-:W-:Y:S01]  /*11cc0*/  ISETP.GE.AND P1, PT, R68, UR15, PT ;  /* 0x0000000f44007c0c */ /* 0x000fe2000bf26270 */
[----:B------:R4:W-:Y:S01]  /*11cd0*/  @P4 STG.E.U8 desc[UR24][R148.64], R13 ;  /* 0x0000000d94004986 */ /* 0x0009e2000c101118 */
[----:B------:R-:W-:Y:S01]  /*11ce0*/  PRMT R69, R13, 0x9910, RZ ;  /* 0x000099100d457816 */ /* 0x000fe200000000ff */
[----:B------:R-:W-:Y:S01]  /*11cf0*/  VIADD R68, R8, UR32 ;  /* 0x0000002008447c36 */ /* 0x000fe20008000000 */
[----:B------:R-:W-:Y:S01]  /*11d00*/  ISETP.GE.AND P4, PT, R10, UR15, PT ;  /* 0x0000000f0a007c0c */ /* 0x000fe2000bf86270 */
[----:B------:R-:W-:Y:S01]  /*11d10*/  @P6 STG.E.U8 desc[UR24][R146.64], R77 ;  /* 0x0000004d92006986 */ /* 0x000fe2000c101118 */
[----:B------:R-:W-:Y:S01]  /*11d20*/  IADD3 R8, P6, PT, R8, R133, RZ ;  /* 0x0000008508087210 */ /* 0x000fe20007fde0ff */
[----:B------:R-:W5:Y:S01]  /*11d30*/  LDCU UR10, c[0x0][0x398] ;  /* 0x00007300ff0a77ac */ /* 0x000f620008000800 */
[----:B------:R-:W-:Y:S01]  /*11d40*/  SHF.R.S32.HI R69, RZ, 0x8, R69 ;  /* 0x00000008ff457819 */ /* 0x000fe20000011445 */
[----:B------:R-:W-:Y:S01]  /*11d50*/  VIADD R12, R0, 0xe ;  /* 0x0000000e000c7836 */ /* 0x000fe20000000000 */
[----:B------:R-:W-:Y:S01]  /*11d60*/  SHF.R.S32.HI R71, RZ, 0x1f, R68 ;  /* 0x0000001fff477819 */ /* 0x000fe20000011444 */
[----:B-1----:R-:W-:Y:S01]  /*11d70*/  IMAD.X R9, R70, 0x1, R3, P6 ;  /* 0x0000000146097824 */ /* 0x002fe200030e0603 */
[----:B------:R-:W-:Y:S01]  /*11d80*/  IADD3 R10, P6, PT, R68, R2, RZ ;  /* 0x00000002440a7210 */ /* 0x000fe20007fde0ff */
[----:B------:R1:W-:Y:S01]  /*11d90*/  @P5 STG.E.U8 desc[UR24][R142.64], R69 ;  /* 0x000000458e005986 */ /* 0x0003e2000c101118 */
[----:B0-----:R-:W-:Y:S01]  /*11da0*/  ISETP.LT.AND P5, PT, R179, UR4, !P2 ;  /* 0x00000004b3007c0c */ /* 0x001fe2000d7a1270 */
[----:B------:R-:W0:Y:S01]  /*11db0*/  LDCU UR4, c[0x0][0x398] ;  /* 0x00007300ff0477ac */ /* 0x000e220008000800 */
[----:B----4-:R-:W-:Y:S01]  /*11dc0*/  PRMT R13, R77, 0x9910, RZ ;  /* 0x000099104d0d7816 */ /* 0x010fe200000000ff */
[----:B------:R-:W-:Y:S01]  /*11dd0*/  IMAD.X R11, R71, 0x1, R132, P6 ;  /* 0x00000001470b7824 */ /* 0x000fe200030e0684 */
[----:B--2---:R-:W-:Y:S01]  /*11de0*/  ISETP.LT.AND P6, PT, R169, UR6, !P0 ;  /* 0x00000006a9007c0c */ /* 0x004fe2000c7c1270 */
[----:B------:R-:W2:Y:S01]  /*11df0*/  LDCU UR6, c[0x0][0x398] ;  /* 0x00007300ff0677ac */ /* 0x000ea20008000800 */
[----:B------:R-:W-:-:S02]  /*11e00*/  SHF.R.S32.HI R13, RZ, 0x8, R13 ;  /* 0x00000008ff0d7819 */ /* 0x000fc4000001140d */
[----:B---3--:R-:W-:Y:S01]  /*11e10*/  ISETP.LT.AND P0, PT, R179, UR9, !P0 ;  /* 0x00000009b3007c0c */ /* 0x008fe2000c701270 */
[----:B------:R-:W3:Y:S01]  /*11e20*/  LDCU UR9, c[0x0][0x398] ;  /* 0x00007300ff0977ac */ /* 0x000ee20008000800 */
[----:B------:R-:W-:Y:S01]  /*11e30*/  F2FP.SATFINITE.E4M3.F32.PACK_AB_MERGE_C R15, R15, R14, RZ ;  /* 0x0000000e0f0f723e */ /* 0x000fe200048070ff */
[----:B------:R-:W-:Y:S01]  /*11e40*/  VIADD R14, R0, 0x11 ;  /* 0x00000011000e7836 */ /* 0x000fe20000000000 */
[----:B------:R-:W-:Y:S01]  /*11e50*/  F2FP.SATFINITE.E4M3.F32.PACK_AB_MERGE_C R79, R79, R78, RZ ;  /* 0x0000004e4f4f723e */ /* 0x000fe200048070ff */
[----:B------:R4:W-:Y:S01]  /*11e60*/  @P5 STG.E.U8 desc[UR24][R138.64], R13 ;  /* 0x0000000d8a005986 */ /* 0x0009e2000c101118 */
[----:B------:R-:W-:Y:S01]  /*11e70*/  ISETP.GE.AND P2, PT, R12, UR15, PT ;  /* 0x0000000f0c007c0c */ /* 0x000fe2000bf46270 */
[----:B------:R-:W-:Y:S01]  /*11e80*/  VIADD R12, R0, 0xf ;  /* 0x0000000f000c7836 */ /* 0x000fe20000000000 */
[----:B-1----:R-:W-:Y:S01]  /*11e90*/  PRMT R69, R15, 0x9910, RZ ;  /* 0x000099100f457816 */ /* 0x002fe200000000ff */
[----:B------:R1:W-:Y:S01]  /*11ea0*/  @P6 STG.E.U8 desc[UR24][R136.64], R15 ;  /* 0x0000000f88006986 */ /* 0x0003e2000c101118 */
[----:B-----5:R-:W-:Y:S01]  /*11eb0*/  ISETP.LT.AND P6, PT, R169, UR10, !P3 ;  /* 0x0000000aa9007c0c */ /* 0x020fe2000dfc1270 */
[----:B------:R-:W5:Y:S01]  /*11ec0*/  LDCU UR10, c[0x0][0x398] ;  /* 0x00007300ff0a77ac */ /* 0x000f620008000800 */
[----:B0-----:R-:W-:Y:S01]  /*11ed0*/  ISETP.LT.AND P3, PT, R179, UR4, !P3 ;  /* 0x00000004b3007c0c */ /* 0x001fe2000df61270 */
[----:B------:R-:W-:Y:S01]  /*11ee0*/  @P0 STG.E.U8 desc[UR24][R140.64], R79 ;  /* 0x0000004f8c000986 */ /* 0x000fe2000c101118 */
[----:B------:R-:W-:Y:S01]  /*11ef0*/  ISETP.GE.AND P5, PT, R12, UR15, PT ;  /* 0x0000000f0c007c0c */ /* 0x000fe2000bfa6270 */
[----:B------:R-:W0:Y:S01]  /*11f00*/  LDCU UR4, c[0x0][0x39c] ;  /* 0x00007380ff0477ac */ /* 0x000e220008000800 */
[----:B--2---:R-:W-:Y:S01]  /*11f10*/  ISETP.LT.AND P0, PT, R169, UR6, !P1 ;  /* 0x00000006a9007c0c */ /* 0x004fe2000cf01270 */
[----:B------:R-:W-:Y:S01]  /*11f20*/  VIADD R12, R0, 0x10 ;  /* 0x00000010000c7836 */ /* 0x000fe20000000000 */
[----:B----4-:R-:W-:Y:S01]  /*11f30*/  PRMT R13, R79, 0x9910, RZ ;  /* 0x000099104f0d7816 */ /* 0x010fe200000000ff */
[----:B------:R-:W2:Y:S01]  /*11f40*/  LDCU UR6, c[0x0][0x398] ;  /* 0x00007300ff0677ac */ /* 0x000ea20008000800 */
[----:B------:R-:W-:-:S02]  /*11f50*/  SHF.R.S32.HI R69, RZ, 0x8, R69 ;  /* 0x00000008ff457819 */ /* 0x000fc40000011445 */
[----:B------:R-:W-:Y:S01]  /*11f60*/  F2FP.SATFINITE.E4M3.F32.PACK_AB_MERGE_C R17, R17, R16, RZ ;  /* 0x000000101111723e */ /* 0x000fe200048070ff */
[----:B-1----:R-:W-:Y:S01]  /*11f70*/  IMAD.MOV.U32 R15, RZ, RZ, R13 ;  /* 0x000000ffff0f7224 */ /* 0x002fe200078e000d */
[----:B---3--:R-:W-:Y:S01]  /*11f80*/  ISETP.LT.AND P1, PT, R179, UR9, !P1 ;  /* 0x00000009b3007c0c */ /* 0x008fe2000cf21270 */
[----:B------:R-:W-:Y:S01]  /*11f90*/  @P6 STG.E.U8 desc[UR24][R134.64], R69 ;  /* 0x0000004586006986 */ /* 0x000fe2000c101118 */
[----:B------:R-:W-:Y:S01]  /*11fa0*/  ISETP.GE.AND P6, PT, R12, UR15, PT ;  /* 0x0000000f0c007c0c */ /* 0x000fe2000bfc6270 */
[----:B------:R-:W1:Y:S01]  /*11fb0*/  LDCU UR9, c[0x0][0x398] ;  /* 0x00007300ff0977ac */ /* 0x000e620008000800 */
[----:B------:R-:W-:Y:S02]  /*11fc0*/  SHF.R.S32.HI R15, RZ, 0x8, R15 ;  /* 0x00000008ff0f7819 */ /* 0x000fe4000001140f */
[----:B------:R-:W-:Y:S02]  /*11fd0*/  PRMT R16, R17, 0x9910, RZ ;  /* 0x0000991011107816 */ /* 0x000fe400000000ff */
[----:B------:R-:W-:Y:S01]  /*11fe0*/  F2FP.SATFINITE.E4M3.F32.PACK_AB_MERGE_C R81, R81, R80, RZ ;  /* 0x000000505151723e */ /* 0x000fe200048070ff */
[----:B------:R3:W-:Y:S01]  /*11ff0*/  @P3 STG.E.U8 desc[UR24][R4.64], R15 ;  /* 0x0000000f04003986 */ /* 0x0007e2000c101118 */
[C---:B------:R-:W-:Y:S01]  /*12000*/  IADD3 R12, P3, PT, R68.reuse, R133, RZ ;  /* 0x00000085440c7210 */ /* 0x040fe20007f7e0ff */
[----:B------:R-:W-:Y:S01]  /*12010*/  VIADD R68, R68, UR32 ;  /* 0x0000002044447c36 */ /* 0x000fe20008000000 */
[----:B------:R-:W-:Y:S01]  /*12020*/  F2FP.SATFINITE.E4M3.F32.PACK_AB_MERGE_C R19, R19, R18, RZ ;  /* 0x000000121313723e */ /* 0x000fe200048070ff */
[----:B------:R4:W-:Y:S01]  /*12030*/  @P0 STG.E.U8 desc[UR24][R6.64], R17 ;  /* 0x0000001106000986 */ /* 0x0009e2000c101118 */
[----:B0-----:R-:W-:Y:S01]  /*12040*/  ISETP.GE.AND P0, PT, R14, UR4, PT ;  /* 0x000000040e007c0c */ /* 0x001fe2000bf06270 */
[----:B------:R-:W-:Y:S01]  /*12050*/  IMAD.X R13, R71, 0x1, R3, P3 ;  /* 0x00000001470d7824 */ /* 0x000fe200018e0603 */
[----:B-----5:R-:W-:Y:S01]  /*12060*/  ISETP.LT.AND P3, PT, R169, UR10, !P4 ;  /* 0x0000000aa9007c0c */ /* 0x020fe2000e761270 */
[----:B------:R-:W0:Y:S01]  /*12070*/  LDCU UR4, c[0x0][0x39c] ;  /* 0x00007380ff0477ac */ /* 0x000e220008000800 */
[----:B------:R-:W-:Y:S01]  /*12080*/  ISETP.LT.AND P4, PT, R179, UR12, !P4 ;  /* 0x0000000cb3007c0c */ /* 0x000fe2000e781270 */
[----:B------:R5:W-:Y:S01]  /*12090*/  @P1 STG.E.U8 desc[UR24][R8.64], R81 ;  /* 0x0000005108001986 */ /* 0x000be2000c101118 */
[----:B------:R-:W-:Y:S01]  /*120a0*/  SHF.R.S32.HI R14, RZ, 0x1f, R68 ;  /* 0x0000001fff0e7819 */ /* 0x000fe20000011444 */
[----:B---3--:R-:W-:Y:S01]  /*120b0*/  IMAD.MOV.U32 R4, RZ, RZ, R16 ;  /* 0x000000ffff047224 */ /* 0x008fe200078e0010 */
[----:B------:R-:W-:Y:S01]  /*120c0*/  PRMT R15, R81, 0x9910, RZ ;  /* 0x00009910510f7816 */ /* 0x000fe200000000ff */
[----:B------:R-:W3:Y:S01]  /*120d0*/  LDCU UR10, c[0x0][0x398] ;  /* 0x00007300ff0a77ac */ /* 0x000ee20008000800 */
[----:B------:R-:W-:-:S02]  /*120e0*/  F2FP.SATFINITE.E4M3.F32.PACK_AB_MERGE_C R83, R83, R82, RZ ;  /* 0x000000525353723e */ /* 0x000fc400048070ff */
[----:B----4-:R-:W-:Y:S01]  /*120f0*/  SHF.R.S32.HI R7, RZ, 0x8, R4 ;  /* 0x00000008ff077819 */ /* 0x010fe20000011404 */
[----:B------:R-:W4:Y:S01]  /*12100*/  LDCU UR12, c[0x0][0x398] ;  /* 0x00007300ff0c77ac */ /* 0x000f220008000800 */
[----:B------:R-:W-:Y:S02]  /*12110*/  IADD3 R4, P1, PT, R68, R2, RZ ;  /* 0x0000000244047210 */ /* 0x000fe40007f3e0ff */
[----:B------:R-:W-:Y:S01]  /*12120*/  SHF.R.S32.HI R15, RZ, 0x8, R15 ;  /* 0x00000008ff0f7819 */ /* 0x000fe2000001140f */
[----:B------:R3:W-:Y:S01]  /*12130*/  @P3 STG.E.U8 desc[UR24][R10.64], R7 ;  /* 0x000000070a003986 */ /* 0x0007e2000c101118 */
[----:B--2---:R-:W-:Y:S01]  /*12140*/  ISETP.LT.AND P3, PT, R169, UR6, !P2 ;  /* 0x00000006a9007c0c */ /* 0x004fe2000d761270 */
[----:B-----5:R-:W-:Y:S01]  /*12150*/  VIADD R8, R0, 0x12 ;  /* 0x0000001200087836 */ /* 0x020fe20000000000 */
[----:B-1----:R-:W-:Y:S01]  /*12160*/  ISETP.LT.AND P2, PT, R179, UR9, !P2 ;  /* 0x00000009b3007c0c */ /* 0x002fe2000d741270 */
[----:B------:R-:W-:Y:S01]  /*12170*/  IMAD.X R5, R14, 0x1, R132, P1 ;  /* 0x000000010e057824 */ /* 0x000fe200008e0684 */
[----:B------:R1:W-:Y:S01]  /*12180*/  @P4 STG.E.U8 desc[UR24][R12.64], R15 ;  /* 0x0000000f0c004986 */ /* 0x0003e2000c101118 */
[----:B------:R-:W-:Y:S01]  /*12190*/  IADD3 R6, P4, PT, R68, R133, RZ ;  /* 0x0000008544067210 */ /* 0x000fe20007f9e0ff */
[----:B------:R-:W2:Y:S01]  /*121a0*/  LDCU UR6, c[0x0][0x39c] ;  /* 0x00007380ff0677ac */ /* 0x000ea20008000800 */
[----:B0-----:R-:W-:Y:S01]  /*121b0*/  ISETP.GE.AND P1, PT, R8, UR4, PT ;  /* 0x0000000408007c0c */ /* 0x001fe2000bf26270 */
[----:B------:R-:W-:Y:S01]  /*121c0*/  VIADD R68, R68, UR32 ;  /* 0x0000002044447c36 */ /* 0x000fe20008000000 */
[----:B------:R-:W-:Y:S01]  /*121d0*/  F2FP.SATFINITE.E4M3.F32.PACK_AB_MERGE_C R21, R21, R20, RZ ;  /* 0x000000141515723e */ /* 0x000fe200048070ff */
[----:B------:R-:W0:Y:S01]  /*121e0*/  LDCU UR4, c[0x0][0x39c] ;  /* 0x00007380ff0477ac */ /* 0x000e220008000800 */
[----:B---3--:R-:W-:Y:S01]  /*121f0*/  IMAD.X R7, R14, 0x1, R3, P4 ;  /* 0x000000010e077824 */ /* 0x008fe200020e0603 */
[----:B------:R-:W-:Y:S01]  /*12200*/  PRMT R11, R19, 0x9910, RZ ;  /* 0x00009910130b7816 */ /* 0x000fe200000000ff */
[----:B------:R3:W-:Y:S01]  /*12210*/  @P3 STG.E.U8 desc[UR24][R4.64], R19 ;  /* 0x0000001304003986 */ /* 0x0007e2000c101118 */
[----:B------:R-:W5:Y:S01]  /*12220*/  LDCU UR9, c[0x0][0x398] ;  /* 0x00007300ff0977ac */ /* 0x000f620008000800 */
[----:B------:R-:W-:Y:S01]  /*12230*/  ISETP.LT.AND P3, PT, R169, UR10, !P5 ;  /* 0x0000000aa9007c0c */ /* 0x000fe2000ef61270 */
[----:B-1----:R-:W-:Y:S01]  /*12240*/  VIADD R12, R0, 0x13 ;  /* 0x00000013000c7836 */ /* 0x002fe20000000000 */
[----:B----4-:R-:W-:Y:S01]  /*12250*/  ISETP.LT.AND P5, PT, R179, UR12, !P5 ;  /* 0x0000000cb3007c0c */ /* 0x010fe2000efa1270 */
[----:B------:R1:W-:Y:S01]  /*12260*/  @P2 STG.E.U8 desc[UR24][R6.64], R83 ;  /* 0x0000005306002986 */ /* 0x0003e2000c101118 */
[----:B------:R-:W-:Y:S01]  /*12270*/  SHF.R.S32.HI R10, RZ, 0x1f, R68 ;  /* 0x0000001fff0a7819 */ /* 0x000fe20000011444 */
[----:B------:R-:W4:Y:S01]  /*12280*/  LDCU UR10, c[0x0][0x398] ;  /* 0x00007300ff0a77ac */ /* 0x000f220008000800 */
[----:B------:R-:W-:-:S02]  /*12290*/  IADD3 R8, P2, PT, R68, R2, RZ ;  /* 0x0000000244087210 */ /* 0x000fc40007f5e0ff */
[----:B------:R-:W-:Y:S01]  /*122a0*/  PRMT R13, R83, 0x9910, RZ ;  /* 0x00009910530d7816 */ /* 0x000fe200000000ff */
[----:B------:R-:W4:Y:S01]  /*122b0*/  LDCU UR12, c[0x0][0x398] ;  /* 0x00007300ff0c77ac */ /* 0x000f220008000800 */
[----:B---3--:R-:W-:Y:S01]  /*122c0*/  IADD3 R4, P4, PT, R68, R133, RZ ;  /* 0x0000008544047210 */ /* 0x008fe20007f9e0ff */
[----:B------:R-:W-:Y:S01]  /*122d0*/  IMAD.X R9, R10, 0x1, R132, P2 ;  /* 0x000000010a097824 */ /* 0x000fe200010e0684 */
[----:B------:R-:W-:Y:S01]  /*122e0*/  SHF.R.S32.HI R11, RZ, 0x8, R11 ;  /* 0x00000008ff0b7819 */ /* 0x000fe2000001140b */
[----:B------:R-:W-:Y:S01]  /*122f0*/  VIADD R68, R68, UR32 ;  /* 0x0000002044447c36 */ /* 0x000fe20008000000 */
[----:B------:R-:W-:Y:S01]  /*12300*/  SHF.R.S32.HI R13, RZ, 0x8, R13 ;  /* 0x00000008ff0d7819 */ /* 0x000fe2000001140d */
[----:B------:R-:W-:Y:S01]  /*12310*/  IMAD.X R5, R10, 0x1, R3, P4 ;  /* 0x000000010a057824 */ /* 0x000fe200020e0603 */
[----:B0-----:R-:W-:Y:S01]  /*12320*/  ISETP.GE.AND P2, PT, R12, UR4, PT ;  /* 0x000000040c007c0c */ /* 0x001fe2000bf46270 */
[C---:B-1----:R-:W-:Y:S01]  /*12330*/  VIADD R7, R0.reuse, 0x14 ;  /* 0x0000001400077836 */ /* 0x042fe20000000000 */
[----:B------:R-:W0:Y:S01]  /*12340*/  LDCU UR4, c[0x0][0x39c] ;  /* 0x00007380ff0477ac */ /* 0x000e220008000800 */
[----:B------:R1:W-:Y:S01]  /*12350*/  @P3 STG.E.U8 desc[UR24][R8.64], R11 ;  /* 0x0000000b08003986 */ /* 0x0003e2000c101118 */
[----:B------:R-:W-:Y:S01]  /*12360*/  SHF.R.S32.HI R10, RZ, 0x1f, R68 ;  /* 0x0000001fff0a7819 */ /* 0x000fe20000011444 */
[----:B------:R-:W-:Y:S01]  /*12370*/  VIADD R12, R0, 0x16 ;  /* 0x00000016000c7836 */ /* 0x000fe20000000000 */
[----:B------:R-:W-:Y:S01]  /*12380*/  IADD3 R6, P4, PT, R68, R2, RZ ;  /* 0x0000000244067210 */ /* 0x000fe20007f9e0ff */
[----:B------:R3:W-:Y:S01]  /*12390*/  @P5 STG.E.U8 desc[UR24][R4.64], R13 ;  /* 0x0000000d04005986 */ /* 0x0007e2000c101118 */
[----:B--2---:R-:W-:Y:S01]  /*123a0*/  ISETP.GE.AND P3, PT, R7, UR6, PT ;  /* 0x0000000607007c0c */ /* 0x004fe2000bf66270 */
[----:B------:R-:W2:Y:S01]  /*123b0*/  LDCU UR6, c[0x0][0x398] ;  /* 0x00007300ff0677ac */ /* 0x000ea20008000800 */
[----:B-----5:R-:W-:Y:S01]  /*123c0*/  ISETP.LT.AND P5, PT, R169, UR9, !P6 ;  /* 0x00000009a9007c0c */ /* 0x020fe2000f7a1270 */
[----:B------:R-:W-:Y:S01]  /*123d0*/  IMAD.X R7, R10, 0x1, R132, P4 ;  /* 0x000000010a077824 */ /* 0x000fe200020e0684 */
[----:B------:R-:W-:Y:S01]  /*123e0*/  ISETP.LT.AND P6, PT, R179, UR14, !P6 ;  /* 0x0000000eb3007c0c */ /* 0x000fe2000f7c1270 */
[----:B------:R-:W5:Y:S01]  /*123f0*/  LDCU UR9, c[0x0][0x398] ;  /* 0x00007300ff0977ac */ /* 0x000f620008000800 */
[----:B------:R-:W-:Y:S01]  /*12400*/  F2FP.SATFINITE.E4M3.F32.PACK_AB_MERGE_C R85, R85, R84, RZ ;  /* 0x000000545555723e */ /* 0x000fe200048070ff */
[----:B-1----:R-:W-:Y:S01]  /*12410*/  VIADD R8, R0, 0x15 ;  /* 0x0000001500087836 */ /* 0x002fe20000000000 */
[----:B------:R-:W-:Y:S01]  /*12420*/  PRMT R11, R21, 0x9910, RZ ;  /* 0x00009910150b7816 */ /* 0x000fe200000000ff */
[----:B------:R-:W1:Y:S01]  /*12430*/  LDCU UR14, c[0x0][0x398] ;  /* 0x00007300ff0e77ac */ /* 0x000e620008000800 */
[----:B------:R-:W-:-:S02]  /*12440*/  F2FP.SATFINITE.E4M3.F32.PACK_AB_MERGE_C R23, R23, R22, RZ ;  /* 0x000000161717723e */ /* 0x000fc400048070ff */
[C---:B---3--:R-:W-:Y:S01]  /*12450*/  IADD3 R4, P4, PT, R68.reuse, R133, RZ ;  /* 0x0000008544047210 */ /* 0x048fe20007f9e0ff */
[----:B------:R-:W-:Y:S01]  /*12460*/  VIADD R68, R68, UR32 ;  /* 0x0000002044447c36 */ /* 0x000fe20008000000 */
[----:B------:R-:W-:Y:S01]  /*12470*/  PRMT R13, R85, 0x9910, RZ ;  /* 0x00009910550d7816 */ /* 0x000fe200000000ff */
[----:B------:R-:W-:Y:S01]  /*12480*/  @P5 STG.E.U8 desc[UR24][R6.64], R21 ;  /* 0x0000001506005986 */ /* 0x000fe2000c101118 */
[----:B----4-:R-:W-:Y:S01]  /*12490*/  ISETP.LT.AND P5, PT, R169, UR10, !P0 ;  /* 0x0000000aa9007c0c */ /* 0x010fe2000c7a1270 */
[----:B------:R-:W-:Y:S01]  /*124a0*/  IMAD.X R5, R10, 0x1, R3, P4 ;  /* 0x000000010a057824 */ /* 0x000fe200020e0603 */
[----:B0-----:R-:W-:Y:S01]  /*124b0*/  ISETP.GE.AND P4, PT, R8, UR4, PT ;  /* 0x0000000408007c0c */ /* 0x001fe2000bf86270 */
[----:B------:R-:W0:Y:S01]  /*124c0*/  LDCU UR4, c[0x0][0x39c] ;  /* 0x00007380ff0477ac */ /* 0x000e220008000800 */
[----:B------:R-:W-:Y:S02]  /*124d0*/  SHF.R.S32.HI R10, RZ, 0x1f, R68 ;  /* 0x0000001fff0a7819 */ /* 0x000fe40000011444 */
[----:B------:R3:W-:Y:S01]  /*124e0*/  @P6 STG.E.U8 desc[UR24][R4.64], R85 ;  /* 0x0000005504006986 */ /* 0x0007e2000c101118 */
[----:B------:R-:W-:Y:S01]  /*124f0*/  IADD3 R8, P6, PT, R68, R2, RZ ;  /* 0x0000000244087210 */ /* 0x000fe20007fde0ff */
[----:B------:R-:W4:Y:S01]  /*12500*/  LDCU UR10, c[0x0][0x398] ;  /* 0x00007300ff0a77ac */ /* 0x000f220008000800 */
[----:B--2---:R-:W-:-:S02]  /*12510*/  ISETP.LT.AND P0, PT, R179, UR6, !P0 ;  /* 0x00000006b3007c0c */ /* 0x004fc4000c701270 */
[----:B------:R-:W-:Y:S01]  /*12520*/  SHF.R.S32.HI R11, RZ, 0x8, R11 ;  /* 0x00000008ff0b7819 */ /* 0x000fe2000001140b */
[----:B------:R-:W-:Y:S01]  /*12530*/  IMAD.X R9, R10, 0x1, R132, P6 ;  /* 0x000000010a097824 */ /* 0x000fe200030e0684 */
[----:B------:R-:W-:Y:S01]  /*12540*/  SHF.R.S32.HI R13, RZ, 0x8, R13 ;  /* 0x00000008ff0d7819 */ /* 0x000fe2000001140d */
[----:B------:R-:W2:Y:S01]  /*12550*/  LDCU UR6, c[0x0][0x39c] ;  /* 0x00007380ff0677ac */ /* 0x000ea20008000800 */
[----:B------:R-:W-:Y:S02]  /*12560*/  F2FP.SATFINITE.E4M3.F32.PACK_AB_MERGE_C R87, R87, R86, RZ ;  /* 0x000000565757723e */ /* 0x000fe400048070ff */
[----:B------:R0:W-:Y:S01]  /*12570*/  @P5 STG.E.U8 desc[UR24][R8.64], R11 ;  /* 0x0000000b08005986 */ /* 0x0001e2000c101118 */
[C---:B---3--:R-:W-:Y:S01]  /*12580*/  IADD3 R4, P6, PT, R68.reuse, R133, RZ ;  /* 0x0000008544047210 */ /* 0x048fe20007fde0ff */
[----:B------:R-:W-:Y:S01]  /*12590*/  VIADD R68, R68, UR32 ;  /* 0x0000002044447c36 */ /* 0x000fe20008000000 */
[----:B-----5:R-:W-:Y:S01]  /*125a0*/  ISETP.LT.AND P5, PT, R169, UR9, !P1 ;  /* 0x00000009a9007c0c */ /* 0x020fe2000cfa1270 */
[----:B------:R-:W3:Y:S01]  /*125b0*/  LDCU UR9, c[0x0][0x398] ;  /* 0x00007300ff0977ac */ /* 0x000ee20008000800 */
[----:B------:R-:W-:Y:S01]  /*125c0*/  ISETP.LT.AND P1, PT, R179, UR12, !P1 ;  /* 0x0000000cb3007c0c */ /* 0x000fe2000cf21270 */
[----:B------:R-:W-:Y:S01]  /*125d0*/  IMAD.X R5, R10, 0x1, R3, P6 ;  /* 0x000000010a057824 */ /* 0x000fe200030e0603 */
[----:B------:R-:W-:Y:S01]  /*125e0*/  SHF.R.S32.HI R10, RZ, 0x1f, R68 ;  /* 0x0000001fff0a7819 */ /* 0x000fe20000011444 */
[----:B------:R-:W5:Y:S01]  /*125f0*/  LDCU UR12, c[0x0][0x398] ;  /* 0x00007300ff0c77ac */ /* 0x000f620008000800 */
[----:B------:R-:W-:-:S02]  /*12600*/  F2FP.SATFINITE.E4M3.F32.PACK_AB_MERGE_C R25, R25, R24, RZ ;  /* 0x000000181919723e */ /* 0x000fc400048070ff */
[----:B------:R1:W-:Y:S01]  /*12610*/  @P0 STG.E.U8 desc[UR24][R4.64], R13 ;  /* 0x0000000d04000986 */ /* 0x0003e2000c101118 */
[CC--:B------:R-:W-:Y:S02]  /*12620*/  IADD3 R6, P0, PT, R68.reuse, R2.reuse, RZ ;  /* 0x0000000244067210 */ /* 0x0c0fe40007f1e0ff */
[C---:B0-----:R-:W-:Y:S01]  /*12630*/  IADD3 R8, P6, PT, R68.reuse, R133, RZ ;  /* 0x0000008544087210 */ /* 0x041fe20007fde0ff */
[----:B------:R-:W-:Y:S01]  /*12640*/  VIADD R68, R68, UR32 ;  /* 0x0000002044447c36 */ /* 0x000fe20008000000 */
[----:B------:R-:W-:Y:S01]  /*12650*/  PRMT R11, R23, 0x9910, RZ ;  /* 0x00009910170b7816 */ /* 0x000fe200000000ff */
[----:B------:R-:W-:Y:S01]  /*12660*/  IMAD.X R7, R10, 0x1, R132, P0 ;  /* 0x000000010a077824 */ /* 0x000fe200000e0684 */
[----:B------:R-:W-:Y:S01]  /*12670*/  ISETP.GE.AND P0, PT, R12, UR4, PT ;  /* 0x000000040c007c0c */ /* 0x000fe2000bf06270 */
[----:B------:R-:W0:Y:S01]  /*12680*/  LDCU UR4, c[0x0][0x39c] ;  /* 0x00007380ff0477ac */ /* 0x000e220008000800 */
[----:B------:R-:W-:Y:S01]  /*12690*/  IMAD.X R9, R10, 0x1, R3, P6 ;  /* 0x000000010a097824 */ /* 0x000fe200030e0603 */
[----:B------:R-:W-:Y:S01]  /*126a0*/  SHF.R.S32.HI R10, RZ, 0x1f, R68 ;  /* 0x0000001fff0a7819 */ /* 0x000fe20000011444 */
[----:B------:R2:W-:Y:S01]  /*126b0*/  @P5 STG.E.U8 desc[UR24][R6.64], R23 ;  /* 0x0000001706005986 */ /* 0x0005e2000c101118 */
[----:B----4-:R-:W-:Y:S01]  /*126c0*/  ISETP.LT.AND P5, PT, R169, UR10, !P2 ;  /* 0x0000000aa9007c0c */ /* 0x010fe2000d7a1270 */
[----:B------:R-:W-:Y:S01]  /*126d0*/  VIADD R12, R0, 0x17 ;  /* 0x00000017000c7836 */ /* 0x000fe20000000000 */
[----:B-1----:R-:W-:Y:S01]  /*126e0*/  ISETP.LT.AND P2, PT, R179, UR14, !P2 ;  /* 0x0000000eb3007c0c */ /* 0x002fe2000d741270 */
[----:B------:R1:W-:Y:S01]  /*126f0*/  @P1 STG.E.U8 desc[UR24][R8.64], R87 ;  /* 0x0000005708001986 */ /* 0x0003e2000c101118 */
[----:B------:R-:W-:Y:S01]  /*12700*/  IADD3 R4, P1, PT, R68, R2, RZ ;  /* 0x0000000244047210 */ /* 0x000fe20007f3e0ff */
[----:B------:R-:W4:Y:S01]  /*12710*/  LDCU UR10, c[0x0][0x398] ;  /* 0x00007300ff0a77ac */ /* 0x000f220008000800 */
[----:B------:R-:W-:-:S02]  /*12720*/  PRMT R13, R87, 0x9910, RZ ;  /* 0x00009910570d7816 */ /* 0x000fc400000000ff */
[----:B------:R-:W-:Y:S01]  /*12730*/  SHF.R.S32.HI R11, RZ, 0x8, R11 ;  /* 0x00000008ff0b7819 */ /* 0x000fe2000001140b */
[----:B------:R-:W-:Y:S01]  /*12740*/  IMAD.X R5, R10, 0x1, R132, P1 ;  /* 0x000000010a057824 */ /* 0x000fe200008e0684 */
[----:B------:R-:W-:Y:S01]  /*12750*/  SHF.R.S32.HI R13, RZ, 0x8, R13 ;  /* 0x00000008ff0d7819 */ /* 0x000fe2000001140d */
[----:B------:R-:W4:Y:S01]  /*12760*/  LDCU UR14, c[0x0][0x398] ;  /* 0x00007300ff0e77ac */ /* 0x000f220008000800 */
[C---:B--2---:R-:W-:Y:S01]  /*12770*/  IADD3 R6, P6, PT, R68.reuse, R133, RZ ;  /* 0x0000008544067210 */ /* 0x044fe20007fde0ff */
[----:B------:R-:W-:Y:S01]  /*12780*/  VIADD R68, R68, UR32 ;  /* 0x0000002044447c36 */ /* 0x000fe20008000000 */
[----:B0-----:R-:W-:Y:S01]  /*12790*/  ISETP.GE.AND P1, PT, R12, UR4, PT ;  /* 0x000000040c007c0c */ /* 0x001fe2000bf26270 */
[----:B-1----:R-:W-:Y:S01]  /*127a0*/  VIADD R9, R0, 0x18 ;  /* 0x0000001800097836 */ /* 0x002fe20000000000 */
[----:B------:R-:W0:Y:S01]  /*127b0*/  LDCU UR4, c[0x0][0x39c] ;  /* 0x00007380ff0477ac */ /* 0x000e220008000800 */
[----:B------:R-:W-:Y:S01]  /*127c0*/  IMAD.X R7, R10, 0x1, R3, P6 ;  /* 0x000000010a077824 */ /* 0x000fe200030e0603 */
[----:B------:R1:W-:Y:S01]  /*127d0*/  @P5 STG.E.U8 desc[UR24][R4.64], R11 ;  /* 0x0000000b04005986 */ /* 0x0003e2000c101118 */
[----:B------:R-:W-:Y:S01]  /*127e0*/  SHF.R.S32.HI R10, RZ, 0x1f, R68 ;  /* 0x0000001fff0a7819 */ /* 0x000fe20000011444 */
[----:B------:R-:W-:Y:S01]  /*127f0*/  VIADD R12, R0, 0x1a ;  /* 0x0000001a000c7836 */ /* 0x000fe20000000000 */
[----:B------:R-:W-:Y:S01]  /*12800*/  IADD3 R8, P5, PT, R68, R2, RZ ;  /* 0x0000000244087210 */ /* 0x000fe20007fbe0ff */
[----:B------:R2:W-:Y:S01]  /*12810*/  @P2 STG.E.U8 desc[UR24][R6.64], R13 ;  /* 0x0000000d06002986 */ /* 0x0005e2000c101118 */
[----:B------:R-:W-:Y:S01]  /*12820*/  ISETP.GE.AND P2, PT, R9, UR6, PT ;  /* 0x0000000609007c0c */ /* 0x000fe2000bf46270 */
[----:B------:R-:W4:Y:S01]  /*12830*/  LDCU UR6, c[0x0][0x398] ;  /* 0x00007300ff0677ac */ /* 0x000f220008000800 */
[----:B---3--:R-:W-:Y:S01]  /*12840*/  ISETP.LT.AND P6, PT, R169, UR9, !P3 ;  /* 0x00000009a9007c0c */ /* 0x008fe2000dfc1270 */
[----:B------:R-:W-:Y:S01]  /*12850*/  IMAD.X R9, R10, 0x1, R132, P5 ;  /* 0x000000010a097824 */ /* 0x000fe200028e0684 */
[----:B-----5:R-:W-:Y:S01]  /*12860*/  ISETP.LT.AND P3, PT, R179, UR12, !P3 ;  /* 0x0000000cb3007c0c */ /* 0x020fe2000df61270 */
[----:B------:R-:W3:Y:S01]  /*12870*/  LDCU UR9, c[0x0][0x398] ;  /* 0x00007300ff0977ac */ /* 0x000ee20008000800 */
[----:B------:R-:W-:-:S02]  /*12880*/  F2FP.SATFINITE.E4M3.F32.PACK_AB_MERGE_C R89, R89, R88, RZ ;  /* 0x000000585959723e */ /* 0x000fc400048070ff */
[C---:B-1----:R-:W-:Y:S01]  /*12890*/  IADD3 R4, P5, PT, R68.reuse, R133, RZ ;  /* 0x0000008544047210 */ /* 0x042fe20007fbe0ff */
[----:B------:R-:W-:Y:S01]  /*128a0*/  VIADD R68, R68, UR32 ;  /* 0x0000002044447c36 */ /* 0x000fe20008000000 */
[----:B------:R-:W1:Y:S01]  /*128b0*/  LDCU UR12, c[0x0][0x398] ;  /* 0x00007300ff0c77ac */ /* 0x000e620008000800 */
[----:B--2---:R-:W-:Y:S01]  /*128c0*/  VIADD R6, R0, 0x19 ;  /* 0x0000001900067836 */ /* 0x004fe20000000000 */
[----:B------:R-:W-:Y:S01]  /*128d0*/  PRMT R11, R25, 0x9910, RZ ;  /* 0x00009910190b7816 */ /* 0x000fe200000000ff */
[----:B------:R-:W-:Y:S01]  /*128e0*/  IMAD.X R5, R10, 0x1, R3, P5 ;  /* 0x000000010a057824 */ /* 0x000fe200028e0603 */
[----:B------:R-:W-:Y:S01]  /*128f0*/  SHF.R.S32.HI R10, RZ, 0x1f, R68 ;  /* 0x0000001fff0a7819 */ /* 0x000fe20000011444 */
[----:B------:R-:W-:Y:S01]  /*12900*/  @P6 STG.E.U8 desc[UR24][R8.64], R25 ;  /* 0x0000001908006986 */ /* 0x000fe2000c101118 */
[----:B0-----:R-:W-:Y:S01]  /*12910*/  ISETP.GE.AND P5, PT, R6, UR4, PT ;  /* 0x0000000406007c0c */ /* 0x001fe2000bfa6270 */
[----:B------:R-:W0:Y:S01]  /*12920*/  LDCU UR4, c[0x0][0x39c] ;  /* 0x00007380ff0477ac */ /* 0x000e220008000800 */
[----:B------:R-:W-:Y:S01]  /*12930*/  IADD3 R6, P6, PT, R68, R2, RZ ;  /* 0x0000000244067210 */ /* 0x000fe20007fde0ff */
[----:B------:R2:W-:Y:S01]  /*12940*/  @P3 STG.E.U8 desc[UR24][R4.64], R89 ;  /* 0x0000005904003986 */ /* 0x0005e2000c101118 */
[----:B----4-:R-:W-:Y:S01]  /*12950*/  ISETP.LT.AND P3, PT, R169, UR10, !P4 ;  /* 0x0000000aa9007c0c */ /* 0x010fe2000e761270 */
[----:B------:R-:W4:Y:S01]  /*12960*/  LDCU UR10, c[0x0][0x398] ;  /* 0x00007300ff0a77ac */ /* 0x000f220008000800 */
[----:B------:R-:W-:Y:S01]  /*12970*/  ISETP.LT.AND P4, PT, R179, UR6, !P4 ;  /* 0x00000006b3007c0c */ /* 0x000fe2000e781270 */
[----:B------:R-:W-:Y:S01]  /*12980*/  IMAD.X R7, R10, 0x1, R132, P6 ;  /* 0x000000010a077824 */ /* 0x000fe200030e0684 */
[----:B------:R-:W-:Y:S01]  /*12990*/  PRMT R13, R89, 0x9910, RZ ;  /* 0x00009910590d7816 */ /* 0x000fe200000000ff */
[----:B------:R-:W5:Y:S01]  /*129a0*/  LDCU UR6, c[0x0][0x39c] ;  /* 0x00007380ff0677ac */ /* 0x000f620008000800 */
[----:B------:R-:W-:-:S02]  /*129b0*/  SHF.R.S32.HI R11, RZ, 0x8, R11 ;  /* 0x00000008ff0b7819 */ /* 0x000fc4000001140b */
[----:B------:R-:W-:Y:S02]  /*129c0*/  SHF.R.S32.HI R13, RZ, 0x8, R13 ;  /* 0x00000008ff0d7819 */ /* 0x000fe4000001140d */
[----:B------:R-:W-:Y:S02]  /*129d0*/  F2FP.SATFINITE.E4M3.F32.PACK_AB_MERGE_C R27, R27, R26, RZ ;  /* 0x0000001a1b1b723e */ /* 0x000fe400048070ff */
[C---:B--2---:R-:W-:Y:S01]  /*129e0*/  IADD3 R4, P6, PT, R68.reuse, R133, RZ ;  /* 0x0000008544047210 */ /* 0x044fe20007fde0ff */
[----:B------:R-:W-:Y:S01]  /*129f0*/  VIADD R68, R68, UR32 ;  /* 0x0000002044447c36 */ /* 0x000fe20008000000 */
[----:B------:R2:W-:Y:S01]  /*12a00*/  @P3 STG.E.U8 desc[UR24][R6.64], R11 ;  /* 0x0000000b06003986 */ /* 0x0005e2000c101118 */
[----:B-1----:R-:W-:Y:S01]  /*12a10*/  ISETP.LT.AND P3, PT, R179, UR12, !P0 ;  /* 0x0000000cb3007c0c */ /* 0x002fe2000c761270 */
[----:B------:R-:W1:Y:S01]  /*12a20*/  LDCU UR12, c[0x0][0x398] ;  /* 0x00007300ff0c77ac */ /* 0x000e620008000800 */
[----:B------:R-:W-:Y:S01]  /*12a30*/  IMAD.X R5, R10, 0x1, R3, P6 ;  /* 0x000000010a057824 */ /* 0x000fe200030e0603 */
[----:B------:R-:W-:-:S02]  /*12a40*/  SHF.R.S32.HI R10, RZ, 0x1f, R68 ;  /* 0x0000001fff0a7819 */ /* 0x000fc40000011444 */
[----:B------:R-:W-:Y:S02]  /*12a50*/  F2FP.SATFINITE.E4M3.F32.PACK_AB_MERGE_C R91, R91, R90, RZ ;  /* 0x0000005a5b5b723e */ /* 0x000fe400048070ff */
[----:B------:R1:W-:Y:S01]  /*12a60*/  @P4 STG.E.U8 desc[UR24][R4.64], R13 ;  /* 0x0000000d04004986 */ /* 0x0003e2000c101118 */
[----:B---3--:R-:W-:Y:S01]  /*12a70*/  ISETP.LT.AND P4, PT, R169, UR9, !P0 ;  /* 0x00000009a9007c0c */ /* 0x008fe2000c781270 */
[----:B------:R-:W3:Y:S01]  /*12a80*/  LDCU UR9, c[0x0][0x398] ;  /* 0x00007300ff0977ac */ /* 0x000ee20008000800 */
[CC--:B------:R-:W-:Y:S02]  /*12a90*/  IADD3 R8, P0, PT, R68.reuse, R2.reuse, RZ ;  /* 0x0000000244087210 */ /* 0x0c0fe40007f1e0ff */
[C---:B--2---:R-:W-:Y:S01]  /*12aa0*/  IADD3 R6, P6, PT, R68.reuse, R133, RZ ;  /* 0x0000008544067210 */ /* 0x044fe20007fde0ff */
[----:B------:R-:W-:Y:S01]  /*12ab0*/  VIADD R68, R68, UR32 ;  /* 0x0000002044447c36 */ /* 0x000fe20008000000 */
[----:B------:R-:W-:Y:S01]  /*12ac0*/  PRMT R11, R27, 0x9910, RZ ;  /* 0x000099101b0b7816 */ /* 0x000fe200000000ff */
[----:B------:R-:W-:Y:S01]  /*12ad0*/  IMAD.X R9, R10, 0x1, R132, P0 ;  /* 0x000000010a097824 */ /* 0x000fe200000e0684 */
[----:B0-----:R-:W-:Y:S01]  /*12ae0*/  ISETP.GE.AND P0, PT, R12, UR4, PT ;  /* 0x000000040c007c0c */ /* 0x001fe2000bf06270 */
[----:B------:R-:W0:Y:S01]  /*12af0*/  LDCU UR4, c[0x0][0x39c] ;  /* 0x00007380ff0477ac */ /* 0x000e220008000800 */
[----:B------:R-:W-:Y:S01]  /*12b00*/  IMAD.X R7, R10, 0x1, R3, P6 ;  /* 0x000000010a077824 */ /* 0x000fe200030e0603 */
[----:B------:R-:W-:Y:S01]  /*12b10*/  SHF.R.S32.HI R10, RZ, 0x1f, R68 ;  /* 0x0000001fff0a7819 */ /* 0x000fe20000011444 */
[----:B------:R-:W-:Y:S01]  /*12b20*/  VIADD R12, R0, 0x1b ;  /* 0x0000001b000c7836 */ /* 0x000fe20000000000 */
[----:B------:R2:W-:Y:S01]  /*12b30*/  @P4 STG.E.U8 desc[UR24][R8.64], R27 ;  /* 0x0000001b08004986 */ /* 0x0005e2000c101118 */
[----:B----4-:R-:W-:Y:S01]  /*12b40*/  ISETP.LT.AND P4, PT, R169, UR10, !P1 ;  /* 0x0000000aa9007c0c */ /* 0x010fe2000cf81270 */
[----:B------:R-:W4:Y:S01]  /*12b50*/  LDCU UR10, c[0x0][0x398] ;  /* 0x00007300ff0a77ac */ /* 0x000f220008000800 */
[----:B-1----:R-:W-:Y:S01]  /*12b60*/  PRMT R13, R91, 0x9910, RZ ;  /* 0x000099105b0d7816 */ /* 0x002fe200000000ff */
[----:B------:R1:W-:Y:S01]  /*12b70*/  @P3 STG.E.U8 desc[UR24][R6.64], R91 ;  /* 0x0000005b06003986 */ /* 0x0003e2000c101118 */
[----:B------:R-:W-:Y:S01]  /*12b80*/  ISETP.LT.AND P3, PT, R179, UR14, !P1 ;  /* 0x0000000eb3007c0c */ /* 0x000fe2000cf61270 */
[----:B------:R-:W4:Y:S01]  /*12b90*/  LDCU UR14, c[0x0][0x398] ;  /* 0x00007300ff0e77ac */ /* 0x000f220008000800 */
[----:B------:R-:W-:-:S02]  /*12ba0*/  IADD3 R4, P1, PT, R68, R2, RZ ;  /* 0x0000000244047210 */ /* 0x000fc40007f3e0ff */
[----:B------:R-:W-:Y:S02]  /*12bb0*/  SHF.R.S32.HI R11, RZ, 0x8, R11 ;  /* 0x00000008ff0b7819 */ /* 0x000fe4000001140b */
[----:B------:R-:W-:Y:S01]  /*12bc0*/  SHF.R.S32.HI R13, RZ, 0x8, R13 ;  /* 0x00000008ff0d7819 */ /* 0x000fe2000001140d */
[----:B------:R-:W-:Y:S01]  /*12bd0*/  IMAD.X R5, R10, 0x1, R132, P1 ;  /* 0x000000010a057824 */ /* 0x000fe200008e0684 */
[----:B------:R-:W-:Y:S01]  /*12be0*/  F2FP.SATFINITE.E4M3.F32.PACK_AB_MERGE_C R29, R29, R28, RZ ;  /* 0x0000001c1d1d723e */ /* 0x000fe200048070ff */
[----:B--2---:R-:W-:Y:S01]  /*12bf0*/  VIADD R9, R0, 0x1c ;  /* 0x0000001c00097836 */ /* 0x004fe20000000000 */
[----:B0-----:R-:W-:Y:S01]  /*12c00*/  ISETP.GE.AND P1, PT, R12, UR4, PT ;  /* 0x000000040c007c0c */ /* 0x001fe2000bf26270 */
[----:B------:R-:W0:Y:S01]  /*12c10*/  LDCU UR4, c[0x0][0x39c] ;  /* 0x00007380ff0477ac */ /* 0x000e220008000800 */
[C---:B-1----:R-:W-:Y:S01]  /*12c20*/  IADD3 R6, P6, PT, R68.reuse, R133, RZ ;  /* 0x0000008544067210 */ /* 0x042fe20007fde0ff */
[----:B------:R-:W-:Y:S01]  /*12c30*/  VIADD R68, R68, UR32 ;  /* 0x0000002044447c36 */ /* 0x000fe20008000000 */
[----:B------:R1:W-:Y:S01]  /*12c40*/  @P4 STG.E.U8 desc[UR24][R4.64], R11 ;  /* 0x0000000b04004986 */ /* 0x0003e2000c101118 */
[----:B---3--:R-:W-:Y:S01]  /*12c50*/  ISETP.LT.AND P4, PT, R169, UR9, !P2 ;  /* 0x00000009a9007c0c */ /* 0x008fe2000d781270 */
[----:B------:R-:W2:Y:S01]  /*12c60*/  LDCU UR9, c[0x0][0x398] ;  /* 0x00007300ff0977ac */ /* 0x000ea20008000800 */
[----:B------:R-:W-:Y:S01]  /*12c70*/  IMAD.X R7, R10, 0x1, R3, P6 ;  /* 0x000000010a077824 */ /* 0x000fe200030e0603 */
[----:B------:R-:W-:Y:S01]  /*12c80*/  SHF.R.S32.HI R10, RZ, 0x1f, R68 ;  /* 0x0000001fff0a7819 */ /* 0x000fe20000011444 */
[----:B------:R-:W-:Y:S01]  /*12c90*/  VIADD R12, R0, 0x1e ;  /* 0x0000001e000c7836 */ /* 0x000fe20000000000 */
[----:B------:R-:W-:Y:S01]  /*12ca0*/  ISETP.LT.AND P6, PT, R179, UR12, !P2 ;  /* 0x0000000cb3007c0c */ /* 0x000fe2000d7c1270 */
[----:B------:R-:W3:Y:S01]  /*12cb0*/  LDCU UR12, c[0x0][0x398] ;  /* 0x00007300ff0c77ac */ /* 0x000ee20008000800 */
[----:B------:R0:W-:Y:S01]  /*12cc0*/  @P3 STG.E.U8 desc[UR24][R6.64], R13 ;  /* 0x0000000d06003986 */ /* 0x0001e2000c101118 */
[----:B------:R-:W-:-:S02]  /*12cd0*/  IADD3 R8, P3, PT, R68, R2, RZ ;  /* 0x0000000244087210 */ /* 0x000fc40007f7e0ff */
[----:B-----5:R-:W-:Y:S01]  /*12ce0*/  ISETP.GE.AND P2, PT, R9, UR6, PT ;  /* 0x0000000609007c0c */ /* 0x020fe2000bf46270 */
[----:B------:R-:W5:Y:S01]  /*12cf0*/  LDCU UR6, c[0x0][0x398] ;  /* 0x00007300ff0677ac */ /* 0x000f620008000800 */
[----:B------:R-:W-:Y:S01]  /*12d00*/  F2FP.SATFINITE.E4M3.F32.PACK_AB_MERGE_C R93, R93, R92, RZ ;  /* 0x0000005c5d5d723e */ /* 0x000fe200048070ff */
[----:B------:R-:W-:Y:S01]  /*12d10*/  IMAD.X R9, R10, 0x1, R132, P3 ;  /* 0x000000010a097824 */ /* 0x000fe200018e0684 */
[C---:B-1----:R-:W-:Y:S01]  /*12d20*/  IADD3 R4, P3, PT, R68.reuse, R133, RZ ;  /* 0x0000008544047210 */ /* 0x042fe20007f7e0ff */
[----:B------:R-:W-:Y:S01]  /*12d30*/  VIADD R68, R68, UR32 ;  /* 0x0000002044447c36 */ /* 0x000fe20008000000 */
[----:B------:R-:W-:Y:S02]  /*12d40*/  PRMT R11, R29, 0x9910, RZ ;  /* 0x000099101d0b7816 */ /* 0x000fe400000000ff */
[----:B------:R-:W-:Y:S01]  /*12d50*/  @P4 STG.E.U8 desc[UR24][R8.64], R29 ;  /* 0x0000001d08004986 */ /* 0x000fe2000c101118 */
[----:B0-----:R-:W-:Y:S01]  /*12d60*/  VIADD R6, R0, 0x1d ;  /* 0x0000001d00067836 */ /* 0x001fe20000000000 */
[----:B----4-:R-:W-:Y:S01]  /*12d70*/  ISETP.LT.AND P4, PT, R169, UR10, !P5 ;  /* 0x0000000aa9007c0c */ /* 0x010fe2000ef81270 */
[----:B------:R-:W-:Y:S01]  /*12d80*/  IMAD.X R5, R10, 0x1, R3, P3 ;  /* 0x000000010a057824 */ /* 0x000fe200018e0603 */
[----:B------:R-:W-:Y:S01]  /*12d90*/  SHF.R.S32.HI R10, RZ, 0x1f, R68 ;  /* 0x0000001fff0a7819 */ /* 0x000fe20000011444 */
[----:B------:R-:W0:Y:S01]  /*12da0*/  LDCU UR10, c[0x0][0x398] ;  /* 0x00007300ff0a77ac */ /* 0x000e220008000800 */
[----:B------:R-:W-:-:S02]  /*12db0*/  ISETP.GE.AND P3, PT, R6, UR4, PT ;  /* 0x0000000406007c0c */ /* 0x000fc4000bf66270 */
[----:B------:R1:W-:Y:S01]  /*12dc0*/  @P6 STG.E.U8 desc[UR24][R4.64], R93 ;  /* 0x0000005d04006986 */ /* 0x0003e2000c101118 */
[----:B------:R-:W-:Y:S01]  /*12dd0*/  IADD3 R6, P6, PT, R68, R2, RZ ;  /* 0x0000000244067210 */ /* 0x000fe20007fde0ff */
[----:B------:R-:W4:Y:S01]  /*12de0*/  LDCU UR4, c[0x0][0x39c] ;  /* 0x00007380ff0477ac */ /* 0x000f220008000800 */
[----:B-----5:R-:W-:Y:S02]  /*12df0*/  ISETP.LT.AND P5, PT, R179, UR6, !P5 ;  /* 0x00000006b3007c0c */ /* 0x020fe4000efa1270 */
[----:B------:R-:W-:Y:S01]  /*12e00*/  PRMT R13, R93, 0x9910, RZ ;  /* 0x000099105d0d7816 */ /* 0x000fe200000000ff */
[----:B------:R-:W-:Y:S01]  /*12e10*/  IMAD.X R7, R10, 0x1, R132, P6 ;  /* 0x000000010a077824 */ /* 0x000fe200030e0684 */
[----:B------:R-:W-:Y:S01]  /*12e20*/  SHF.R.S32.HI R11, RZ, 0x8, R11 ;  /* 0x00000008ff0b7819 */ /* 0x000fe2000001140b */
[----:B------:R-:W5:Y:S01]  /*12e30*/  LDCU UR6, c[0x0][0x39c] ;  /* 0x00007380ff0677ac */ /* 0x000f620008000800 */
[----:B------:R-:W-:Y:S02]  /*12e40*/  SHF.R.S32.HI R13, RZ, 0x8, R13 ;  /* 0x00000008ff0d7819 */ /* 0x000fe4000001140d */
[----:B------:R-:W-:Y:S01]  /*12e50*/  F2FP.SATFINITE.E4M3.F32.PACK_AB_MERGE_C R31, R31, R30, RZ ;  /* 0x0000001e1f1f723e */ /* 0x000fe200048070ff */
[----:B------:R0:W-:Y:S01]  /*12e60*/  @P4 STG.E.U8 desc[UR24][R6.64], R11 ;  /* 0x0000000b06004986 */ /* 0x0001e2000c101118 */
[C---:B-1----:R-:W-:Y:S01]  /*12e70*/  IADD3 R4, P6, PT, R68.reuse, R133, RZ ;  /* 0x0000008544047210 */ /* 0x042fe20007fde0ff */
[----:B------:R-:W-:Y:S01]  /*12e80*/  VIADD R68, R68, UR32 ;  /* 0x0000002044447c36 */ /* 0x000fe20008000000 */
[----:B---3--:R-:W-:Y:S01]  /*12e90*/  ISETP.LT.AND P4, PT, R179, UR12, !P0 ;  /* 0x0000000cb3007c0c */ /* 0x008fe2000c781270 */
[----:B------:R-:W1:Y:S01]  /*12ea0*/  LDCU UR12, c[0x0][0x398] ;  /* 0x00007300ff0c77ac */ /* 0x000e620008000800 */
[----:B------:R-:W-:Y:S01]  /*12eb0*/  F2FP.SATFINITE.E4M3.F32.PACK_AB_MERGE_C R95, R95, R94, RZ ;  /* 0x0000005e5f5f723e */ /* 0x000fe200048070ff */
[----:B------:R-:W-:Y:S01]  /*12ec0*/  IMAD.X R5, R10, 0x1, R3, P6 ;  /* 0x000000010a057824 */ /* 0x000fe200030e0603 */
[----:B------:R-:W-:-:S02]  /*12ed0*/  SHF.R.S32.HI R10, RZ, 0x1f, R68 ;  /* 0x0000001fff0a7819 */ /* 0x000fc40000011444 */
[----:B------:R-:W-:Y:S02]  /*12ee0*/  F2FP.SATFINITE.E4M3.F32.PACK_AB_MERGE_C R33, R33, R32, RZ ;  /* 0x000000202121723e */ /* 0x000fe400048070ff */
[----:B------:R3:W-:Y:S01]  /*12ef0*/  @P5 STG.E.U8 desc[UR24][R4.64], R13 ;  /* 0x0000000d04005986 */ /* 0x0007e2000c101118 */
[----:B--2---:R-:W-:Y:S01]  /*12f00*/  ISETP.LT.AND P5, PT, R169, UR9, !P0 ;  /* 0x00000009a9007c0c */ /* 0x004fe2000c7a1270 */
[----:B------:R-:W2:Y:S01]  /*12f10*/  LDCU UR9, c[0x0][0x398] ;  /* 0x00007300ff0977ac */ /* 0x000ea20008000800 */
[CC--:B------:R-:W-:Y:S02]  /*12f20*/  IADD3 R8, P0, PT, R68.reuse, R2.reuse, RZ ;  /* 0x0000000244087210 */ /* 0x0c0fe40007f1e0ff */
[C---:B0-----:R-:W-:Y:S01]  /*12f30*/  IADD3 R6, P6, PT, R68.reuse, R133, RZ ;  /* 0x0000008544067210 */ /* 0x041fe20007fde0ff */
[----:B------:R-:W-:Y:S01]  /*12f40*/  VIADD R68, R68, UR32 ;  /* 0x0000002044447c36 */ /* 0x000fe20008000000 */
[----:B------:R-:W-:Y:S01]  /*12f50*/  PRMT R11, R31, 0x9910, RZ ;  /* 0x000099101f0b7816 */ /* 0x000fe200000000ff */
[----:B------:R-:W-:Y:S01]  /*12f60*/  IMAD.X R9, R10, 0x1, R132, P0 ;  /* 0x000000010a097824 */ /* 0x000fe200000e0684 */
[----:B----4-:R-:W-:Y:S01]  /*12f70*/  ISETP.GE.AND P0, PT, R12, UR4, PT ;  /* 0x000000040c007c0c */ /* 0x010fe2000bf06270 */
[----:B------:R-:W0:Y:S01]  /*12f80*/  LDCU UR4, c[0x0][0x39c] ;  /* 0x00007380ff0477ac */ /* 0x000e220008000800 */
[----:B------:R-:W-:Y:S01]  /*12f90*/  IMAD.X R7, R10, 0x1, R3, P6 ;  /* 0x000000010a077824 */ /* 0x000fe200030e0603 */
[----:B------:R-:W-:Y:S01]  /*12fa0*/  SHF.R.S32.HI R10, RZ, 0x1f, R68 ;  /* 0x0000001fff0a7819 */ /* 0x000fe20000011444 */
[----:B------:R-:W-:Y:S01]  /*12fb0*/  VIADD R12, R0, 0x1f ;  /* 0x0000001f000c7836 */ /* 0x000fe20000000000 */
[----:B------:R4:W-:Y:S01]  /*12fc0*/  @P5 STG.E.U8 desc[UR24][R8.64], R31 ;  /* 0x0000001f08005986 */ /* 0x0009e2000c101118 */
[----:B------:R-:W-:Y:S01]  /*12fd0*/  ISETP.LT.AND P5, PT, R169, UR10, !P1 ;  /* 0x0000000aa9007c0c */ /* 0x000fe2000cfa1270 */
[----:B------:R-:W1:Y:S01]  /*12fe0*/  LDCU UR10, c[0x0][0x398] ;  /* 0x00007300ff0a77ac */ /* 0x000e620008000800 */
[----:B---3--:R-:W-:Y:S01]  /*12ff0*/  PRMT R13, R95, 0x9910, RZ ;  /* 0x000099105f0d7816 */ /* 0x008fe200000000ff */
[----:B------:R3:W-:Y:S01]  /*13000*/  @P4 STG.E.U8 desc[UR24][R6.64], R95 ;  /* 0x0000005f06004986 */ /* 0x0007e2000c101118 */
[----:B------:R-:W-:Y:S01]  /*13010*/  ISETP.LT.AND P4, PT, R179, UR14, !P1 ;  /* 0x0000000eb3007c0c */ /* 0x000fe2000cf81270 */
[----:B------:R-:W1:Y:S01]  /*13020*/  LDCU UR14, c[0x0][0x398] ;  /* 0x00007300ff0e77ac */ /* 0x000e620008000800 */
[----:B------:R-:W-:-:S02]  /*13030*/  IADD3 R4, P1, PT, R68, R2, RZ ;  /* 0x0000000244047210 */ /* 0x000fc40007f3e0ff */
[----:B------:R-:W-:Y:S02]  /*13040*/  SHF.R.S32.HI R11, RZ, 0x8, R11 ;  /* 0x00000008ff0b7819 */ /* 0x000fe4000001140b */
[----:B------:R-:W-:Y:S01]  /*13050*/  SHF.R.S32.HI R13, RZ, 0x8, R13 ;  /* 0x00000008ff0d7819 */ /* 0x000fe2000001140d */
[----:B------:R-:W-:Y:S01]  /*13060*/  IMAD.X R5, R10, 0x1, R132, P1 ;  /* 0x000000010a057824 */ /* 0x000fe200008e0684 */
[----:B------:R-:W-:Y:S01]  /*13070*/  F2FP.SATFINITE.E4M3.F32.PACK_AB_MERGE_C R97, R97, R96, RZ ;  /* 0x000000606161723e */ /* 0x000fe200048070ff */
[----:B----4-:R-:W-:Y:S01]  /*13080*/  VIADD R9, R0, 0x20 ;  /* 0x0000002000097836 */ /* 0x010fe20000000000 */
[----:B0-----:R-:W-:Y:S01]  /*13090*/  ISETP.GE.AND P1, PT, R12, UR4, PT ;  /* 0x000000040c007c0c */ /* 0x001fe2000bf26270 */
[----:B------:R-:W0:Y:S01]  /*130a0*/  LDCU UR4, c[0x0][0x39c] ;  /* 0x00007380ff0477ac */ /* 0x000e220008000800 */
[C---:B---3--:R-:W-:Y:S01]  /*130b0*/  IADD3 R6, P6, PT, R68.reuse, R133, RZ ;  /* 0x0000008544067210 */ /* 0x048fe20007fde0ff */
[----:B------:R-:W-:Y:S01]  /*130c0*/  VIADD R68, R68, UR32 ;  /* 0x0000002044447c36 */ /* 0x000fe20008000000 */
[----:B------:R3:W-:Y:S01]  /*130d0*/  @P5 STG.E.U8 desc[UR24][R4.64], R11 ;  /* 0x0000000b04005986 */ /* 0x0007e2000c101118 */
[----:B--2---:R-:W-:Y:S01]  /*130e0*/  ISETP.LT.AND P5, PT, R169, UR9, !P2 ;  /* 0x00000009a9007c0c */ /* 0x004fe2000d7a1270 */
[----:B------:R-:W2:Y:S01]  /*130f0*/  LDCU UR9, c[0x0][0x398] ;  /* 0x00007300ff0977ac */ /* 0x000ea20008000800 */
[----:B------:R-:W-:Y:S01]  /*13100*/  IMAD.X R7, R10, 0x1, R3, P6 ;  /* 0x000000010a077824 */ /* 0x000fe200030e0603 */
[----:B------:R-:W-:Y:S01]  /*13110*/  SHF.R.S32.HI R10, RZ, 0x1f, R68 ;  /* 0x0000001fff0a7819 */ /* 0x000fe20000011444 */
[----:B------:R-:W-:Y:S01]  /*13120*/  VIADD R12, R0, 0x22 ;  /* 0x00000022000c7836 */ /* 0x000fe20000000000 */
[----:B-1----:R-:W-:Y:S01]  /*13130*/  ISETP.LT.AND P6, PT, R179, UR12, !P2 ;  /* 0x0000000cb3007c0c */ /* 0x002fe2000d7c1270 */
[----:B------:R-:W1:Y:S01]  /*13140*/  LDCU UR12, c[0x0][0x398] ;  /* 0x00007300ff0c77ac */ /* 0x000e620008000800 */
[----:B------:R4:W-:Y:S01]  /*13150*/  @P4 STG.E.U8 desc[UR24][R6.64], R13 ;  /* 0x0000000d06004986 */ /* 0x0009e2000c101118 */
[----:B------:R-:W-:-:S02]  /*13160*/  IADD3 R8, P4, PT, R68, R2, RZ ;  /* 0x0000000244087210 */ /* 0x000fc40007f9e0ff */
[----:B-----5:R-:W-:Y:S01]  /*13170*/  ISETP.GE.AND P2, PT, R9, UR6, PT ;  /* 0x0000000609007c0c */ /* 0x020fe2000bf46270 */
[----:B------:R-:W5:Y:S01]  /*13180*/  LDCU UR6, c[0x0][0x398] ;  /* 0x00007300ff0677ac */ /* 0x000f620008000800 */
[----:B---3--:R-:W-:Y:S01]  /*13190*/  PRMT R11, R33, 0x9910, RZ ;  /* 0x00009910210b7816 */ /* 0x008fe200000000ff */
[----:B------:R-:W-:Y:S01]  /*131a0*/  IMAD.X R9, R10, 0x1, R132, P4 ;  /* 0x000000010a097824 */ /* 0x000fe200020e0684 */
[C---:B------:R-:W-:Y:S01]  /*131b0*/  IADD3 R4, P4, PT, R68.reuse, R133, RZ ;  /* 0x0000008544047210 */ /* 0x040fe20007f9e0ff */
[----:B------:R-:W-:Y:S01]  /*131c0*/  VIADD R68, R68, UR32 ;  /* 0x0000002044447c36 */ /* 0x000fe20008000000 */
[----:B------:R-:W-:Y:S02]  /*131d0*/  SHF.R.S32.HI R11, RZ, 0x8, R11 ;  /* 0x00000008ff0b7819 */ /* 0x000fe4000001140b */
[----:B------:R-:W-:Y:S01]  /*131e0*/  @P5 STG.E.U8 desc[UR24][R8.64], R33 ;  /* 0x0000002108005986 */ /* 0x000fe2000c101118 */
[----:B----4-:R-:W-:Y:S01]  /*131f0*/  VIADD R6, R0, 0x21 ;  /* 0x0000002100067836 */ /* 0x010fe20000000000 */
[----:B------:R-:W-:Y:S01]  /*13200*/  ISETP.LT.AND P5, PT, R169, UR10, !P3 ;  /* 0x0000000aa9007c0c */ /* 0x000fe2000dfa1270 */
[----:B------:R-:W-:Y:S01]  /*13210*/  IMAD.X R5, R10, 0x1, R3, P4 ;  /* 0x000000010a057824 */ /* 0x000fe200020e0603 */
[----:B------:R-:W-:Y:S01]  /*13220*/  SHF.R.S32.HI R10, RZ, 0x1f, R68 ;  /* 0x0000001fff0a7819 */ /* 0x000fe20000011444 */
[----:B------:R-:W3:Y:S01]  /*13230*/  LDCU UR10, c[0x0][0x398] ;  /* 0x00007300ff0a77ac */ /* 0x000ee20008000800 */
[----:B0-----:R-:W-:-:S02]  /*13240*/  ISETP.GE.AND P4, PT, R6, UR4, PT ;  /* 0x0000000406007c0c */ /* 0x001fc4000bf86270 */
[----:B------:R0:W-:Y:S01]  /*13250*/  @P6 STG.E.U8 desc[UR24][R4.64], R97 ;  /* 0x0000006104006986 */ /* 0x0001e2000c101118 */
[----:B------:R-:W-:Y:S01]  /*13260*/  IADD3 R6, P6, PT, R68, R2, RZ ;  /* 0x0000000244067210 */ /* 0x000fe20007fde0ff */
[----:B------:R-:W4:Y:S01]  /*13270*/  LDCU UR4, c[0x0][0x39c] ;  /* 0x00007380ff0477ac */ /* 0x000f220008000800 */
[----:B-----5:R-:W-:Y:S02]  /*13280*/  ISETP.LT.AND P3, PT, R179, UR6, !P3 ;  /* 0x00000006b3007c0c */ /* 0x020fe4000df61270 */
[----:B------:R-:W-:Y:S01]  /*13290*/  PRMT R13, R97, 0x9910, RZ ;  /* 0x00009910610d7816 */ /* 0x000fe200000000ff */
[----:B------:R-:W-:Y:S01]  /*132a0*/  IMAD.X R7, R10, 0x1, R132, P6 ;  /* 0x000000010a077824 */ /* 0x000fe200030e0684 */
[----:B------:R-:W-:Y:S01]  /*132b0*/  F2FP.SATFINITE.E4M3.F32.PACK_AB_MERGE_C R35, R35, R34, RZ ;  /* 0x000000222323723e */ /* 0x000fe200048070ff */
[----:B------:R-:W5:Y:S01]  /*132c0*/  LDCU UR6, c[0x0][0x39c] ;  /* 0x00007380ff0677ac */ /* 0x000f620008000800 */
[----:B------:R-:W-:Y:S02]  /*132d0*/  SHF.R.S32.HI R13, RZ, 0x8, R13 ;  /* 0x00000008ff0d7819 */ /* 0x000fe4000001140d */
[----:B------:R1:W-:Y:S01]  /*132e0*/  @P5 STG.E.U8 desc[UR24][R6.64], R11 ;  /* 0x0000000b06005986 */ /* 0x0003e2000c101118 */
[C---:B0-----:R-:W-:Y:S01]  /*132f0*/  IADD3 R4, P6, PT, R68.reuse, R133, RZ ;  /* 0x0000008544047210 */ /* 0x041fe20007fde0ff */
[----:B------:R-:W-:Y:S01]  /*13300*/  VIADD R68, R68, UR32 ;  /* 0x0000002044447c36 */ /* 0x000fe20008000000 */
[----:B--2---:R-:W-:Y:S01]  /*13310*/  ISETP.LT.AND P5, PT, R169, UR9, !P0 ;  /* 0x00000009a9007c0c */ /* 0x004fe2000c7a1270 */
[----:B------:R-:W0:Y:S01]  /*13320*/  LDCU UR9, c[0x0][0x398] ;  /* 0x00007300ff0977ac */ /* 0x000e220008000800 */
[----:B------:R-:W-:Y:S01]  /*13330*/  F2FP.SATFINITE.E4M3.F32.PACK_AB_MERGE_C R99, R99, R98, RZ ;  /* 0x000000626363723e */ /* 0x000fe200048070ff */
[----:B------:R-:W-:Y:S01]  /*13340*/  IMAD.X R5, R10, 0x1, R3, P6 ;  /* 0x000000010a057824 */ /* 0x000fe200030e0603 */
[----:B------:R-:W-:-:S02]  /*13350*/  SHF.R.S32.HI R10, RZ, 0x1f, R68 ;  /* 0x0000001fff0a7819 */ /* 0x000fc40000011444 */
[----:B------:R-:W-:Y:S02]  /*13360*/  F2FP.SATFINITE.E4M3.F32.PACK_AB_MERGE_C R37, R37, R36, RZ ;  /* 0x000000242525723e */ /* 0x000fe400048070ff */
[----:B------:R2:W-:Y:S01]  /*13370*/  @P3 STG.E.U8 desc[UR24][R4.64], R13 ;  /* 0x0000000d04003986 */ /* 0x0005e2000c101118 */
[----:B-1----:R-:W-:Y:S01]  /*13380*/  ISETP.LT.AND P3, PT, R179, UR12, !P0 ;  /* 0x0000000cb3007c0c */ /* 0x002fe2000c761270 */
[----:B------:R-:W1:Y:S01]  /*13390*/  LDCU UR12, c[0x0][0x398] ;  /* 0x00007300ff0c77ac */ /* 0x000e620008000800 */
[CC--:B------:R-:W-:Y:S02]  /*133a0*/  IADD3 R8, P0, PT, R68.reuse, R2.reuse, RZ ;  /* 0x0000000244087210 */ /* 0x0c0fe40007f1e0ff */
[C---:B------:R-:W-:Y:S01]  /*133b0*/  IADD3 R6, P6, PT, R68.reuse, R133, RZ ;  /* 0x0000008544067210 */ /* 0x040fe20007fde0ff */
[----:B------:R-:W-:Y:S01]  /*133c0*/  VIADD R68, R68, UR32 ;  /* 0x0000002044447c36 */ /* 0x000fe20008000000 */
[----:B------:R-:W-:Y:S01]  /*133d0*/  PRMT R11, R35, 0x9910, RZ ;  /* 0x00009910230b7816 */ /* 0x000fe200000000ff */
[----:B------:R-:W-:Y:S01]  /*133e0*/  IMAD.X R9, R10, 0x1, R132, P0 ;  /* 0x000000010a097824 */ /* 0x000fe200000e0684 */
[----:B----4-:R-:W-:Y:S01]  /*133f0*/  ISETP.GE.AND P0, PT, R12, UR4, PT ;  /* 0x000000040c007c0c */ /* 0x010fe2000bf06270 */
[----:B------:R-:W4:Y:S01]  /*13400*/  LDCU UR4, c[0x0][0x39c] ;  /* 0x00007380ff0477ac */ /* 0x000f220008000800 */
[----:B------:R-:W-:Y:S01]  /*13410*/  IMAD.X R7, R10, 0x1, R3, P6 ;  /* 0x000000010a077824 */ /* 0x000fe200030e0603 */
[----:B------:R-:W-:Y:S01]  /*13420*/  SHF.R.S32.HI R10, RZ, 0x1f, R68 ;  /* 0x0000001fff0a7819 */ /* 0x000fe20000011444 */
[----:B------:R0:W-:Y:S01]  /*13430*/  @P5 STG.E.U8 desc[UR24][R8.64], R35 ;  /* 0x0000002308005986 */ /* 0x0001e2000c101118 */
[----:B---3--:R-:W-:Y:S01]  /*13440*/  ISETP.LT.AND P5, PT, R169, UR10, !P1 ;  /* 0x0000000aa9007c0c */ /* 0x008fe2000cfa1270 */
[----:B------:R-:W-:Y:S01]  /*13450*/  VIADD R12, R0, 0x23 ;  /* 0x00000023000c7836 */ /* 0x000fe20000000000 */
[----:B--2---:R-:W-:Y:S01]  /*13460*/  PRMT R13, R99, 0x9910, RZ ;  /* 0x00009910630d7816 */ /* 0x004fe200000000ff */
[----:B------:R2:W-:Y:S01]  /*13470*/  @P3 STG.E.U8 desc[UR24][R6.64], R99 ;  /* 0x0000006306003986 */ /* 0x0005e2000c101118 */
[----:B------:R-:W-:Y:S01]  /*13480*/  ISETP.LT.AND P3, PT, R179, UR14, !P1 ;  /* 0x0000000eb3007c0c */ /* 0x000fe2000cf61270 */
[----:B------:R-:W3:Y:S01]  /*13490*/  LDCU UR10, c[0x0][0x398] ;  /* 0x00007300ff0a77ac */ /* 0x000ee20008000800 */
[----:B------:R-:W-:-:S02]  /*134a0*/  IADD3 R4, P1, PT, R68, R2, RZ ;  /* 0x0000000244047210 */ /* 0x000fc40007f3e0ff */
[----:B------:R-:W-:Y:S01]  /*134b0*/  SHF.R.S32.HI R11, RZ, 0x8, R11 ;  /* 0x00000008ff0b7819 */ /* 0x000fe2000001140b */
[----:B------:R-:W3:Y:S01]  /*134c0*/  LDCU UR14, c[0x0][0x398] ;  /* 0x00007300ff0e77ac */ /* 0x000ee20008000800 */
[----:B------:R-:W-:Y:S01]  /*134d0*/  SHF.R.S32.HI R13, RZ, 0x8, R13 ;  /* 0x00000008ff0d7819 */ /* 0x000fe2000001140d */
[----:B------:R-:W-:Y:S01]  /*134e0*/  IMAD.X R5, R10, 0x1, R132, P1 ;  /* 0x000000010a057824 */ /* 0x000fe200008e0684 */
[----:B------:R-:W-:Y:S01]  /*134f0*/  F2FP.SATFINITE.E4M3.F32.PACK_AB_MERGE_C R101, R101, R100, RZ ;  /* 0x000000646565723e */ /* 0x000fe200048070ff */
[----:B0-----:R-:W-:Y:S01]  /*13500*/  VIADD R9, R0, 0x24 ;  /* 0x0000002400097836 */ /* 0x001fe20000000000 */
[----:B----4-:R-:W-:Y:S01]  /*13510*/  ISETP.GE.AND P1, PT, R12, UR4, PT ;  /* 0x000000040c007c0c */ /* 0x010fe2000bf26270 */
[----:B------:R-:W0:Y:S01]  /*13520*/  LDCU UR4, c[0x0][0x39c] ;  /* 0x00007380ff0477ac */ /* 0x000e220008000800 */
[C---:B--2---:R-:W-:Y:S01]  /*13530*/  IADD3 R6, P6, PT, R68.reuse, R133, RZ ;  /* 0x0000008544067210 */ /* 0x044fe20007fde0ff */
[----:B------:R-:W-:Y:S01]  /*13540*/  VIADD R68, R68, UR32 ;  /* 0x0000002044447c36 */ /* 0x000fe20008000000 */
[----:B------:R2:W-:Y:S01]  /*13550*/  @P5 STG.E.U8 desc[UR24][R4.64], R11 ;  /* 0x0000000b04005986 */ /* 0x0005e2000c101118 */
[----:B------:R-:W-:Y:S01]  /*13560*/  ISETP.LT.AND P5, PT, R169, UR9, !P2 ;  /* 0x00000009a9007c0c */ /* 0x000fe2000d7a1270 */
[----:B------:R-:W4:Y:S01]  /*13570*/  LDCU UR9, c[0x0][0x398] ;  /* 0x00007300ff0977ac */ /* 0x000f220008000800 */
        /* <DEDUP_REMOVED lines=9> */
[----:B--2---:R-:W-:Y:S01]  /*13610*/  PRMT R11, R37, 0x9910, RZ ;  /* 0x00009910250b7816 */ /* 0x004fe200000000ff */
[----:B------:R-:W-:Y:S01]  /*13620*/  IMAD.X R9, R10, 0x1, R132, P3 ;  /* 0x000000010a097824 */ /* 0x000fe200018e0684 */
[C---:B------:R-:W-:Y:S01]  /*13630*/  IADD3 R4, P3, PT, R68.reuse, R133, RZ ;  /* 0x0000008544047210 */ /* 0x040fe20007f7e0ff */
[----:B------:R-:W-:Y:S01]  /*13640*/  VIADD R68, R68, UR32 ;  /* 0x0000002044447c36 */ /* 0x000fe20008000000 */
[----:B------:R-:W-:Y:S02]  /*13650*/  SHF.R.S32.HI R11, RZ, 0x8, R11 ;  /* 0x00000008ff0b7819 */ /* 0x000fe4000001140b */
[----:B------:R-:W-:Y:S01]  /*13660*/  @P5 STG.E.U8 desc[UR24][R8.64], R37 ;  /* 0x0000002508005986 */ /* 0x000fe2000c101118 */
[----:B0-----:R-:W-:Y:S01]  /*13670*/  VIADD R6, R0, 0x25 ;  /* 0x0000002500067836 */ /* 0x001fe20000000000 */
[----:B---3--:R-:W-:Y:S01]  /*13680*/  ISETP.LT.AND P5, PT, R169, UR10, !P4 ;  /* 0x0000000aa9007c0c */ /* 0x008fe2000e7a1270 */
[----:B------:R-:W-:Y:S01]  /*13690*/  IMAD.X R5, R10, 0x1, R3, P3 ;  /* 0x000000010a057824 */ /* 0x000fe200018e0603 */
[----:B------:R-:W-:Y:S01]  /*136a0*/  SHF.R.S32.HI R10, RZ, 0x1f, R68 ;  /* 0x0000001fff0a7819 */ /* 0x000fe20000011444 */
[----:B------:R-:W0:Y:S01]  /*136b0*/  LDCU UR10, c[0x0][0x398] ;  /* 0x00007300ff0a77ac */ /* 0x000e220008000800 */
[----:B------:R-:W-:-:S02]  /*136c0*/  ISETP.GE.AND P3, PT, R6, UR4, PT ;  /* 0x0000000406007c0c */ /* 0x000fc4000bf66270 */
[----:B------:R2:W-:Y:S01]  /*136d0*/  @P6 STG.E.U8 desc[UR24][R4.64], R101 ;  /* 0x0000006504006986 */ /* 0x0005e2000c101118 */
[----:B------:R-:W-:Y:S01]  /*136e0*/  IADD3 R6, P6, PT, R68, R2, RZ ;  /* 0x0000000244067210 */ /* 0x000fe20007fde0ff */
[----:B------:R-:W3:Y:S01]  /*136f0*/  LDCU UR4, c[0x0][0x39c] ;  /* 0x00007380ff0477ac */ /* 0x000ee20008000800 */
[----:B-----5:R-:W-:Y:S02]  /*13700*/  ISETP.LT.AND P4, PT, R179, UR6, !P4 ;  /* 0x00000006b3007c0c */ /* 0x020fe4000e781270 */
[----:B------:R-:W-:Y:S01]  /*13710*/  PRMT R13, R101, 0x9910, RZ ;  /* 0x00009910650d7816 */ /* 0x000fe200000000ff */
[----:B------:R-:W-:Y:S01]  /*13720*/  IMAD.X R7, R10, 0x1, R132, P6 ;  /* 0x000000010a077824 */ /* 0x000fe200030e0684 */
[----:B------:R-:W-:Y:S01]  /*13730*/  F2FP.SATFINITE.E4M3.F32.PACK_AB_MERGE_C R39, R39, R38, RZ ;  /* 0x000000262727723e */ /* 0x000fe200048070ff */
[----:B------:R-:W5:Y:S01]  /*13740*/  LDCU UR6, c[0x0][0x39c] ;  /* 0x00007380ff0677ac */ /* 0x000f620008000800 */
[----:B------:R-:W-:Y:S02]  /*13750*/  SHF.R.S32.HI R13, RZ, 0x8, R13 ;  /* 0x00000008ff0d7819 */ /* 0x000fe4000001140d */
[----:B------:R0:W-:Y:S01]  /*13760*/  @P5 STG.E.U8 desc[UR24][R6.64], R11 ;  /* 0x0000000b06005986 */ /* 0x0001e2000c101118 */
[C---:B--2---:R-:W-:Y:S01]  /*13770*/  IADD3 R4, P6, PT, R68.reuse, R133, RZ ;  /* 0x0000008544047210 */ /* 0x044fe20007fde0ff */
[----:B------:R-:W-:Y:S01]  /*13780*/  VIADD R68, R68, UR32 ;  /* 0x0000002044447c36 */ /* 0x000fe20008000000 */
[----:B----4-:R-:W-:Y:S01]  /*13790*/  ISETP.LT.AND P5, PT, R169, UR9, !P0 ;  /* 0x00000009a9007c0c */ /* 0x010fe2000c7a1270 */
[----:B------:R-:W2:Y:S01]  /*137a0*/  LDCU UR9, c[0x0][0x398] ;  /* 0x00007300ff0977ac */ /* 0x000ea20008000800 */
        /* <DEDUP_REMOVED lines=8> */
[C---:B0-----:R-:W-:Y:S01]  /*13830*/  IADD3 R6, P6, PT, R68.reuse, R133, RZ ;  /* 0x0000008544067210 */ /* 0x041fe20007fde0ff */
[----:B------:R-:W-:Y:S01]  /*13840*/  VIADD R68, R68, UR32 ;  /* 0x0000002044447c36 */ /* 0x000fe20008000000 */
[----:B------:R-:W-:Y:S01]  /*13850*/  PRMT R11, R39, 0x9910, RZ ;  /* 0x00009910270b7816 */ /* 0x000fe200000000ff */
[----:B------:R-:W-:Y:S01]  /*13860*/  IMAD.X R9, R10, 0x1, R132, P0 ;  /* 0x000000010a097824 */ /* 0x000fe200000e0684 */
[----:B---3--:R-:W-:Y:S01]  /*13870*/  ISETP.GE.AND P0, PT, R12, UR4, PT ;  /* 0x000000040c007c0c */ /* 0x008fe2000bf06270 */
[----:B------:R-:W0:Y:S01]  /*13880*/  LDCU UR4, c[0x0][0x39c] ;  /* 0x00007380ff0477ac */ /* 0x000e220008000800 */
[----:B------:R-:W-:Y:S01]  /*13890*/  IMAD.X R7, R10, 0x1, R3, P6 ;  /* 0x000000010a077824 */ /* 0x000fe200030e0603 */
[----:B------:R-:W-:Y:S01]  /*138a0*/  SHF.R.S32.HI R10, RZ, 0x1f, R68 ;  /* 0x0000001fff0a7819 */ /* 0x000fe20000011444 */
[----:B------:R3:W-:Y:S01]  /*138b0*/  @P5 STG.E.U8 desc[UR24][R8.64], R39 ;  /* 0x0000002708005986 */ /* 0x0007e2000c101118 */
[----:B------:R-:W-:Y:S01]  /*138c0*/  ISETP.LT.AND P5, PT, R169, UR10, !P1 ;  /* 0x0000000aa9007c0c */ /* 0x000fe2000cfa1270 */
[----:B------:R-:W-:Y:S01]  /*138d0*/  VIADD R12, R0, 0x27 ;  /* 0x00000027000c7836 */ /* 0x000fe20000000000 */
[----:B----4-:R-:W-:Y:S01]  /*138e0*/  PRMT R13, R103, 0x9910, RZ ;  /* 0x00009910670d7816 */ /* 0x010fe200000000ff */
[----:B------:R4:W-:Y:S01]  /*138f0*/  @P4 STG.E.U8 desc[UR24][R6.64], R103 ;  /* 0x0000006706004986 */ /* 0x0009e2000c101118 */
[----:B------:R-:W-:Y:S01]  /*13900*/  ISETP.LT.AND P4, PT, R179, UR14, !P1 ;  /* 0x0000000eb3007c0c */ /* 0x000fe2000cf81270 */
[----:B------:R-:W1:Y:S01]  /*13910*/  LDCU UR10, c[0x0][0x398] ;  /* 0x00007300ff0a77ac */ /* 0x000e620008000800 */
[----:B------:R-:W-:-:S02]  /*13920*/  IADD3 R4, P1, PT, R68, R2, RZ ;  /* 0x0000000244047210 */ /* 0x000fc40007f3e0ff */
[----:B------:R-:W-:Y:S01]  /*13930*/  SHF.R.S32.HI R11, RZ, 0x8, R11 ;  /* 0x00000008ff0b7819 */ /* 0x000fe2000001140b */
[----:B------:R-:W5:Y:S01]  /*13940*/  LDCU UR14, c[0x0][0x398] ;  /* 0x00007300ff0e77ac */ /* 0x000f620008000800 */
[----:B------:R-:W-:Y:S01]  /*13950*/  SHF.R.S32.HI R13, RZ, 0x8, R13 ;  /* 0x00000008ff0d7819 */ /* 0x000fe2000001140d */
[----:B------:R-:W-:Y:S01]  /*13960*/  IMAD.X R5, R10, 0x1, R132, P1 ;  /* 0x000000010a057824 */ /* 0x000fe200008e0684 */
[----:B------:R-:W-:Y:S01]  /*13970*/  F2FP.SATFINITE.E4M3.F32.PACK_AB_MERGE_C R105, R105, R104, RZ ;  /* 0x000000686969723e */ /* 0x000fe200048070ff */
[----:B---3--:R-:W-:Y:S01]  /*13980*/  VIADD R9, R0, 0x28 ;  /* 0x0000002800097836 */ /* 0x008fe20000000000 */
[----:B0-----:R-:W-:Y:S01]  /*13990*/  ISETP.GE.AND P1, PT, R12, UR4, PT ;  /* 0x000000040c007c0c */ /* 0x001fe2000bf26270 */
[----:B------:R-:W0:Y:S01]  /*139a0*/  LDCU UR4, c[0x0][0x39c] ;  /* 0x00007380ff0477ac */ /* 0x000e220008000800 */
[C---:B----4-:R-:W-:Y:S01]  /*139b0*/  IADD3 R6, P6, PT, R68.reuse, R133, RZ ;  /* 0x0000008544067210 */ /* 0x050fe20007fde0ff */
        /* <DEDUP_REMOVED lines=42> */
[----:B------:R-:W-:Y:S02]  /*13c60*/  PRMT R15, R107, 0x9910, RZ ;  /* 0x000099106b0f7816 */ /* 0x000fe400000000ff */
[----:B------:R2:W-:Y:S01]  /*13c70*/  @P3 STG.E.U8 desc[UR24][R4.64], R13 ;  /* 0x0000000d04003986 */ /* 0x0005e2000c101118 */
[----:B-1----:R-:W-:Y:S01]  /*13c80*/  ISETP.LT.AND P3, PT, R179, UR12, !P0 ;  /* 0x0000000cb3007c0c */ /* 0x002fe2000c761270 */
[----:B------:R-:W1:Y:S01]  /*13c90*/  LDCU UR12, c[0x0][0x398] ;  /* 0x00007300ff0c77ac */ /* 0x000e620008000800 */
[-C--:B------:R-:W-:Y:S01]  /*13ca0*/  IADD3 R8, P0, PT, R68, R2.reuse, RZ ;  /* 0x0000000244087210 */ /* 0x080fe20007f1e0ff */
[----:B------:R-:W-:Y:S01]  /*13cb0*/  VIADD R11, R0, 0x2b ;  /* 0x0000002b000b7836 */ /* 0x000fe20000000000 */
[C---:B------:R-:W-:Y:S01]  /*13cc0*/  IADD3 R6, P6, PT, R68.reuse, R133, RZ ;  /* 0x0000008544067210 */ /* 0x040fe20007fde0ff */
[----:B------:R-:W-:Y:S01]  /*13cd0*/  VIADD R68, R68, UR32 ;  /* 0x0000002044447c36 */ /* 0x000fe20008000000 */
[----:B------:R-:W-:Y:S01]  /*13ce0*/  SHF.R.S32.HI R15, RZ, 0x8, R15 ;  /* 0x00000008ff0f7819 */ /* 0x000fe2000001140f */
[----:B------:R-:W-:Y:S01]  /*13cf0*/  IMAD.X R9, R10, 0x1, R132, P0 ;  /* 0x000000010a097824 */ /* 0x000fe200000e0684 */
[----:B----4-:R-:W-:Y:S01]  /*13d00*/  ISETP.GE.AND P0, PT, R12, UR4, PT ;  /* 0x000000040c007c0c */ /* 0x010fe2000bf06270 */
[----:B------:R-:W-:Y:S01]  /*13d10*/  IMAD.X R7, R10, 0x1, R3, P6 ;  /* 0x000000010a077824 */ /* 0x000fe200030e0603 */
[----:B------:R-:W4:Y:S01]  /*13d20*/  LDCU UR4, c[0x0][0x39c] ;  /* 0x00007380ff0477ac */ /* 0x000f220008000800 */
[----:B------:R-:W-:Y:S01]  /*13d30*/  SHF.R.S32.HI R10, RZ, 0x1f, R68 ;  /* 0x0000001fff0a7819 */ /* 0x000fe20000011444 */
[----:B------:R-:W-:Y:S01]  /*13d40*/  @P5 STG.E.U8 desc[UR24][R8.64], R43 ;  /* 0x0000002b08005986 */ /* 0x000fe2000c101118 */
[----:B---3--:R-:W-:Y:S01]  /*13d50*/  ISETP.LT.AND P5, PT, R169, UR10, !P1 ;  /* 0x0000000aa9007c0c */ /* 0x008fe2000cfa1270 */
[----:B------:R-:W3:Y:S01]  /*13d60*/  LDCU UR10, c[0x0][0x398] ;  /* 0x00007300ff0a77ac */ /* 0x000ee20008000800 */
[----:B--2---:R-:W-:Y:S01]  /*13d70*/  PRMT R13, R43, 0x9910, RZ ;  /* 0x000099102b0d7816 */ /* 0x004fe200000000ff */
[----:B------:R2:W-:Y:S01]  /*13d80*/  @P3 STG.E.U8 desc[UR24][R6.64], R107 ;  /* 0x0000006b06003986 */ /* 0x0005e2000c101118 */
[----:B------:R-:W-:Y:S01]  /*13d90*/  ISETP.LT.AND P3, PT, R179, UR14, !P1 ;  /* 0x0000000eb3007c0c */ /* 0x000fe2000cf61270 */
[----:B------:R-:W1:Y:S01]  /*13da0*/  LDCU UR14, c[0x0][0x398] ;  /* 0x00007300ff0e77ac */ /* 0x000e620008000800 */
[----:B------:R-:W-:Y:S01]  /*13db0*/  IADD3 R4, P1, PT, R68, R2, RZ ;  /* 0x0000000244047210 */ /* 0x000fe20007f3e0ff */
[----:B------:R-:W-:Y:S01]  /*13dc0*/  VIADD R12, R0, 0x2c ;  /* 0x0000002c000c7836 */ /* 0x000fe20000000000 */
[----:B------:R-:W-:-:S02]  /*13dd0*/  SHF.R.S32.HI R13, RZ, 0x8, R13 ;  /* 0x00000008ff0d7819 */ /* 0x000fc4000001140d */
[----:B------:R-:W-:Y:S01]  /*13de0*/  F2FP.SATFINITE.E4M3.F32.PACK_AB_MERGE_C R45, R45, R44, RZ ;  /* 0x0000002c2d2d723e */ /* 0x000fe200048070ff */
[----:B------:R-:W-:Y:S01]  /*13df0*/  IMAD.X R5, R10, 0x1, R132, P1 ;  /* 0x000000010a057824 */ /* 0x000fe200008e0684 */
[----:B------:R-:W-:Y:S02]  /*13e00*/  F2FP.SATFINITE.E4M3.F32.PACK_AB_MERGE_C R109, R109, R108, RZ ;  /* 0x0000006c6d6d723e */ /* 0x000fe400048070ff */
[----:B------:R-:W-:Y:S02]  /*13e10*/  F2FP.SATFINITE.E4M3.F32.PACK_AB_MERGE_C R47, R47, R46, RZ ;  /* 0x0000002e2f2f723e */ /* 0x000fe400048070ff */
[C---:B--2---:R-:W-:Y:S01]  /*13e20*/  IADD3 R6, P6, PT, R68.reuse, R133, RZ ;  /* 0x0000008544067210 */ /* 0x044fe20007fde0ff */
[----:B------:R-:W-:Y:S01]  /*13e30*/  VIADD R68, R68, UR32 ;  /* 0x0000002044447c36 */ /* 0x000fe20008000000 */
[----:B------:R2:W-:Y:S01]  /*13e40*/  @P5 STG.E.U8 desc[UR24][R4.64], R13 ;  /* 0x0000000d04005986 */ /* 0x0005e2000c101118 */
[----:B0-----:R-:W-:Y:S01]  /*13e50*/  ISETP.LT.AND P5, PT, R169, UR9, !P2 ;  /* 0x00000009a9007c0c */ /* 0x001fe2000d7a1270 */
[----:B------:R-:W0:Y:S01]  /*13e60*/  LDCU UR9, c[0x0][0x398] ;  /* 0x00007300ff0977ac */ /* 0x000e220008000800 */
[----:B------:R-:W-:Y:S01]  /*13e70*/  IMAD.X R7, R10, 0x1, R3, P6 ;  /* 0x000000010a077824 */ /* 0x000fe200030e0603 */
[----:B----4-:R-:W-:-:S02]  /*13e80*/  ISETP.GE.AND P1, PT, R11, UR4, PT ;  /* 0x000000040b007c0c */ /* 0x010fc4000bf26270 */
[----:B------:R-:W-:Y:S01]  /*13e90*/  SHF.R.S32.HI R11, RZ, 0x1f, R68 ;  /* 0x0000001fff0b7819 */ /* 0x000fe20000011444 */
[----:B------:R-:W4:Y:S01]  /*13ea0*/  LDCU UR4, c[0x0][0x39c] ;  /* 0x00007380ff0477ac */ /* 0x000f220008000800 */
[----:B------:R0:W-:Y:S01]  /*13eb0*/  @P3 STG.E.U8 desc[UR24][R6.64], R15 ;  /* 0x0000000f06003986 */ /* 0x0001e2000c101118 */
[CC--:B------:R-:W-:Y:S02]  /*13ec0*/  IADD3 R8, P3, PT, R68.reuse, R2.reuse, RZ ;  /* 0x0000000244087210 */ /* 0x0c0fe40007f7e0ff */
[----:B-1----:R-:W-:Y:S01]  /*13ed0*/  ISETP.LT.AND P2, PT, R179, UR12, !P2 ;  /* 0x0000000cb3007c0c */ /* 0x002fe2000d741270 */
[----:B------:R-:W1:Y:S01]  /*13ee0*/  LDCU UR12, c[0x0][0x398] ;  /* 0x00007300ff0c77ac */ /* 0x000e620008000800 */
[----:B------:R-:W-:Y:S01]  /*13ef0*/  IADD3 R10, P6, PT, R68, R133, RZ ;  /* 0x00000085440a7210 */ /* 0x000fe20007fde0ff */
[C---:B------:R-:W-:Y:S01]  /*13f00*/  IMAD.X R9, R11.reuse, 0x1, R132, P3 ;  /* 0x000000010b097824 */ /* 0x040fe200018e0684 */
[----:B-----5:R-:W-:Y:S01]  /*13f10*/  ISETP.GE.AND P3, PT, R12, UR6, PT ;  /* 0x000000060c007c0c */ /* 0x020fe2000bf66270 */
[----:B------:R-:W-:Y:S01]  /*13f20*/  VIADD R68, R68, UR32 ;  /* 0x0000002044447c36 */ /* 0x000fe20008000000 */
[----:B------:R-:W5:Y:S01]  /*13f30*/  LDCU UR6, c[0x0][0x39c] ;  /* 0x00007380ff0677ac */ /* 0x000f620008000800 */
[----:B------:R-:W-:Y:S01]  /*13f40*/  IMAD.X R11, R11, 0x1, R3, P6 ;  /* 0x000000010b0b7824 */ /* 0x000fe200030e0603 */
[----:B------:R-:W-:Y:S01]  /*13f50*/  @P5 STG.E.U8 desc[UR24][R8.64], R45 ;  /* 0x0000002d08005986 */ /* 0x000fe2000c101118 */
[----:B---3--:R-:W-:Y:S01]  /*13f60*/  ISETP.LT.AND P5, PT, R169, UR10, !P4 ;  /* 0x0000000aa9007c0c */ /* 0x008fe2000e7a1270 */
[----:B--2---:R-:W-:Y:S01]  /*13f70*/  VIADD R5, R0, 0x2d ;  /* 0x0000002d00057836 */ /* 0x004fe20000000000 */
[----:B0-----:R-:W-:Y:S01]  /*13f80*/  SHF.R.S32.HI R7, RZ, 0x1f, R68 ;  /* 0x0000001fff077819 */ /* 0x001fe20000011444 */
[----:B------:R-:W0:Y:S01]  /*13f90*/  LDCU UR10, c[0x0][0x398] ;  /* 0x00007300ff0a77ac */ /* 0x000e220008000800 */
[----:B------:R-:W-:Y:S01]  /*13fa0*/  IADD3 R4, P6, PT, R68, R2, RZ ;  /* 0x0000000244047210 */ /* 0x000fe20007fde0ff */
[----:B------:R2:W-:Y:S01]  /*13fb0*/  @P2 STG.E.U8 desc[UR24][R10.64], R109 ;  /* 0x0000006d0a002986 */ /* 0x0005e2000c101118 */
[----:B------:R-:W-:-:S02]  /*13fc0*/  PRMT R6, R45, 0x9910, RZ ;  /* 0x000099102d067816 */ /* 0x000fc400000000ff */
[----:B----4-:R-:W-:Y:S01]  /*13fd0*/  ISETP.GE.AND P2, PT, R5, UR4, PT ;  /* 0x0000000405007c0c */ /* 0x010fe2000bf46270 */
[----:B------:R-:W-:Y:S01]  /*13fe0*/  IMAD.X R5, R7, 0x1, R132, P6 ;  /* 0x0000000107057824 */ /* 0x000fe200030e0684 */
[----:B------:R-:W3:Y:S01]  /*13ff0*/  LDCU UR4, c[0x0][0x39c] ;  /* 0x00007380ff0477ac */ /* 0x000ee20008000800 */
[----:B------:R-:W-:Y:S02]  /*14000*/  ISETP.LT.AND P4, PT, R179, UR9, !P4 ;  /* 0x00000009b3007c0c */ /* 0x000fe4000e781270 */
[----:B-1----:R-:W-:Y:S01]  /*14010*/  ISETP.LT.AND P6, PT, R169, UR12, !P0 ;  /* 0x0000000ca9007c0c */ /* 0x002fe2000c7c1270 */
[----:B------:R-:W1:Y:S01]  /*14020*/  LDCU UR9, c[0x0][0x398] ;  /* 0x00007300ff0977ac */ /* 0x000e620008000800 */
[----:B------:R-:W-:Y:S02]  /*14030*/  PRMT R13, R109, 0x9910, RZ ;  /* 0x000099106d0d7816 */ /* 0x000fe400000000ff */
[----:B--2---:R-:W-:Y:S01]  /*14040*/  SHF.R.S32.HI R11, RZ, 0x8, R6 ;  /* 0x00000008ff0b7819 */ /* 0x004fe20000011406 */
[----:B------:R-:W2:Y:S01]  /*14050*/  LDCU UR12, c[0x0][0x398] ;  /* 0x00007300ff0c77ac */ /* 0x000ea20008000800 */
[----:B------:R-:W-:-:S02]  /*14060*/  SHF.R.S32.HI R13, RZ, 0x8, R13 ;  /* 0x00000008ff0d7819 */ /* 0x000fc4000001140d */
[----:B------:R-:W-:Y:S01]  /*14070*/  F2FP.SATFINITE.E4M3.F32.PACK_AB_MERGE_C R111, R111, R110, RZ ;  /* 0x0000006e6f6f723e */ /* 0x000fe200048070ff */
[----:B------:R4:W-:Y:S01]  /*14080*/  @P5 STG.E.U8 desc[UR24][R4.64], R11 ;  /* 0x0000000b04005986 */ /* 0x0009e2000c101118 */
[C---:B------:R-:W-:Y:S01]  /*14090*/  IADD3 R6, P5, PT, R68.reuse, R133, RZ ;  /* 0x0000008544067210 */ /* 0x040fe20007fbe0ff */
[----:B------:R-:W-:Y:S01]  /*140a0*/  VIADD R68, R68, UR32 ;  /* 0x0000002044447c36 */ /* 0x000fe20008000000 */
[----:B------:R-:W-:Y:S02]  /*140b0*/  F2FP.SATFINITE.E4M3.F32.PACK_AB_MERGE_C R49, R49, R48, RZ ;  /* 0x000000303131723e */ /* 0x000fe400048070ff */
[----:B------:R-:W-:Y:S01]  /*140c0*/  F2FP.SATFINITE.E4M3.F32.PACK_AB_MERGE_C R113, R113, R112, RZ ;  /* 0x000000707171723e */ /* 0x000fe200048070ff */
[----:B------:R-:W-:Y:S01]  /*140d0*/  IMAD.X R7, R7, 0x1, R3, P5 ;  /* 0x0000000107077824 */ /* 0x000fe200028e0603 */
[----:B------:R-:W-:Y:S02]  /*140e0*/  SHF.R.S32.HI R10, RZ, 0x1f, R68 ;  /* 0x0000001fff0a7819 */ /* 0x000fe40000011444 */
[----:B------:R-:W-:-:S02]  /*140f0*/  IADD3 R8, P5, PT, R68, R2, RZ ;  /* 0x0000000244087210 */ /* 0x000fc40007fbe0ff */
[----:B------:R-:W-:Y:S01]  /*14100*/  @P4 STG.E.U8 desc[UR24][R6.64], R13 ;  /* 0x0000000d06004986 */ /* 0x000fe2000c101118 */
[----:B----4-:R-:W-:Y:S01]  /*14110*/  VIADD R4, R0, 0x2e ;  /* 0x0000002e00047836 */ /* 0x010fe20000000000 */
[----:B------:R-:W-:Y:S01]  /*14120*/  PRMT R11, R47, 0x9910, RZ ;  /* 0x000099102f0b7816 */ /* 0x000fe200000000ff */
[----:B------:R-:W-:Y:S01]  /*14130*/  IMAD.X R9, R10, 0x1, R132, P5 ;  /* 0x000000010a097824 */ /* 0x000fe200028e0684 */
[----:B------:R-:W-:Y:S01]  /*14140*/  ISETP.LT.AND P5, PT, R179, UR14, !P0 ;  /* 0x0000000eb3007c0c */ /* 0x000fe2000c7a1270 */
[----:B------:R-:W-:Y:S01]  /*14150*/  VIADD R5, R0, 0x2f ;  /* 0x0000002f00057836 */ /* 0x000fe20000000000 */
[----:B---3--:R-:W-:Y:S01]  /*14160*/  ISETP.GE.AND P4, PT, R4, UR4, PT ;  /* 0x0000000404007c0c */ /* 0x008fe2000bf86270 */
[----:B------:R-:W3:Y:S01]  /*14170*/  LDCU UR4, c[0x0][0x39c] ;  /* 0x00007380ff0477ac */ /* 0x000ee20008000800 */
[----:B------:R4:W-:Y:S01]  /*14180*/  @P6 STG.E.U8 desc[UR24][R8.64], R47 ;  /* 0x0000002f08006986 */ /* 0x0009e2000c101118 */
[C---:B------:R-:W-:Y:S01]  /*14190*/  IADD3 R4, P6, PT, R68.reuse, R133, RZ ;  /* 0x0000008544047210 */ /* 0x040fe20007fde0ff */
[----:B------:R-:W-:Y:S01]  /*141a0*/  VIADD R68, R68, UR32 ;  /* 0x0000002044447c36 */ /* 0x000fe20008000000 */
[----:B-----5:R-:W-:Y:S01]  /*141b0*/  ISETP.GE.AND P0, PT, R5, UR6, PT ;  /* 0x0000000605007c0c */ /* 0x020fe2000bf06270 */
[----:B------:R-:W5:Y:S01]  /*141c0*/  LDCU UR6, c[0x0][0x398] ;  /* 0x00007300ff0677ac */ /* 0x000f620008000800 */
[----:B------:R-:W-:Y:S01]  /*141d0*/  SHF.R.S32.HI R11, RZ, 0x8, R11 ;  /* 0x00000008ff0b7819 */ /* 0x000fe2000001140b */
[----:B------:R-:W-:Y:S01]  /*141e0*/  IMAD.X R5, R10, 0x1, R3, P6 ;  /* 0x000000010a057824 */ /* 0x000fe200030e0603 */
[----:B0-----:R-:W-:Y:S01]  /*141f0*/  ISETP.LT.AND P6, PT, R169, UR10, !P1 ;  /* 0x0000000aa9007c0c */ /* 0x001fe2000cfc1270 */
[----:B------:R-:W0:Y:S01]  /*14200*/  LDCU UR10, c[0x0][0x398] ;  /* 0x00007300ff0a77ac */ /* 0x000e220008000800 */
[----:B-1----:R-:W-:-:S02]  /*14210*/  ISETP.LT.AND P1, PT, R179, UR9, !P1 ;  /* 0x00000009b3007c0c */ /* 0x002fc4000cf21270 */
[----:B------:R1:W-:Y:S01]  /*14220*/  @P5 STG.E.U8 desc[UR24][R4.64], R111 ;  /* 0x0000006f04005986 */ /* 0x0003e2000c101118 */
[----:B----4-:R-:W-:Y:S01]  /*14230*/  SHF.R.S32.HI R8, RZ, 0x1f, R68 ;  /* 0x0000001fff087819 */ /* 0x010fe20000011444 */
[----:B------:R-:W4:Y:S01]  /*14240*/  LDCU UR9, c[0x0][0x398] ;  /* 0x00007300ff0977ac */ /* 0x000f220008000800 */
[----:B------:R-:W-:Y:S02]  /*14250*/  IADD3 R6, P5, PT, R68, R2, RZ ;  /* 0x0000000244067210 */ /* 0x000fe40007fbe0ff */
[----:B------:R-:W-:Y:S02]  /*14260*/  PRMT R13, R111, 0x9910, RZ ;  /* 0x000099106f0d7816 */ /* 0x000fe400000000ff */
[----:B------:R-:W-:Y:S01]  /*14270*/  F2FP.SATFINITE.E4M3.F32.PACK_AB_MERGE_C R51, R51, R50, RZ ;  /* 0x000000323333723e */ /* 0x000fe200048070ff */
[----:B------:R-:W-:Y:S01]  /*14280*/  IMAD.X R7, R8, 0x1, R132, P5 ;  /* 0x0000000108077824 */ /* 0x000fe200028e0684 */
[----:B------:R-:W-:Y:S02]  /*14290*/  SHF.R.S32.HI R13, RZ, 0x8, R13 ;  /* 0x00000008ff0d7819 */ /* 0x000fe4000001140d */
[----:B-----5:R-:W-:Y:S01]  /*142a0*/  ISETP.LT.AND P5, PT, R169, UR6, !P3 ;  /* 0x00000006a9007c0c */ /* 0x020fe2000dfa1270 */
[----:B------:R-:W5:Y:S01]  /*142b0*/  LDCU UR6, c[0x0][0x398] ;  /* 0x00007300ff0677ac */ /* 0x000f620008000800 */
[----:B------:R2:W-:Y:S01]  /*142c0*/  @P6 STG.E.U8 desc[UR24][R6.64], R11 ;  /* 0x0000000b06006986 */ /* 0x0005e2000c101118 */
[C---:B-1----:R-:W-:Y:S01]  /*142d0*/  IADD3 R4, P6, PT, R68.reuse, R133, RZ ;  /* 0x0000008544047210 */ /* 0x042fe20007fde0ff */
[----:B------:R-:W-:Y:S01]  /*142e0*/  VIADD R68, R68, UR32 ;  /* 0x0000002044447c36 */ /* 0x000fe20008000000 */
[----:B0-----:R-:W-:Y:S01]  /*142f0*/  ISETP.LT.AND P3, PT, R179, UR10, !P3 ;  /* 0x0000000ab3007c0c */ /* 0x001fe2000df61270 */
[----:B------:R-:W0:Y:S01]  /*14300*/  LDCU UR10, c[0x0][0x398] ;  /* 0x00007300ff0a77ac */ /* 0x000e220008000800 */
[----:B------:R-:W-:Y:S01]  /*14310*/  F2FP.SATFINITE.E4M3.F32.PACK_AB_MERGE_C R115, R115, R114, RZ ;  /* 0x000000727373723e */ /* 0x000fe200048070ff */
[----:B------:R-:W-:Y:S01]  /*14320*/  IMAD.X R5, R8, 0x1, R3, P6 ;  /* 0x0000000108057824 */ /* 0x000fe200030e0603 */
[----:B------:R-:W-:Y:S01]  /*14330*/  SHF.R.S32.HI R12, RZ, 0x1f, R68 ;  /* 0x0000001fff0c7819 */ /* 0x000fe20000011444 */
[C---:B------:R-:W-:Y:S01]  /*14340*/  VIADD R10, R68.reuse, UR32 ;  /* 0x00000020440a7c36 */ /* 0x040fe20008000000 */
[----:B------:R-:W-:-:S02]  /*14350*/  IADD3 R8, P6, PT, R68, R2, RZ ;  /* 0x0000000244087210 */ /* 0x000fc40007fde0ff */
[----:B------:R1:W-:Y:S01]  /*14360*/  @P1 STG.E.U8 desc[UR24][R4.64], R13 ;  /* 0x0000000d04001986 */ /* 0x0003e2000c101118 */
[----:B--2---:R-:W-:Y:S01]  /*14370*/  VIADD R6, R0, 0x30 ;  /* 0x0000003000067836 */ /* 0x004fe20000000000 */
[----:B------:R-:W-:Y:S01]  /*14380*/  SHF.R.S32.HI R14, RZ, 0x1f, R10 ;  /* 0x0000001fff0e7819 */ /* 0x000fe2000001140a */
[--C-:B------:R-:W-:Y:S01]  /*14390*/  IMAD.X R9, R12, 0x1, R132.reuse, P6 ;  /* 0x000000010c097824 */ /* 0x100fe200030e0684 */
[----:B------:R-:W-:Y:S02]  /*143a0*/  PRMT R11, R49, 0x9910, RZ ;  /* 0x00009910310b7816 */ /* 0x000fe400000000ff */
[----:B---3--:R-:W-:Y:S01]  /*143b0*/  ISETP.GE.AND P1, PT, R6, UR4, PT ;  /* 0x0000000406007c0c */ /* 0x008fe2000bf26270 */
[----:B------:R-:W2:Y:S01]  /*143c0*/  LDCU UR4, c[0x0][0x39c] ;  /* 0x00007380ff0477ac */ /* 0x000ea20008000800 */
[----:B------:R-:W-:Y:S01]  /*143d0*/  IADD3 R6, P6, PT, R68, R133, RZ ;  /* 0x0000008544067210 */ /* 0x000fe20007fde0ff */
[----:B------:R3:W-:Y:S01]  /*143e0*/  @P5 STG.E.U8 desc[UR24][R8.64], R49 ;  /* 0x0000003108005986 */ /* 0x0007e2000c101118 */
[----:B----4-:R-:W-:Y:S01]  /*143f0*/  ISETP.LT.AND P5, PT, R169, UR9, !P2 ;  /* 0x00000009a9007c0c */ /* 0x010fe2000d7a1270 */
[----:B------:R-:W4:Y:S01]  /*14400*/  LDCU UR9, c[0x0][0x398] ;  /* 0x00007300ff0977ac */ /* 0x000f220008000800 */
[----:B------:R-:W-:Y:S01]  /*14410*/  SHF.R.S32.HI R11, RZ, 0x8, R11 ;  /* 0x00000008ff0b7819 */ /* 0x000fe2000001140b */
[----:B------:R-:W-:Y:S01]  /*14420*/  IMAD.X R7, R12, 0x1, R3, P6 ;  /* 0x000000010c077824 */ /* 0x000fe200030e0603 */
[----:B-1----:R-:W-:Y:S01]  /*14430*/  IADD3 R4, P6, PT, R10, R2, RZ ;  /* 0x000000020a047210 */ /* 0x002fe20007fde0ff */
[----:B------:R-:W-:Y:S01]  /*14440*/  VIADD R12, R0, 0x32 ;  /* 0x00000032000c7836 */ /* 0x000fe20000000000 */
[----:B-----5:R-:W-:Y:S01]  /*14450*/  ISETP.LT.AND P2, PT, R179, UR6, !P2 ;  /* 0x00000006b3007c0c */ /* 0x020fe2000d741270 */
[----:B------:R-:W1:Y:S01]  /*14460*/  LDCU UR6, c[0x0][0x398] ;  /* 0x00007300ff0677ac */ /* 0x000e620008000800 */
[----:B------:R5:W-:Y:S01]  /*14470*/  @P3 STG.E.U8 desc[UR24][R6.64], R113 ;  /* 0x0000007106003986 */ /* 0x000be2000c101118 */
[----:B------:R-:W-:Y:S01]  /*14480*/  IMAD.X R5, R14, 0x1, R132, P6 ;  /* 0x000000010e057824 */ /* 0x000fe200030e0684 */
[----:B------:R-:W-:Y:S01]  /*14490*/  PRMT R13, R113, 0x9910, RZ ;  /* 0x00009910710d7816 */ /* 0x000fe200000000ff */
[----:B---3--:R-:W-:Y:S01]  /*144a0*/  VIADD R8, R0, 0x31 ;  /* 0x0000003100087836 */ /* 0x008fe20000000000 */
[----:B------:R-:W-:-:S02]  /*144b0*/  F2FP.SATFINITE.E4M3.F32.PACK_AB_MERGE_C R53, R53, R52, RZ ;  /* 0x000000343535723e */ /* 0x000fc400048070ff */
[----:B------:R3:W-:Y:S01]  /*144c0*/  @P5 STG.E.U8 desc[UR24][R4.64], R11 ;  /* 0x0000000b04005986 */ /* 0x0007e2000c101118 */
[----:B------:R-:W-:Y:S02]  /*144d0*/  SHF.R.S32.HI R13, RZ, 0x8, R13 ;  /* 0x00000008ff0d7819 */ /* 0x000fe4000001140d */
[----:B--2---:R-:W-:Y:S01]  /*144e0*/  ISETP.GE.AND P3, PT, R8, UR4, PT ;  /* 0x0000000408007c0c */ /* 0x004fe2000bf66270 */
[----:B------:R-:W2:Y:S01]  /*144f0*/  LDCU UR4, c[0x0][0x39c] ;  /* 0x00007380ff0477ac */ /* 0x000ea20008000800 */
[C---:B------:R-:W-:Y:S01]  /*14500*/  IADD3 R8, P6, PT, R10.reuse, R133, RZ ;  /* 0x000000850a087210 */ /* 0x040fe20007fde0ff */
[----:B------:R-:W-:Y:S01]  /*14510*/  VIADD R10, R10, UR32 ;  /* 0x000000200a0a7c36 */ /* 0x000fe20008000000 */
[----:B------:R-:W-:Y:S02]  /*14520*/  ISETP.LT.AND P5, PT, R169, UR12, !P4 ;  /* 0x0000000ca9007c0c */ /* 0x000fe4000e7a1270 */
[----:B----4-:R-:W-:Y:S01]  /*14530*/  ISETP.LT.AND P4, PT, R179, UR9, !P4 ;  /* 0x00000009b3007c0c */ /* 0x010fe2000e781270 */
[----:B------:R-:W-:Y:S01]  /*14540*/  IMAD.X R9, R14, 0x1, R3, P6 ;  /* 0x000000010e097824 */ /* 0x000fe200030e0603 */
[----:B-----5:R-:W-:Y:S01]  /*14550*/  SHF.R.S32.HI R7, RZ, 0x1f, R10 ;  /* 0x0000001fff077819 */ /* 0x020fe2000001140a */
[----:B------:R-:W4:Y:S01]  /*14560*/  LDCU UR9, c[0x0][0x398] ;  /* 0x00007300ff0977ac */ /* 0x000f220008000800 */
[----:B---3--:R-:W-:-:S02]  /*14570*/  IADD3 R4, P6, PT, R10, R2, RZ ;  /* 0x000000020a047210 */ /* 0x008fc40007fde0ff */
[----:B------:R3:W-:Y:S01]  /*14580*/  @P2 STG.E.U8 desc[UR24][R8.64], R13 ;  /* 0x0000000d08002986 */ /* 0x0007e2000c101118 */
[C---:B------:R-:W-:Y:S01]  /*14590*/  IADD3 R6, P2, PT, R10.reuse, R133, RZ ;  /* 0x000000850a067210 */ /* 0x040fe20007f5e0ff */
[----:B------:R-:W-:Y:S01]  /*145a0*/  VIADD R10, R10, UR32 ;  /* 0x000000200a0a7c36 */ /* 0x000fe20008000000 */
[----:B------:R-:W-:Y:S01]  /*145b0*/  PRMT R11, R51, 0x9910, RZ ;  /* 0x00009910330b7816 */ /* 0x000fe200000000ff */
[----:B------:R-:W-:Y:S01]  /*145c0*/  IMAD.X R5, R7, 0x1, R132, P6 ;  /* 0x0000000107057824 */ /* 0x000fe200030e0684 */
[----:B------:R-:W-:Y:S01]  /*145d0*/  F2FP.SATFINITE.E4M3.F32.PACK_AB_MERGE_C R117, R117, R116, RZ ;  /* 0x000000747575723e */ /* 0x000fe200048070ff */
[----:B------:R-:W-:Y:S01]  /*145e0*/  IMAD.X R7, R7, 0x1, R3, P2 ;  /* 0x0000000107077824 */ /* 0x000fe200010e0603 */
[----:B--2---:R-:W-:Y:S01]  /*145f0*/  ISETP.GE.AND P6, PT, R12, UR4, PT ;  /* 0x000000040c007c0c */ /* 0x004fe2000bfc6270 */
[----:B------:R-:W2:Y:S01]  /*14600*/  LDCU UR4, c[0x0][0x39c] ;  /* 0x00007380ff0477ac */ /* 0x000ea20008000800 */
[----:B------:R-:W-:Y:S01]  /*14610*/  @P5 STG.E.U8 desc[UR24][R4.64], R51 ;  /* 0x0000003304005986 */ /* 0x000fe2000c101118 */
[----:B------:R-:W-:Y:S01]  /*14620*/  SHF.R.S32.HI R12, RZ, 0x1f, R10 ;  /* 0x0000001fff0c7819 */ /* 0x000fe2000001140a */
[----:B---3--:R-:W-:-:S02]  /*14630*/  VIADD R9, R0, 0x33 ;  /* 0x0000003300097836 */ /* 0x008fc40000000000 */
[----:B------:R3:W-:Y:S01]  /*14640*/  @P4 STG.E.U8 desc[UR24][R6.64], R115 ;  /* 0x0000007306004986 */ /* 0x0007e2000c101118 */
[----:B-1----:R-:W-:Y:S01]  /*14650*/  ISETP.LT.AND P4, PT, R169, UR6, !P0 ;  /* 0x00000006a9007c0c */ /* 0x002fe2000c781270 */
[----:B------:R-:W1:Y:S01]  /*14660*/  LDCU UR6, c[0x0][0x39c] ;  /* 0x00007380ff0677ac */ /* 0x000e620008000800 */
[----:B------:R-:W-:Y:S02]  /*14670*/  IADD3 R8, P5, PT, R10, R2, RZ ;  /* 0x000000020a087210 */ /* 0x000fe40007fbe0ff */
[----:B----4-:R-:W-:Y:S01]  /*14680*/  ISETP.LT.AND P0, PT, R179, UR9, !P0 ;  /* 0x00000009b3007c0c */ /* 0x010fe2000c701270 */
[----:B------:R-:W4:Y:S01]  /*14690*/  LDCU UR9, c[0x0][0x398] ;  /* 0x00007300ff0977ac */ /* 0x000f220008000800 */
[----:B------:R-:W-:Y:S02]  /*146a0*/  SHF.R.S32.HI R11, RZ, 0x8, R11 ;  /* 0x00000008ff0b7819 */ /* 0x000fe4000001140b */
[----:B------:R-:W-:Y:S02]  /*146b0*/  PRMT R13, R115, 0x9910, RZ ;  /* 0x00009910730d7816 */ /* 0x000fe400000000ff */
[----:B------:R-:W-:Y:S01]  /*146c0*/  F2FP.SATFINITE.E4M3.F32.PACK_AB_MERGE_C R55, R55, R54, RZ ;  /* 0x000000363737723e */ /* 0x000fe200048070ff */
[----:B---3--:R-:W-:Y:S01]  /*146d0*/  VIADD R7, R0, 0x34 ;  /* 0x0000003400077836 */ /* 0x008fe20000000000 */
[----:B--2---:R-:W-:Y:S01]  /*146e0*/  ISETP.GE.AND P2, PT, R9, UR4, PT ;  /* 0x0000000409007c0c */ /* 0x004fe2000bf46270 */
[----:B------:R-:W2:Y:S01]  /*146f0*/  LDCU UR4, c[0x0][0x398] ;  /* 0x00007300ff0477ac */ /* 0x000ea20008000800 */
[----:B------:R-:W-:Y:S01]  /*14700*/  IMAD.X R9, R12, 0x1, R132, P5 ;  /* 0x000000010c097824 */ /* 0x000fe200028e0684 */
[C---:B------:R-:W-:Y:S01]  /*14710*/  IADD3 R4, P5, PT, R10.reuse, R133, RZ ;  /* 0x000000850a047210 */ /* 0x040fe20007fbe0ff */
[----:B------:R-:W-:Y:S01]  /*14720*/  VIADD R10, R10, UR32 ;  /* 0x000000200a0a7c36 */ /* 0x000fe20008000000 */
[----:B------:R-:W-:-:S02]  /*14730*/  SHF.R.S32.HI R13, RZ, 0x8, R13 ;  /* 0x00000008ff0d7819 */ /* 0x000fc4000001140d */
[----:B------:R3:W-:Y:S01]  /*14740*/  @P4 STG.E.U8 desc[UR24][R8.64], R11 ;  /* 0x0000000b08004986 */ /* 0x0007e2000c101118 */
[----:B0-----:R-:W-:Y:S01]  /*14750*/  ISETP.LT.AND P4, PT, R169, UR10, !P1 ;  /* 0x0000000aa9007c0c */ /* 0x001fe2000cf81270 */
[----:B------:R-:W-:Y:S01]  /*14760*/  IMAD.X R5, R12, 0x1, R3, P5 ;  /* 0x000000010c057824 */ /* 0x000fe200028e0603 */
[----:B------:R-:W-:Y:S01]  /*14770*/  SHF.R.S32.HI R12, RZ, 0x1f, R10 ;  /* 0x0000001fff0c7819 */ /* 0x000fe2000001140a */
[----:B------:R-:W0:Y:S01]  /*14780*/  LDCU UR10, c[0x0][0x398] ;  /* 0x00007300ff0a77ac */ /* 0x000e220008000800 */
[----:B------:R-:W-:Y:S02]  /*14790*/  IADD3 R6, P5, PT, R10, R2, RZ ;  /* 0x000000020a067210 */ /* 0x000fe40007fbe0ff */
[----:B------:R5:W-:Y:S01]  /*147a0*/  @P0 STG.E.U8 desc[UR24][R4.64], R13 ;  /* 0x0000000d04000986 */ /* 0x000be2000c101118 */
[----:B-1----:R-:W-:Y:S01]  /*147b0*/  ISETP.GE.AND P0, PT, R7, UR6, PT ;  /* 0x0000000607007c0c */ /* 0x002fe2000bf06270 */
[----:B------:R-:W1:Y:S01]  /*147c0*/  LDCU UR6, c[0x0][0x398] ;  /* 0x00007300ff0677ac */ /* 0x000e620008000800 */
[----:B------:R-:W-:Y:S01]  /*147d0*/  IMAD.X R7, R12, 0x1, R132, P5 ;  /* 0x000000010c077824 */ /* 0x000fe200028e0684 */
[----:B------:R-:W-:-:S02]  /*147e0*/  F2FP.SATFINITE.E4M3.F32.PACK_AB_MERGE_C R119, R119, R118, RZ ;  /* 0x000000767777723e */ /* 0x000fc400048070ff */
[----:B--2---:R-:W-:Y:S01]  /*147f0*/  ISETP.LT.AND P1, PT, R179, UR4, !P1 ;  /* 0x00000004b3007c0c */ /* 0x004fe2000cf21270 */
[----:B------:R-:W2:Y:S01]  /*14800*/  LDCU UR4, c[0x0][0x398] ;  /* 0x00007300ff0477ac */ /* 0x000ea20008000800 */
[C---:B---3--:R-:W-:Y:S01]  /*14810*/  IADD3 R8, P5, PT, R10.reuse, R133, RZ ;  /* 0x000000850a087210 */ /* 0x048fe20007fbe0ff */
[----:B------:R-:W-:Y:S01]  /*14820*/  VIADD R10, R10, UR32 ;  /* 0x000000200a0a7c36 */ /* 0x000fe20008000000 */
[----:B------:R3:W-:Y:S01]  /*14830*/  @P4 STG.E.U8 desc[UR24][R6.64], R53 ;  /* 0x0000003506004986 */ /* 0x0007e2000c101118 */
[----:B----4-:R-:W-:Y:S01]  /*14840*/  ISETP.LT.AND P4, PT, R169, UR9, !P3 ;  /* 0x00000009a9007c0c */ /* 0x010fe2000df81270 */
[----:B-----5:R-:W-:Y:S01]  /*14850*/  VIADD R5, R0, 0x35 ;  /* 0x0000003500057836 */ /* 0x020fe20000000000 */
[----:B------:R-:W-:Y:S01]  /*14860*/  PRMT R11, R53, 0x9910, RZ ;  /* 0x00009910350b7816 */ /* 0x000fe200000000ff */
[----:B------:R-:W-:Y:S01]  /*14870*/  IMAD.X R9, R12, 0x1, R3, P5 ;  /* 0x000000010c097824 */ /* 0x000fe200028e0603 */
[----:B------:R-:W-:Y:S01]  /*14880*/  SHF.R.S32.HI R12, RZ, 0x1f, R10 ;  /* 0x0000001fff0c7819 */ /* 0x000fe2000001140a */
[----:B------:R-:W4:Y:S01]  /*14890*/  LDCU UR9, c[0x0][0x398] ;  /* 0x00007300ff0977ac */ /* 0x000f220008000800 */
[----:B------:R-:W-:-:S02]  /*148a0*/  IADD3 R4, P5, PT, R10, R2, RZ ;  /* 0x000000020a047210 */ /* 0x000fc40007fbe0ff */
[----:B------:R5:W-:Y:S01]  /*148b0*/  @P1 STG.E.U8 desc[UR24][R8.64], R117 ;  /* 0x0000007508001986 */ /* 0x000be2000c101118 */
[----:B------:R-:W-:Y:S01]  /*148c0*/  ISETP.GE.AND P1, PT, R5, UR7, PT ;  /* 0x0000000705007c0c */ /* 0x000fe2000bf26270 */
[----:B------:R-:W0:Y:S01]  /*148d0*/  LDCU UR7, c[0x0][0x398] ;  /* 0x00007300ff0777ac */ /* 0x000e220008000800 */
[----:B------:R-:W-:Y:S01]  /*148e0*/  IMAD.X R5, R12, 0x1, R132, P5 ;  /* 0x000000010c057824 */ /* 0x000fe200028e0684 */
[----:B------:R-:W-:Y:S02]  /*148f0*/  SHF.R.S32.HI R11, RZ, 0x8, R11 ;  /* 0x00000008ff0b7819 */ /* 0x000fe4000001140b */
[----:B-1----:R-:W-:Y:S01]  /*14900*/  ISETP.LT.AND P3, PT, R179, UR6, !P3 ;  /* 0x00000006b3007c0c */ /* 0x002fe2000df61270 */
[----:B------:R-:W1:Y:S01]  /*14910*/  LDCU UR6, c[0x0][0x398] ;  /* 0x00007300ff0677ac */ /* 0x000e620008000800 */
[----:B------:R-:W-:Y:S01]  /*14920*/  PRMT R13, R117, 0x9910, RZ ;  /* 0x00009910750d7816 */ /* 0x000fe200000000ff */
[----:B------:R0:W-:Y:S01]  /*14930*/  @P4 STG.E.U8 desc[UR24][R4.64], R11 ;  /* 0x0000000b04004986 */ /* 0x0001e2000c101118 */
[C---:B---3--:R-:W-:Y:S01]  /*14940*/  IADD3 R6, P4, PT, R10.reuse, R133, RZ ;  /* 0x000000850a067210 */ /* 0x048fe20007f9e0ff */
[----:B------:R-:W-:Y:S01]  /*14950*/  VIADD R10, R10, UR32 ;  /* 0x000000200a0a7c36 */ /* 0x000fe20008000000 */
[----:B------:R-:W-:Y:S01]  /*14960*/  SHF.R.S32.HI R13, RZ, 0x8, R13 ;  /* 0x00000008ff0d7819 */ /* 0x000fe2000001140d */
[----:B-----5:R-:W-:Y:S01]  /*14970*/  VIADD R9, R0, 0x36 ;  /* 0x0000003600097836 */ /* 0x020fe20000000000 */
[----:B--2---:R-:W-:Y:S01]  /*14980*/  ISETP.LT.AND P5, PT, R169, UR4, !P6 ;  /* 0x00000004a9007c0c */ /* 0x004fe2000f7a1270 */
[----:B------:R-:W-:Y:S01]  /*14990*/  IMAD.X R7, R12, 0x1, R3, P4 ;  /* 0x000000010c077824 */ /* 0x000fe200020e0603 */
[----:B------:R-:W-:Y:S01]  /*149a0*/  SHF.R.S32.HI R12, RZ, 0x1f, R10 ;  /* 0x0000001fff0c7819 */ /* 0x000fe2000001140a */
[----:B------:R-:W2:Y:S01]  /*149b0*/  LDCU UR4, c[0x0][0x398] ;  /* 0x00007300ff0477ac */ /* 0x000ea20008000800 */
[----:B------:R-:W-:-:S02]  /*149c0*/  IADD3 R8, P4, PT, R10, R2, RZ ;  /* 0x000000020a087210 */ /* 0x000fc40007f9e0ff */
[----:B------:R3:W-:Y:S01]  /*149d0*/  @P3 STG.E.U8 desc[UR24][R6.64], R13 ;  /* 0x0000000d06003986 */ /* 0x0007e2000c101118 */
[----:B------:R-:W-:Y:S02]  /*149e0*/  ISETP.GE.AND P3, PT, R9, UR17, PT ;  /* 0x0000001109007c0c */ /* 0x000fe4000bf66270 */
[----:B------:R-:W-:Y:S01]  /*149f0*/  IMAD.X R9, R12, 0x1, R132, P4 ;  /* 0x000000010c097824 */ /* 0x000fe200020e0684 */
[----:B0-----:R-:W-:Y:S01]  /*14a00*/  ISETP.LT.AND P4, PT, R179, UR7, !P6 ;  /* 0x00000007b3007c0c */ /* 0x001fe2000f781270 */
[----:B------:R-:W0:Y:S01]  /*14a10*/  LDCU UR7, c[0x0][0x398] ;  /* 0x00007300ff0777ac */ /* 0x000e220008000800 */
[C---:B------:R-:W-:Y:S01]  /*14a20*/  IADD3 R4, P6, PT, R10.reuse, R133, RZ ;  /* 0x000000850a047210 */ /* 0x040fe20007fde0ff */
[----:B------:R-:W-:Y:S01]  /*14a30*/  VIADD R10, R10, UR32 ;  /* 0x000000200a0a7c36 */ /* 0x000fe20008000000 */
[----:B------:R5:W-:Y:S01]  /*14a40*/  @P5 STG.E.U8 desc[UR24][R8.64], R55 ;  /* 0x0000003708005986 */ /* 0x000be2000c101118 */
[----:B-1----:R-:W-:Y:S01]  /*14a50*/  ISETP.LT.AND P5, PT, R169, UR6, !P2 ;  /* 0x00000006a9007c0c */ /* 0x002fe2000d7a1270 */
[----:B------:R-:W1:Y:S01]  /*14a60*/  LDCU UR6, c[0x0][0x398] ;  /* 0x00007300ff0677ac */ /* 0x000e620008000800 */
[----:B------:R-:W-:Y:S01]  /*14a70*/  IMAD.X R5, R12, 0x1, R3, P6 ;  /* 0x000000010c057824 */ /* 0x000fe200030e0603 */
[----:B------:R-:W-:Y:S01]  /*14a80*/  SHF.R.S32.HI R12, RZ, 0x1f, R10 ;  /* 0x0000001fff0c7819 */ /* 0x000fe2000001140a */
[----:B---3--:R-:W-:Y:S01]  /*14a90*/  VIADD R7, R0, 0x37 ;  /* 0x0000003700077836 */ /* 0x008fe20000000000 */
[----:B------:R-:W-:-:S02]  /*14aa0*/  IADD3 R6, P6, PT, R10, R2, RZ ;  /* 0x000000020a067210 */ /* 0x000fc40007fde0ff */
[----:B------:R-:W-:Y:S01]  /*14ab0*/  PRMT R11, R55, 0x9910, RZ ;  /* 0x00009910370b7816 */ /* 0x000fe200000000ff */
[----:B------:R3:W-:Y:S01]  /*14ac0*/  @P4 STG.E.U8 desc[UR24][R4.64], R119 ;  /* 0x0000007704004986 */ /* 0x0007e2000c101118 */
[----:B------:R-:W-:Y:S01]  /*14ad0*/  ISETP.GE.AND P4, PT, R7, UR31, PT ;  /* 0x0000001f07007c0c */ /* 0x000fe2000bf86270 */
[----:B------:R-:W-:Y:S01]  /*14ae0*/  IMAD.X R7, R12, 0x1, R132, P6 ;  /* 0x000000010c077824 */ /* 0x000fe200030e0684 */
[----:B--2---:R-:W-:Y:S01]  /*14af0*/  ISETP.LT.AND P2, PT, R179, UR4, !P2 ;  /* 0x00000004b3007c0c */ /* 0x004fe2000d741270 */
[----:B------:R-:W2:Y:S01]  /*14b00*/  LDCU UR4, c[0x0][0x398] ;  /* 0x00007300ff0477ac */ /* 0x000ea20008000800 */
[----:B------:R-:W-:Y:S02]  /*14b10*/  SHF.R.S32.HI R11, RZ, 0x8, R11 ;  /* 0x00000008ff0b7819 */ /* 0x000fe4000001140b */
[C---:B-----5:R-:W-:Y:S01]  /*14b20*/  IADD3 R8, P6, PT, R10.reuse, R133, RZ ;  /* 0x000000850a087210 */ /* 0x060fe20007fde0ff */
[----:B------:R-:W-:Y:S01]  /*14b30*/  VIADD R10, R10, UR32 ;  /* 0x000000200a0a7c36 */ /* 0x000fe20008000000 */
[----:B------:R-:W-:Y:S01]  /*14b40*/  PRMT R13, R119, 0x9910, RZ ;  /* 0x00009910770d7816 */ /* 0x000fe200000000ff */
[----:B------:R5:W-:Y:S01]  /*14b50*/  @P5 STG.E.U8 desc[UR24][R6.64], R11 ;  /* 0x0000000b06005986 */ /* 0x000be2000c101118 */
[----:B0-----:R-:W-:Y:S01]  /*14b60*/  ISETP.LT.AND P5, PT, R169, UR7, !P0 ;  /* 0x00000007a9007c0c */ /* 0x001fe2000c7a1270 */
[----:B------:R-:W-:Y:S01]  /*14b70*/  IMAD.X R9, R12, 0x1, R3, P6 ;  /* 0x000000010c097824 */ /* 0x000fe200030e0603 */
[----:B------:R-:W-:Y:S01]  /*14b80*/  SHF.R.S32.HI R13, RZ, 0x8, R13 ;  /* 0x00000008ff0d7819 */ /* 0x000fe2000001140d */
[----:B---3--:R-:W-:Y:S01]  /*14b90*/  VIADD R5, R0, 0x38 ;  /* 0x0000003800057836 */ /* 0x008fe20000000000 */
[----:B------:R-:W-:Y:S01]  /*14ba0*/  SHF.R.S32.HI R12, RZ, 0x1f, R10 ;  /* 0x0000001fff0c7819 */ /* 0x000fe2000001140a */
[----:B------:R-:W0:Y:S01]  /*14bb0*/  LDCU UR7, c[0x0][0x398] ;  /* 0x00007300ff0777ac */ /* 0x000e220008000800 */
[----:B------:R-:W-:Y:S01]  /*14bc0*/  IADD3 R4, P6, PT, R10, R2, RZ ;  /* 0x000000020a047210 */ /* 0x000fe20007fde0ff */
[----:B------:R3:W-:Y:S01]  /*14bd0*/  @P2 STG.E.U8 desc[UR24][R8.64], R13 ;  /* 0x0000000d08002986 */ /* 0x0007e2000c101118 */
[----:B------:R-:W-:-:S02]  /*14be0*/  ISETP.GE.AND P2, PT, R5, UR29, PT ;  /* 0x0000001d05007c0c */ /* 0x000fc4000bf46270 */
[----:B-1----:R-:W-:Y:S01]  /*14bf0*/  ISETP.LT.AND P0, PT, R179, UR6, !P0 ;  /* 0x00000006b3007c0c */ /* 0x002fe2000c701270 */
[----:B------:R-:W-:Y:S01]  /*14c00*/  IMAD.X R5, R12, 0x1, R132, P6 ;  /* 0x000000010c057824 */ /* 0x000fe200030e0684 */
[----:B------:R-:W-:Y:S01]  /*14c10*/  F2FP.SATFINITE.E4M3.F32.PACK_AB_MERGE_C R57, R57, R56, RZ ;  /* 0x000000383939723e */ /* 0x000fe200048070ff */
[----:B------:R-:W1:Y:S01]  /*14c20*/  LDCU UR6, c[0x0][0x398] ;  /* 0x00007300ff0677ac */ /* 0x000e620008000800 */
[C---:B-----5:R-:W-:Y:S01]  /*14c30*/  IADD3 R6, P6, PT, R10.reuse, R133, RZ ;  /* 0x000000850a067210 */ /* 0x060fe20007fde0ff */
[----:B------:R-:W-:Y:S01]  /*14c40*/  VIADD R10, R10, UR32 ;  /* 0x000000200a0a7c36 */ /* 0x000fe20008000000 */
[----:B------:R-:W-:Y:S01]  /*14c50*/  F2FP.SATFINITE.E4M3.F32.PACK_AB_MERGE_C R121, R121, R120, RZ ;  /* 0x000000787979723e */ /* 0x000fe200048070ff */
[----:B------:R5:W-:Y:S01]  /*14c60*/  @P5 STG.E.U8 desc[UR24][R4.64], R57 ;  /* 0x0000003904005986 */ /* 0x000be2000c101118 */
[----:B--2---:R-:W-:Y:S01]  /*14c70*/  ISETP.LT.AND P5, PT, R169, UR4, !P1 ;  /* 0x00000004a9007c0c */ /* 0x004fe2000cfa1270 */
[----:B------:R-:W-:Y:S01]  /*14c80*/  IMAD.X R7, R12, 0x1, R3, P6 ;  /* 0x000000010c077824 */ /* 0x000fe200030e0603 */
[----:B------:R-:W-:Y:S01]  /*14c90*/  SHF.R.S32.HI R12, RZ, 0x1f, R10 ;  /* 0x0000001fff0c7819 */ /* 0x000fe2000001140a */
[----:B---3--:R-:W-:Y:S01]  /*14ca0*/  VIADD R9, R0, 0x39 ;  /* 0x0000003900097836 */ /* 0x008fe20000000000 */
[----:B------:R-:W-:Y:S01]  /*14cb0*/  IADD3 R8, P6, PT, R10, R2, RZ ;  /* 0x000000020a087210 */ /* 0x000fe20007fde0ff */
[----:B------:R-:W2:Y:S01]  /*14cc0*/  LDCU UR4, c[0x0][0x398] ;  /* 0x00007300ff0477ac */ /* 0x000ea20008000800 */
[----:B------:R-:W-:Y:S01]  /*14cd0*/  PRMT R11, R57, 0x9910, RZ ;  /* 0x00009910390b7816 */ /* 0x000fe200000000ff */
[----:B------:R3:W-:Y:S01]  /*14ce0*/  @P0 STG.E.U8 desc[UR24][R6.64], R121 ;  /* 0x0000007906000986 */ /* 0x0007e2000c101118 */
[----:B------:R-:W-:Y:S01]  /*14cf0*/  ISETP.GE.AND P0, PT, R9, UR27, PT ;  /* 0x0000001b09007c0c */ /* 0x000fe2000bf06270 */
[----:B------:R-:W-:Y:S01]  /*14d00*/  IMAD.X R9, R12, 0x1, R132, P6 ;  /* 0x000000010c097824 */ /* 0x000fe200030e0684 */
[----:B0-----:R-:W-:Y:S01]  /*14d10*/  ISETP.LT.AND P1, PT, R179, UR7, !P1 ;  /* 0x00000007b3007c0c */ /* 0x001fe2000cf21270 */
[----:B------:R-:W0:Y:S01]  /*14d20*/  LDCU UR7, c[0x0][0x398] ;  /* 0x00007300ff0777ac */ /* 0x000e220008000800 */
[----:B------:R-:W-:-:S02]  /*14d30*/  SHF.R.S32.HI R11, RZ, 0x8, R11 ;  /* 0x00000008ff0b7819 */ /* 0x000fc4000001140b */
[C---:B-----5:R-:W-:Y:S01]  /*14d40*/  IADD3 R4, P6, PT, R10.reuse, R133, RZ ;  /* 0x000000850a047210 */ /* 0x060fe20007fde0ff */
[----:B------:R-:W-:Y:S01]  /*14d50*/  VIADD R10, R10, UR32 ;  /* 0x000000200a0a7c36 */ /* 0x000fe20008000000 */
[----:B------:R-:W-:Y:S01]  /*14d60*/  PRMT R13, R121, 0x9910, RZ ;  /* 0x00009910790d7816 */ /* 0x000fe200000000ff */
[----:B------:R5:W-:Y:S01]  /*14d70*/  @P5 STG.E.U8 desc[UR24][R8.64], R11 ;  /* 0x0000000b08005986 */ /* 0x000be2000c101118 */
[----:B-1----:R-:W-:Y:S01]  /*14d80*/  ISETP.LT.AND P5, PT, R169, UR6, !P3 ;  /* 0x00000006a9007c0c */ /* 0x002fe2000dfa1270 */
[----:B------:R-:W-:Y:S01]  /*14d90*/  IMAD.X R5, R12, 0x1, R3, P6 ;  /* 0x000000010c057824 */ /* 0x000fe200030e0603 */
[----:B------:R-:W-:Y:S01]  /*14da0*/  SHF.R.S32.HI R13, RZ, 0x8, R13 ;  /* 0x00000008ff0d7819 */ /* 0x000fe2000001140d */
[----:B---3--:R-:W-:Y:S01]  /*14db0*/  VIADD R7, R0, 0x3a ;  /* 0x0000003a00077836 */ /* 0x008fe20000000000 */
[----:B------:R-:W-:Y:S01]  /*14dc0*/  SHF.R.S32.HI R12, RZ, 0x1f, R10 ;  /* 0x0000001fff0c7819 */ /* 0x000fe2000001140a */
[----:B------:R-:W1:Y:S01]  /*14dd0*/  LDCU UR6, c[0x0][0x398] ;  /* 0x00007300ff0677ac */ /* 0x000e620008000800 */
[----:B------:R-:W-:Y:S01]  /*14de0*/  IADD3 R6, P6, PT, R10, R2, RZ ;  /* 0x000000020a067210 */ /* 0x000fe20007fde0ff */
[----:B------:R3:W-:Y:S01]  /*14df0*/  @P1 STG.E.U8 desc[UR24][R4.64], R13 ;  /* 0x0000000d04001986 */ /* 0x0007e2000c101118 */
[----:B------:R-:W-:-:S02]  /*14e00*/  ISETP.GE.AND P1, PT, R7, UR23, PT ;  /* 0x0000001707007c0c */ /* 0x000fc4000bf26270 */
[----:B--2---:R-:W-:Y:S01]  /*14e10*/  ISETP.LT.AND P3, PT, R179, UR4, !P3 ;  /* 0x00000004b3007c0c */ /* 0x004fe2000df61270 */
[----:B------:R-:W-:Y:S01]  /*14e20*/  IMAD.X R7, R12, 0x1, R132, P6 ;  /* 0x000000010c077824 */ /* 0x000fe200030e0684 */
[----:B------:R-:W-:Y:S01]  /*14e30*/  F2FP.SATFINITE.E4M3.F32.PACK_AB_MERGE_C R59, R59, R58, RZ ;  /* 0x0000003a3b3b723e */ /* 0x000fe200048070ff */
[----:B------:R-:W2:Y:S01]  /*14e40*/  LDCU UR4, c[0x0][0x398] ;  /* 0x00007300ff0477ac */ /* 0x000ea20008000800 */
[C---:B-----5:R-:W-:Y:S01]  /*14e50*/  IADD3 R8, P6, PT, R10.reuse, R133, RZ ;  /* 0x000000850a087210 */ /* 0x060fe20007fde0ff */
[----:B------:R-:W-:Y:S01]  /*14e60*/  VIADD R10, R10, UR32 ;  /* 0x000000200a0a7c36 */ /* 0x000fe20008000000 */
[----:B------:R-:W-:Y:S01]  /*14e70*/  F2FP.SATFINITE.E4M3.F32.PACK_AB_MERGE_C R123, R123, R122, RZ ;  /* 0x0000007a7b7b723e */ /* 0x000fe200048070ff */
[----:B------:R5:W-:Y:S01]  /*14e80*/  @P5 STG.E.U8 desc[UR24][R6.64], R59 ;  /* 0x0000003b06005986 */ /* 0x000be2000c101118 */
[----:B0-----:R-:W-:Y:S01]  /*14e90*/  ISETP.LT.AND P5, PT, R169, UR7, !P4 ;  /* 0x00000007a9007c0c */ /* 0x001fe2000e7a1270 */
[----:B------:R-:W-:Y:S01]  /*14ea0*/  IMAD.X R9, R12, 0x1, R3, P6 ;  /* 0x000000010c097824 */ /* 0x000fe200030e0603 */
[----:B------:R-:W-:Y:S01]  /*14eb0*/  SHF.R.S32.HI R12, RZ, 0x1f, R10 ;  /* 0x0000001fff0c7819 */ /* 0x000fe2000001140a */
[----:B---3--:R-:W-:Y:S01]  /*14ec0*/  VIADD R5, R0, 0x3b ;  /* 0x0000003b00057836 */ /* 0x008fe20000000000 */
[----:B------:R-:W-:Y:S01]  /*14ed0*/  IADD3 R4, P6, PT, R10, R2, RZ ;  /* 0x000000020a047210 */ /* 0x000fe20007fde0ff */
[----:B------:R-:W0:Y:S01]  /*14ee0*/  LDCU UR7, c[0x0][0x398] ;  /* 0x00007300ff0777ac */ /* 0x000e220008000800 */
[----:B------:R-:W-:Y:S01]  /*14ef0*/  PRMT R11, R59, 0x9910, RZ ;  /* 0x000099103b0b7816 */ /* 0x000fe200000000ff */
[----:B------:R3:W-:Y:S01]  /*14f00*/  @P3 STG.E.U8 desc[UR24][R8.64], R123 ;  /* 0x0000007b08003986 */ /* 0x0007e2000c101118 */
[----:B------:R-:W-:Y:S01]  /*14f10*/  ISETP.GE.AND P3, PT, R5, UR21, PT ;  /* 0x0000001505007c0c */ /* 0x000fe2000bf66270 */
[----:B------:R-:W-:Y:S01]  /*14f20*/  IMAD.X R5, R12, 0x1, R132, P6 ;  /* 0x000000010c057824 */ /* 0x000fe200030e0684 */
[----:B------:R-:W-:-:S02]  /*14f30*/  SHF.R.S32.HI R11, RZ, 0x8, R11 ;  /* 0x00000008ff0b7819 */ /* 0x000fc4000001140b */
[----:B-1----:R-:W-:Y:S01]  /*14f40*/  ISETP.LT.AND P4, PT, R179, UR6, !P4 ;  /* 0x00000006b3007c0c */ /* 0x002fe2000e781270 */
[----:B------:R-:W1:Y:S01]  /*14f50*/  LDCU UR6, c[0x0][0x398] ;  /* 0x00007300ff0677ac */ /* 0x000e620008000800 */
[C---:B-----5:R-:W-:Y:S01]  /*14f60*/  IADD3 R6, P6, PT, R10.reuse, R133, RZ ;  /* 0x000000850a067210 */ /* 0x060fe20007fde0ff */
[----:B------:R-:W-:Y:S01]  /*14f70*/  VIADD R10, R10, UR32 ;  /* 0x000000200a0a7c36 */ /* 0x000fe20008000000 */
[----:B------:R5:W-:Y:S01]  /*14f80*/  @P5 STG.E.U8 desc[UR24][R4.64], R11 ;  /* 0x0000000b04005986 */ /* 0x000be2000c101118 */
[----:B--2---:R-:W-:Y:S01]  /*14f90*/  ISETP.LT.AND P5, PT, R169, UR4, !P2 ;  /* 0x00000004a9007c0c */ /* 0x004fe2000d7a1270 */
[----:B------:R-:W2:Y:S01]  /*14fa0*/  LDCU UR4, c[0x0][0x398] ;  /* 0x00007300ff0477ac */ /* 0x000ea20008000800 */
[----:B------:R-:W-:Y:S01]  /*14fb0*/  IMAD.X R7, R12, 0x1, R3, P6 ;  /* 0x000000010c077824 */ /* 0x000fe200030e0603 */
[----:B------:R-:W-:Y:S02]  /*14fc0*/  PRMT R13, R123, 0x9910, RZ ;  /* 0x000099107b0d7816 */ /* 0x000fe400000000ff */
[----:B------:R-:W-:-:S02]  /*14fd0*/  SHF.R.S32.HI R12, RZ, 0x1f, R10 ;  /* 0x0000001fff0c7819 */ /* 0x000fc4000001140a */
[----:B---3--:R-:W-:Y:S02]  /*14fe0*/  IADD3 R8, P6, PT, R10, R2, RZ ;  /* 0x000000020a087210 */ /* 0x008fe40007fde0ff */
[----:B------:R-:W-:Y:S02]  /*14ff0*/  SHF.R.S32.HI R13, RZ, 0x8, R13 ;  /* 0x00000008ff0d7819 */ /* 0x000fe4000001140d */
[----:B------:R-:W-:Y:S01]  /*15000*/  F2FP.SATFINITE.E4M3.F32.PACK_AB_MERGE_C R61, R61, R60, RZ ;  /* 0x0000003c3d3d723e */ /* 0x000fe200048070ff */
[----:B-----5:R-:W-:Y:S01]  /*15010*/  VIADD R4, R0, 0x3c ;  /* 0x0000003c00047836 */ /* 0x020fe20000000000 */
[----:B0-----:R-:W-:Y:S01]  /*15020*/  ISETP.LT.AND P2, PT, R179, UR7, !P2 ;  /* 0x00000007b3007c0c */ /* 0x001fe2000d741270 */
[----:B------:R-:W-:Y:S01]  /*15030*/  IMAD.X R9, R12, 0x1, R132, P6 ;  /* 0x000000010c097824 */ /* 0x000fe200030e0684 */
[----:B------:R0:W-:Y:S01]  /*15040*/  @P4 STG.E.U8 desc[UR24][R6.64], R13 ;  /* 0x0000000d06004986 */ /* 0x0001e2000c101118 */
[----:B------:R-:W-:Y:S01]  /*15050*/  VIADD R11, R10, UR32 ;  /* 0x000000200a0b7c36 */ /* 0x000fe20008000000 */
[----:B------:R-:W-:Y:S01]  /*15060*/  ISETP.GE.AND P4, PT, R4, UR19, PT ;  /* 0x0000001304007c0c */ /* 0x000fe2000bf86270 */
[----:B------:R-:W3:Y:S01]  /*15070*/  LDCU UR7, c[0x0][0x398] ;  /* 0x00007300ff0777ac */ /* 0x000ee20008000800 */
[----:B------:R5:W-:Y:S01]  /*15080*/  @P5 STG.E.U8 desc[UR24][R8.64], R61 ;  /* 0x0000003d08005986 */ /* 0x000be2000c101118 */
[----:B------:R-:W-:-:S02]  /*15090*/  IADD3 R4, P6, PT, R10, R133, RZ ;  /* 0x000000850a047210 */ /* 0x000fc40007fde0ff */
[----:B-1----:R-:W-:Y:S01]  /*150a0*/  ISETP.LT.AND P5, PT, R169, UR6, !P0 ;  /* 0x00000006a9007c0c */ /* 0x002fe2000c7a1270 */
[----:B------:R-:W1:Y:S01]  /*150b0*/  LDCU UR6, c[0x0][0x398] ;  /* 0x00007300ff0677ac */ /* 0x000e620008000800 */
[----:B------:R-:W-:Y:S01]  /*150c0*/  PRMT R14, R61, 0x9910, RZ ;  /* 0x000099103d0e7816 */ /* 0x000fe200000000ff */
[----:B------:R-:W-:Y:S01]  /*150d0*/  IMAD.X R5, R12, 0x1, R3, P6 ;  /* 0x000000010c057824 */ /* 0x000fe200030e0603 */
[----:B------:R-:W-:Y:S01]  /*150e0*/  F2FP.SATFINITE.E4M3.F32.PACK_AB_MERGE_C R125, R125, R124, RZ ;  /* 0x0000007c7d7d723e */ /* 0x000fe200048070ff */
[C---:B------:R-:W-:Y:S01]  /*150f0*/  VIADD R12, R0.reuse, 0x3e ;  /* 0x0000003e000c7836 */ /* 0x040fe20000000000 */
[----:B------:R-:W-:Y:S01]  /*15100*/  SHF.R.S32.HI R10, RZ, 0x1f, R11 ;  /* 0x0000001fff0a7819 */ /* 0x000fe2000001140b */
[----:B0-----:R-:W-:Y:S01]  /*15110*/  IMAD.MOV.U32 R13, RZ, RZ, R14 ;  /* 0x000000ffff0d7224 */ /* 0x001fe200078e000e */
[----:B------:R-:W-:Y:S01]  /*15120*/  IADD3 R6, P6, PT, R11, R2, RZ ;  /* 0x000000020b067210 */ /* 0x000fe20007fde0ff */
[----:B-----5:R-:W-:Y:S01]  /*15130*/  VIADD R8, R0, 0x3d ;  /* 0x0000003d00087836 */ /* 0x020fe20000000000 */
[----:B--2---:R-:W-:Y:S01]  /*15140*/  ISETP.LT.AND P0, PT, R179, UR4, !P0 ;  /* 0x00000004b3007c0c */ /* 0x004fe2000c701270 */
[----:B------:R0:W-:Y:S01]  /*15150*/  @P2 STG.E.U8 desc[UR24][R4.64], R125 ;  /* 0x0000007d04002986 */ /* 0x0001e2000c101118 */
[----:B------:R-:W-:Y:S01]  /*15160*/  SHF.R.S32.HI R13, RZ, 0x8, R13 ;  /* 0x00000008ff0d7819 */ /* 0x000fe2000001140d */
[----:B------:R-:W-:Y:S01]  /*15170*/  IMAD.X R7, R10, 0x1, R132, P6 ;  /* 0x000000010a077824 */ /* 0x000fe200030e0684 */
[----:B------:R-:W-:Y:S01]  /*15180*/  ISETP.GE.AND P2, PT, R8, UR13, PT ;  /* 0x0000000d08007c0c */ /* 0x000fe2000bf46270 */
[----:B------:R-:W2:Y:S01]  /*15190*/  LDCU UR4, c[0x0][0x398] ;  /* 0x00007300ff0477ac */ /* 0x000ea20008000800 */
[C---:B------:R-:W-:Y:S01]  /*151a0*/  IADD3 R8, P6, PT, R11.reuse, R133, RZ ;  /* 0x000000850b087210 */ /* 0x040fe20007fde0ff */
[----:B------:R-:W-:Y:S01]  /*151b0*/  VIADD R11, R11, UR32 ;  /* 0x000000200b0b7c36 */ /* 0x000fe20008000000 */
[----:B------:R-:W-:Y:S01]  /*151c0*/  PRMT R15, R125, 0x9910, RZ ;  /* 0x000099107d0f7816 */ /* 0x000fe200000000ff */
[----:B------:R5:W-:Y:S01]  /*151d0*/  @P5 STG.E.U8 desc[UR24][R6.64], R13 ;  /* 0x0000000d06005986 */ /* 0x000be2000c101118 */
[----:B----4-:R-:W-:Y:S01]  /*151e0*/  ISETP.LT.AND P5, PT, R169, UR9, !P1 ;  /* 0x00000009a9007c0c */ /* 0x010fe2000cfa1270 */
[----:B------:R-:W-:Y:S01]  /*151f0*/  IMAD.X R9, R10, 0x1, R3, P6 ;  /* 0x000000010a097824 */ /* 0x000fe200030e0603 */
[----:B------:R-:W-:Y:S01]  /*15200*/  SHF.R.S32.HI R15, RZ, 0x8, R15 ;  /* 0x00000008ff0f7819 */ /* 0x000fe2000001140f */
[----:B------:R-:W4:Y:S01]  /*15210*/  LDCU UR9, c[0x0][0x398] ;  /* 0x00007300ff0977ac */ /* 0x000f220008000800 */
[----:B-1----:R-:W-:-:S02]  /*15220*/  ISETP.LT.AND P1, PT, R179, UR6, !P1 ;  /* 0x00000006b3007c0c */ /* 0x002fc4000cf21270 */
[----:B0-----:R-:W-:Y:S01]  /*15230*/  IADD3 R4, P6, PT, R11, R2, RZ ;  /* 0x000000020b047210 */ /* 0x001fe20007fde0ff */
[----:B------:R-:W0:Y:S01]  /*15240*/  LDCU UR6, c[0x0][0x398] ;  /* 0x00007300ff0677ac */ /* 0x000e220008000800 */
[----:B------:R1:W-:Y:S01]  /*15250*/  @P0 STG.E.U8 desc[UR24][R8.64], R15 ;  /* 0x0000000f08000986 */ /* 0x0003e2000c101118 */
[----:B------:R-:W-:Y:S02]  /*15260*/  F2FP.SATFINITE.E4M3.F32.PACK_AB_MERGE_C R63, R63, R62, RZ ;  /* 0x0000003e3f3f723e */ /* 0x000fe400048070ff */
[----:B-----5:R-:W-:Y:S02]  /*15270*/  SHF.R.S32.HI R7, RZ, 0x1f, R11 ;  /* 0x0000001fff077819 */ /* 0x020fe4000001140b */
[C---:B------:R-:W-:Y:S01]  /*15280*/  IADD3 R6, P0, PT, R11.reuse, R133, RZ ;  /* 0x000000850b067210 */ /* 0x040fe20007f1e0ff */
[----:B------:R-:W-:Y:S01]  /*15290*/  VIADD R11, R11, UR32 ;  /* 0x000000200b0b7c36 */ /* 0x000fe20008000000 */
[----:B------:R-:W-:Y:S01]  /*152a0*/  F2FP.SATFINITE.E4M3.F32.PACK_AB_MERGE_C R127, R127, R126, RZ ;  /* 0x0000007e7f7f723e */ /* 0x000fe200048070ff */
[----:B------:R-:W-:Y:S01]  /*152b0*/  IMAD.X R5, R7, 0x1, R132, P6 ;  /* 0x0000000107057824 */ /* 0x000fe200030e0684 */
[----:B------:R-:W-:Y:S01]  /*152c0*/  PRMT R13, R63, 0x9910, RZ ;  /* 0x000099103f0d7816 */ /* 0x000fe200000000ff */
[----:B------:R-:W-:Y:S01]  /*152d0*/  IMAD.X R7, R7, 0x1, R3, P0 ;  /* 0x0000000107077824 */ /* 0x000fe200000e0603 */
[----:B------:R-:W-:Y:S01]  /*152e0*/  F2FP.SATFINITE.E4M3.F32.PACK_AB_MERGE_C R65, R65, R64, RZ ;  /* 0x000000404141723e */ /* 0x000fe200048070ff */
[----:B-1----:R-:W-:Y:S01]  /*152f0*/  VIADD R9, R0, 0x3f ;  /* 0x0000003f00097836 */ /* 0x002fe20000000000 */
[----:B------:R1:W-:Y:S01]  /*15300*/  @P5 STG.E.U8 desc[UR24][R4.64], R63 ;  /* 0x0000003f04005986 */ /* 0x0003e2000c101118 */
[----:B------:R-:W-:-:S02]  /*15310*/  SHF.R.S32.HI R0, RZ, 0x1f, R11 ;  /* 0x0000001fff007819 */ /* 0x000fc4000001140b */
[-C--:B------:R-:W-:Y:S01]  /*15320*/  IADD3 R8, P5, PT, R11, R2.reuse, RZ ;  /* 0x000000020b087210 */ /* 0x080fe20007fbe0ff */
[----:B------:R5:W-:Y:S01]  /*15330*/  @P1 STG.E.U8 desc[UR24][R6.64], R127 ;  /* 0x0000007f06001986 */ /* 0x000be2000c101118 */
[----:B--2---:R-:W-:Y:S01]  /*15340*/  ISETP.LT.AND P1, PT, R169, UR4, !P3 ;  /* 0x00000004a9007c0c */ /* 0x004fe2000df21270 */
[----:B------:R-:W2:Y:S01]  /*15350*/  LDCU UR4, c[0x0][0x398] ;  /* 0x00007300ff0477ac */ /* 0x000ea20008000800 */
[----:B0-----:R-:W-:Y:S02]  /*15360*/  ISETP.LT.AND P3, PT, R179, UR6, !P3 ;  /* 0x00000006b3007c0c */ /* 0x001fe4000df61270 */
[----:B------:R-:W-:Y:S01]  /*15370*/  ISETP.GE.AND P0, PT, R9, UR5, PT ;  /* 0x0000000509007c0c */ /* 0x000fe2000bf06270 */
[----:B------:R-:W-:Y:S01]  /*15380*/  IMAD.X R9, R0, 0x1, R132, P5 ;  /* 0x0000000100097824 */ /* 0x000fe200028e0684 */
[----:B------:R-:W-:Y:S01]  /*15390*/  SHF.R.S32.HI R13, RZ, 0x8, R13 ;  /* 0x00000008ff0d7819 */ /* 0x000fe2000001140d */
[----:B------:R-:W0:Y:S01]  /*153a0*/  LDCU UR5, c[0x0][0x398] ;  /* 0x00007300ff0577ac */ /* 0x000e220008000800 */
[C---:B-1----:R-:W-:Y:S01]  /*153b0*/  IADD3 R4, P5, PT, R11.reuse, R133, RZ ;  /* 0x000000850b047210 */ /* 0x042fe20007fbe0ff */
[----:B------:R-:W-:Y:S01]  /*153c0*/  VIADD R11, R11, UR32 ;  /* 0x000000200b0b7c36 */ /* 0x000fe20008000000 */
[----:B------:R-:W-:Y:S01]  /*153d0*/  PRMT R15, R127, 0x9910, RZ ;  /* 0x000099107f0f7816 */ /* 0x000fe200000000ff */
[----:B------:R-:W1:Y:S01]  /*153e0*/  LDCU UR6, c[0x0][0x398] ;  /* 0x00007300ff0677ac */ /* 0x000e620008000800 */
[----:B------:R-:W-:Y:S01]  /*153f0*/  ISETP.GE.AND P6, PT, R12, UR11, PT ;  /* 0x0000000b0c007c0c */ /* 0x000fe2000bfc6270 */
[----:B------:R-:W-:Y:S01]  /*15400*/  IMAD.X R5, R0, 0x1, R3, P5 ;  /* 0x0000000100057824 */ /* 0x000fe200028e0603 */
[----:B------:R-:W-:Y:S01]  /*15410*/  SHF.R.S32.HI R15, RZ, 0x8, R15 ;  /* 0x00000008ff0f7819 */ /* 0x000fe2000001140f */
[----:B------:R0:W-:Y:S01]  /*15420*/  @P1 STG.E.U8 desc[UR24][R8.64], R13 ;  /* 0x0000000d08001986 */ /* 0x0001e2000c101118 */
[----:B---3--:R-:W-:Y:S01]  /*15430*/  ISETP.LT.AND P1, PT, R169, UR7, !P4 ;  /* 0x00000007a9007c0c */ /* 0x008fe2000e721270 */
[----:B------:R-:W3:Y:S01]  /*15440*/  LDCU UR7, c[0x0][0x398] ;  /* 0x00007300ff0777ac */ /* 0x000ee20008000800 */
[----:B------:R-:W-:Y:S01]  /*15450*/  SHF.R.S32.HI R0, RZ, 0x1f, R11 ;  /* 0x0000001fff007819 */ /* 0x000fe2000001140b */
[----:B------:R1:W-:Y:S01]  /*15460*/  @P3 STG.E.U8 desc[UR24][R4.64], R15 ;  /* 0x0000000f04003986 */ /* 0x0003e2000c101118 */
[----:B-----5:R-:W-:-:S02]  /*15470*/  IADD3 R6, P5, PT, R11, R2, RZ ;  /* 0x000000020b067210 */ /* 0x020fc40007fbe0ff */
[----:B----4-:R-:W-:Y:S01]  /*15480*/  ISETP.LT.AND P4, PT, R179, UR9, !P4 ;  /* 0x00000009b3007c0c */ /* 0x010fe2000e781270 */
[----:B------:R-:W4:Y:S01]  /*15490*/  LDCU UR9, c[0x0][0x398] ;  /* 0x00007300ff0977ac */ /* 0x000f220008000800 */
[----:B------:R-:W-:Y:S01]  /*154a0*/  F2FP.SATFINITE.E4M3.F32.PACK_AB_MERGE_C R129, R129, R128, RZ ;  /* 0x000000808181723e */ /* 0x000fe200048070ff */
[C---:B------:R-:W-:Y:S01]  /*154b0*/  IMAD.X R7, R0.reuse, 0x1, R132, P5 ;  /* 0x0000000100077824 */ /* 0x040fe200028e0684 */
[----:B--2---:R-:W-:Y:S02]  /*154c0*/  ISETP.LT.AND P5, PT, R169, UR4, !P2 ;  /* 0x00000004a9007c0c */ /* 0x004fe4000d7a1270 */
[CC--:B0-----:R-:W-:Y:S01]  /*154d0*/  IADD3 R8, P3, PT, R11.reuse, R133.reuse, RZ ;  /* 0x000000850b087210 */ /* 0x0c1fe20007f7e0ff */
[----:B------:R-:W-:Y:S01]  /*154e0*/  VIADD R11, R11, UR32 ;  /* 0x000000200b0b7c36 */ /* 0x000fe20008000000 */
[----:B------:R0:W-:Y:S01]  /*154f0*/  @P1 STG.E.U8 desc[UR24][R6.64], R65 ;  /* 0x0000004106001986 */ /* 0x0001e2000c101118 */
[----:B------:R-:W-:Y:S02]  /*15500*/  ISETP.LT.AND P2, PT, R179, UR5, !P2 ;  /* 0x00000005b3007c0c */ /* 0x000fe4000d741270 */
[----:B------:R-:W-:Y:S01]  /*15510*/  IMAD.X R9, R0, 0x1, R3, P3 ;  /* 0x0000000100097824 */ /* 0x000fe200018e0603 */
[----:B------:R-:W-:Y:S01]  /*15520*/  SHF.R.S32.HI R12, RZ, 0x1f, R11 ;  /* 0x0000001fff0c7819 */ /* 0x000fe2000001140b */
[C---:B------:R-:W-:Y:S01]  /*15530*/  VIADD R0, R11.reuse, UR32 ;  /* 0x000000200b007c36 */ /* 0x040fe20008000000 */
[----:B------:R-:W-:-:S02]  /*15540*/  IADD3 R10, P3, PT, R11, R133, RZ ;  /* 0x000000850b0a7210 */ /* 0x000fc40007f7e0ff */
[-C--:B-1----:R-:W-:Y:S01]  /*15550*/  IADD3 R4, P1, PT, R11, R2.reuse, RZ ;  /* 0x000000020b047210 */ /* 0x082fe20007f3e0ff */
[----:B------:R1:W-:Y:S01]  /*15560*/  @P4 STG.E.U8 desc[UR24][R8.64], R129 ;  /* 0x0000008108004986 */ /* 0x0003e2000c101118 */
[----:B------:R-:W-:Y:S01]  /*15570*/  SHF.R.S32.HI R13, RZ, 0x1f, R0 ;  /* 0x0000001fff0d7819 */ /* 0x000fe20000011400 */
[----:B------:R-:W-:Y:S01]  /*15580*/  IMAD.X R11, R12, 0x1, R3, P3 ;  /* 0x000000010c0b7824 */ /* 0x000fe200018e0603 */
[C---:B0-----:R-:W-:Y:S01]  /*15590*/  IADD3 R6, P3, PT, R0.reuse, R2, RZ ;  /* 0x0000000200067210 */ /* 0x041fe20007f7e0ff */
[----:B------:R-:W-:Y:S01]  /*155a0*/  VIADD R14, R0, UR32 ;  /* 0x00000020000e7c36 */ /* 0x000fe20008000000 */
[----:B------:R-:W-:Y:S01]  /*155b0*/  ISETP.LT.AND P4, PT, R169, UR6, !P6 ;  /* 0x00000006a9007c0c */ /* 0x000fe2000f781270 */
[--C-:B------:R-:W-:Y:S01]  /*155c0*/  IMAD.X R5, R12, 0x1, R132.reuse, P1 ;  /* 0x000000010c057824 */ /* 0x100fe200008e0684 */
[----:B---3--:R-:W-:Y:S01]  /*155d0*/  ISETP.LT.AND P6, PT, R179, UR7, !P6 ;  /* 0x00000007b3007c0c */ /* 0x008fe2000f7c1270 */
[----:B------:R-:W-:Y:S01]  /*155e0*/  IMAD.X R7, R13, 0x1, R132, P3 ;  /* 0x000000010d077824 */ /* 0x000fe200018e0684 */
[----:B----4-:R-:W-:-:S02]  /*155f0*/  ISETP.LT.AND P1, PT, R169, UR9, !P0 ;  /* 0x00000009a9007c0c */ /* 0x010fc4000c721270 */
[----:B------:R-:W-:Y:S02]  /*15600*/  PRMT R15, R65, 0x9910, RZ ;  /* 0x00009910410f7816 */ /* 0x000fe400000000ff */
[----:B-1----:R-:W-:Y:S02]  /*15610*/  IADD3 R8, P3, PT, R0, R133, RZ ;  /* 0x0000008500087210 */ /* 0x002fe40007f7e0ff */
[----:B------:R-:W-:Y:S02]  /*15620*/  SHF.R.S32.HI R0, RZ, 0x1f, R14 ;  /* 0x0000001fff007819 */ /* 0x000fe4000001140e */
[----:B------:R-:W-:Y:S01]  /*15630*/  F2FP.SATFINITE.E4M3.F32.PACK_AB_MERGE_C R67, R67, R66, RZ ;  /* 0x000000424343723e */ /* 0x000fe200048070ff */
[----:B------:R-:W-:Y:S01]  /*15640*/  IMAD.X R9, R13, 0x1, R3, P3 ;  /* 0x000000010d097824 */ /* 0x000fe200018e0603 */
[----:B------:R-:W-:Y:S02]  /*15650*/  IADD3 R12, P3, PT, R14, R2, RZ ;  /* 0x000000020e0c7210 */ /* 0x000fe40007f7e0ff */
[----:B------:R-:W-:-:S02]  /*15660*/  ISETP.LT.AND P0, PT, R179, UR10, !P0 ;  /* 0x0000000ab3007c0c */ /* 0x000fc4000c701270 */
[----:B------:R-:W-:Y:S01]  /*15670*/  PRMT R17, R129, 0x9910, RZ ;  /* 0x0000991081117816 */ /* 0x000fe200000000ff */
[----:B------:R-:W-:Y:S01]  /*15680*/  IMAD.X R13, R0, 0x1, R132, P3 ;  /* 0x00000001000d7824 */ /* 0x000fe200018e0684 */
[----:B------:R-:W-:Y:S02]  /*15690*/  F2FP.SATFINITE.E4M3.F32.PACK_AB_MERGE_C R131, R131, R130, RZ ;  /* 0x000000828383723e */ /* 0x000fe400048070ff */
[----:B------:R-:W-:Y:S02]  /*156a0*/  IADD3 R2, P3, PT, R14, R133, RZ ;  /* 0x000000850e027210 */ /* 0x000fe40007f7e0ff */
[----:B------:R-:W-:Y:S02]  /*156b0*/  SHF.R.S32.HI R15, RZ, 0x8, R15 ;  /* 0x00000008ff0f7819 */ /* 0x000fe4000001140f */
[----:B------:R-:W-:Y:S01]  /*156c0*/  PRMT R19, R67, 0x9910, RZ ;  /* 0x0000991043137816 */ /* 0x000fe200000000ff */
[----:B------:R-:W-:Y:S01]  /*156d0*/  IMAD.X R3, R0, 0x1, R3, P3 ;  /* 0x0000000100037824 */ /* 0x000fe200018e0603 */
[----:B------:R-:W-:Y:S01]  /*156e0*/  SHF.R.S32.HI R17, RZ, 0x8, R17 ;  /* 0x00000008ff117819 */ /* 0x000fe20000011411 */
[----:B------:R0:W-:Y:S01]  /*156f0*/  @P5 STG.E.U8 desc[UR24][R4.64], R15 ;  /* 0x0000000f04005986 */ /* 0x0001e2000c101118 */
[----:B------:R-:W-:-:S02]  /*15700*/  PRMT R21, R131, 0x9910, RZ ;  /* 0x0000991083157816 */ /* 0x000fc400000000ff */
[----:B------:R-:W-:Y:S01]  /*15710*/  SHF.R.S32.HI R19, RZ, 0x8, R19 ;  /* 0x00000008ff137819 */ /* 0x000fe20000011413 */
[----:B------:R0:W-:Y:S01]  /*15720*/  @P2 STG.E.U8 desc[UR24][R10.64], R17 ;  /* 0x000000110a002986 */ /* 0x0001e2000c101118 */
[----:B------:R-:W-:-:S03]  /*15730*/  SHF.R.S32.HI R21, RZ, 0x8, R21 ;  /* 0x00000008ff157819 */ /* 0x000fc60000011415 */
[----:B------:R0:W-:Y:S04]  /*15740*/  @P4 STG.E.U8 desc[UR24][R6.64], R67 ;  /* 0x0000004306004986 */ /* 0x0001e8000c101118 */
[----:B------:R0:W-:Y:S04]  /*15750*/  @P6 STG.E.U8 desc[UR24][R8.64], R131 ;  /* 0x0000008308006986 */ /* 0x0001e8000c101118 */
[----:B------:R0:W-:Y:S04]  /*15760*/  @P1 STG.E.U8 desc[UR24][R12.64], R19 ;  /* 0x000000130c001986 */ /* 0x0001e8000c101118 */
[----:B------:R0:W-:Y:S01]  /*15770*/  @P0 STG.E.U8 desc[UR24][R2.64], R21 ;  /* 0x0000001502000986 */ /* 0x0001e2000c101118 */
[----:B------:R-:W-:Y:S06]  /*15780*/  BAR.SYNC.DEFER_BLOCKING 0x0 ;  /* 0x0000000000007b1d */ /* 0x000fec0000010000 */
[----:B------:R-:W-:Y:S05]  /*15790*/  BRA.U UP0, `(.L_x_13) ;  /* 0x0000000100a07547 */ /* 0x000fea000b800000 */
[----:B------:R-:W1:Y:S01]  /*157a0*/  S2UR UR5, SR_CgaCtaId ;  /* 0x00000000000579c3 */ /* 0x000e620000008800 */
[----:B------:R-:W-:Y:S01]  /*157b0*/  NOP ;  /* 0x0000000000007918 */ /* 0x000fe20000000000 */
[----:B------:R-:W-:Y:S01]  /*157c0*/  UMOV UR4, 0x50 ;  /* 0x0000005000047882 */ /* 0x000fe20000000000 */
[----:B------:R-:W-:Y:S02]  /*157d0*/  IMAD.U32 R0, RZ, RZ, UR8 ;  /* 0x00000008ff007e24 */ /* 0x000fe4000f8e00ff */
[----:B0-----:R-:W-:Y:S02]  /*157e0*/  IMAD.MOV.U32 R3, RZ, RZ, 0xf ;  /* 0x0000000fff037424 */ /* 0x001fe400078e00ff */
[----:B------:R-:W-:Y:S01]  /*157f0*/  IMAD.MOV.U32 R7, RZ, RZ, 0x1 ;  /* 0x00000001ff077424 */ /* 0x000fe200078e00ff */
[----:B------:R-:W-:-:S04]  /*15800*/  LOP3.LUT R0, R0, 0xffff, RZ, 0xc0, !PT ;  /* 0x0000ffff00007812 */ /* 0x000fc800078ec0ff */
[----:B------:R-:W-:-:S05]  /*15810*/  SHF.R.U32.HI R0, RZ, 0x5, R0 ;  /* 0x00000005ff007819 */ /* 0x000fca0000011600 */
[----:B------:R-:W-:Y:S01]  /*15820*/  VIADD R2, R0, 0x10 ;  /* 0x0000001000027836 */ /* 0x000fe20000000000 */
[----:B------:R-:W-:Y:S01]  /*15830*/  SHF.L.U32 R0, R3, R0, RZ ;  /* 0x0000000003007219 */ /* 0x000fe200000006ff */
[----:B-1----:R-:W-:-:S03]  /*15840*/  ULEA UR6, UR5, UR4, 0x18 ;  /* 0x0000000405067291 */ /* 0x002fc6000f8ec0ff */
[----:B------:R-:W-:-:S04]  /*15850*/  SHF.L.U32 R3, R7, R2, RZ ;  /* 0x0000000207037219 */ /* 0x000fc800000006ff */
[----:B------:R-:W-:Y:S02]  /*15860*/  LOP3.LUT R0, R3, R0, RZ, 0xfc, !PT ;  /* 0x0000000003007212 */ /* 0x000fe400078efcff */
[----:B------:R-:W0:Y:S02]  /*15870*/  LDS R5, [UR6] ;  /* 0x00000006ff057984 */ /* 0x000e240008000800 */
[C---:B------:R-:W-:Y:S02]  /*15880*/  LOP3.LUT R2, R0.reuse, 0xffff, RZ, 0xc0, !PT ;  /* 0x0000ffff00027812 */ /* 0x040fe400078ec0ff */
[----:B0-----:R-:W-:-:S04]  /*15890*/  LOP3.LUT R3, R0, 0xffff, R5, 0x80, !PT ;  /* 0x0000ffff00037812 */ /* 0x001fc800078e8005 */
[----:B------:R-:W-:-:S13]  /*158a0*/  ISETP.NE.AND P0, PT, R3, R2, PT ;  /* 0x000000020300720c */ /* 0x000fda0003f05270 */
[----:B------:R-:W-:Y:S05]  /*158b0*/  @P0 BRA `(.L_x_14) ;  /* 0x0000000000500947 */ /* 0x000fea0003800000 */
[----:B------:R-:W-:Y:S02]  /*158c0*/  SHF.R.U32.HI R5, RZ, 0x10, R5 ;  /* 0x00000010ff057819 */ /* 0x000fe40000011605 */
[----:B------:R-:W-:-:S04]  /*158d0*/  SHF.R.U32.HI R2, RZ, 0x10, R0 ;  /* 0x00000010ff027819 */ /* 0x000fc80000011600 */
[----:B------:R-:W-:-:S04]  /*158e0*/  LOP3.LUT R5, R5, R2, RZ, 0xc0, !PT ;  /* 0x0000000205057212 */ /* 0x000fc800078ec0ff */
[----:B------:R-:W-:-:S13]  /*158f0*/  ISETP.NE.AND P0, PT, R5, R2, PT ;  /* 0x000000020500720c */ /* 0x000fda0003f05270 */
[----:B------:R-:W-:Y:S05]  /*15900*/  @P0 BRA `(.L_x_15) ;  /* 0x0000000000300947 */ /* 0x000fea0003800000 */
[----:B------:R-:W-:Y:S01]  /*15910*/  R2UR UR4, R0 ;  /* 0x00000000000472ca */ /* 0x000fe200000e0000 */
[----:B------:R-:W-:Y:S01]  /*15920*/  VOTEU.ANY UR5, UPT, PT ;  /* 0x0000000000057886 */ /* 0x000fe200038e0100 */
[----:B------:R-:W0:Y:S01]  /*15930*/  S2R R0, SR_LANEID ;  /* 0x0000000000007919 */ /* 0x000e220000000000 */
[----:B------:R-:W-:-:S10]  /*15940*/  UFLO.U32 UR5, UR5 ;  /* 0x00000005000572bd */ /* 0x000fd400080e0000 */
[----:B------:R-:W-:-:S06]  /*15950*/  ULOP3.LUT UR4, URZ, UR4, URZ, 0x33, !UPT ;  /* 0x00000004ff047292 */ /* 0x000fcc000f8e33ff */
[----:B------:R-:W-:-:S04]  /*15960*/  IMAD.U32 R2, RZ, RZ, UR4 ;  /* 0x00000004ff027e24 */ /* 0x000fc8000f8e00ff */
[----:B------:R-:W1:Y:S02]  /*15970*/  REDUX UR7, R2 ;  /* 0x00000000020773c4 */ /* 0x000e640000000000 */
[----:B------:R2:W-:Y:S01]  /*15980*/  UTCATOMSWS.AND URZ, UR4 ;  /* 0x0000000400ff79e3 */ /* 0x0005e20008000000 */
[----:B0-----:R-:W-:Y:S01]  /*15990*/  ISETP.EQ.U32.AND P0, PT, R0, UR5, PT ;  /* 0x0000000500007c0c */ /* 0x001fe2000bf02070 */
[----:B-1----:R-:W-:-:S12]  /*159a0*/  IMAD.U32 R0, RZ, RZ, UR7 ;  /* 0x00000007ff007e24 */ /* 0x002fd8000f8e00ff */
[----:B------:R2:W-:Y:S01]  /*159b0*/  @P0 ATOMS.AND RZ, [UR6], R0 ;  /* 0x00000000ffff098c */ /* 0x0005e2000a800006 */
[----:B------:R-:W-:Y:S05]  /*159c0*/  BRA `(.L_x_13) ;  /* 0x0000000000147947 */ /* 0x000fea0003800000 */
.L_x_15:
[----:B------:R-:W-:-:S07]  /*159d0*/  MOV R2, 0x159f0 ;  /* 0x000159f000027802 */ /* 0x000fce0000000f00 */
[----:B------:R-:W-:Y:S05]  /*159e0*/  CALL.REL.NOINC `($__internal_0_$__cuda_sm10x_tcgen05_guardrail_trap_col_being_dealloced_not_returned_by_alloc) ;  /* 0x00000000002c7944 */ /* 0x000fea0003c00000 */
[----:B------:R-:W-:Y:S05]  /*159f0*/  BRA `(.L_x_13) ;  /* 0x0000000000087947 */ /* 0x000fea0003800000 */
.L_x_14:
[----:B------:R-:W-:-:S07]  /*15a00*/  MOV R2, 0x15a20 ;  /* 0x00015a2000027802 */ /* 0x000fce0000000f00 */
[----:B------:R-:W-:Y:S05]  /*15a10*/  CALL.REL.NOINC `($__internal_2_$__cuda_sm10x_tcgen05_guardrail_trap_unallocated_columns_being_dealloced) ;  /* 0x0000000000387944 */ /* 0x000fea0003c00000 */
.L_x_13:
[----:B------:R-:W-:Y:S01]  /*15a20*/  NOP ;  /* 0x0000000000007918 */ /* 0x000fe20000000000 */
[----:B--2---:R-:W-:Y:S05]  /*15a30*/  EXIT ;  /* 0x000000000000794d */ /* 0x004fea0003800000 */
.L_x_8:
[----:B------:R-:W0:Y:S02]  /*15a40*/  SYNCS.PHASECHK.TRANS64.TRYWAIT P3, [UR11], R114 ;  /* 0x00000072ff0075a7 */ /* 0x000e24000806110b */
[----:B0-----:R-:W-:Y:S05]  /*15a50*/  @!P3 BRA `(.L_x_8) ;  /* 0xfffffffc00f8b947 */ /* 0x001fea000383ffff */
[----:B------:R-:W-:Y:S05]  /*15a60*/  BRA `(.L_x_16) ;  /* 0xffffff6c00d47947 */ /* 0x000fea000383ffff */
.L_x_12:
[----:B------:R-:W0:Y:S02]  /*15a70*/  SYNCS.PHASECHK.TRANS64.TRYWAIT P4, [UR11], R5 ;  /* 0x00000005ff0075a7 */ /* 0x000e24000808110b */
[----:B0-----:R-:W-:Y:S05]  /*15a80*/  @!P4 BRA `(.L_x_12) ;  /* 0xfffffffc00f8c947 */ /* 0x001fea000383ffff */
[----:B------:R-:W-:Y:S05]  /*15a90*/  BRA `(.L_x_11) ;  /* 0xffffffb400a47947 */ /* 0x000fea000383ffff */
        .weak           $__internal_0_$__cuda_sm10x_tcgen05_guardrail_trap_col_being_dealloced_not_returned_by_alloc
        .type           $__internal_0_$__cuda_sm10x_tcgen05_guardrail_trap_col_being_dealloced_not_returned_by_alloc,@function
        .size           $__internal_0_$__cuda_sm10x_tcgen05_guardrail_trap_col_being_dealloced_not_returned_by_alloc,($__internal_1_$__cuda_sm10x_tcgen05_guardrail_trap_phase_invalid_during_alloc - $__internal_0_$__cuda_sm10x_tcgen05_guardrail_trap_col_being_dealloced_not_returned_by_alloc)
$__internal_0_$__cuda_sm10x_tcgen05_guardrail_trap_col_being_dealloced_not_returned_by_alloc:
[----:B------:R-:W-:Y:S05]  /*15aa0*/  BPT.TRAP 0x1 ;  /* 0x000000040000795c */ /* 0x000fea0000300000 */
[----:B------:R-:W-:-:S04]  /*15ab0*/  IMAD.MOV.U32 R3, RZ, RZ, 0x0 ;  /* 0x00000000ff037424 */ /* 0x000fc800078e00ff */
[----:B------:R-:W-:Y:S05]  /*15ac0*/  RET.REL.NODEC R2 `(matmul_kernel) ;  /* 0xfffffea4024c7950 */ /* 0x000fea0003c3ffff */
        .weak           $__internal_1_$__cuda_sm10x_tcgen05_guardrail_trap_phase_invalid_during_alloc
        .type           $__internal_1_$__cuda_sm10x_tcgen05_guardrail_trap_phase_invalid_during_alloc,@function
        .size           $__internal_1_$__cuda_sm10x_tcgen05_guardrail_trap_phase_invalid_during_alloc,($__internal_2_$__cuda_sm10x_tcgen05_guardrail_trap_unallocated_columns_being_dealloced - $__internal_1_$__cuda_sm10x_tcgen05_guardrail_trap_phase_invalid_during_alloc)
$__internal_1_$__cuda_sm10x_tcgen05_guardrail_trap_phase_invalid_during_alloc:
[----:B------:R-:W-:Y:S05]  /*15ad0*/  BPT.TRAP 0x1 ;  /* 0x000000040000795c */ /* 0x000fea0000300000 */
[----:B------:R-:W-:-:S04]  /*15ae0*/  IMAD.MOV.U32 R3, RZ, RZ, 0x0 ;  /* 0x00000000ff037424 */ /* 0x000fc800078e00ff */
[----:B------:R-:W-:Y:S05]  /*15af0*/  RET.REL.NODEC R2 `(matmul_kernel) ;  /* 0xfffffea402407950 */ /* 0x000fea0003c3ffff */
        .weak           $__internal_2_$__cuda_sm10x_tcgen05_guardrail_trap_unallocated_columns_being_dealloced
        .type           $__internal_2_$__cuda_sm10x_tcgen05_guardrail_trap_unallocated_columns_being_dealloced,@function
        .size           $__internal_2_$__cuda_sm10x_tcgen05_guardrail_trap_unallocated_columns_being_dealloced,(.L_x_20 - $__internal_2_$__cuda_sm10x_tcgen05_guardrail_trap_unallocated_columns_being_dealloced)
$__internal_2_$__cuda_sm10x_tcgen05_guardrail_trap_unallocated_columns_being_dealloced:
[----:B------:R-:W-:Y:S05]  /*15b00*/  BPT.TRAP 0x1 ;  /* 0x000000040000795c */ /* 0x000fea0000300000 */
[----:B------:R-:W-:-:S04]  /*15b10*/  IMAD.MOV.U32 R3, RZ, RZ, 0x0 ;  /* 0x00000000ff037424 */ /* 0x000fc800078e00ff */
[----:B------:R-:W-:Y:S05]  /*15b20*/  RET.REL.NODEC R2 `(matmul_kernel) ;  /* 0xfffffea402347950 */ /* 0x000fea0003c3ffff */
.L_x_17:
[----:B------:R-:W-:-:S00]  /*15b30*/  BRA `(.L_x_17) ;  /* 0xfffffffc00fc7947 */ /* 0x000fc0000383ffff */
[----:B------:R-:W-:-:S00]  /*15b40*/  NOP ;  /* 0x0000000000007918 */ /* 0x000fc00000000000 */
        /* <DEDUP_REMOVED lines=11> */
.L_x_20:


//--------------------- .nv.shared.matmul_kernel  --------------------------
	.section	.nv.shared.matmul_kernel,"aw",@nobits
	.sectionflags	@""
	.align	16
	.zero		1024


//--------------------- .nv.shared.reserved.0     --------------------------
	.section	.nv.shared.reserved.0,"aw",@nobits
	.align	8
	.weak		__nv_reservedSMEM_offset_0_alias
	.size		__nv_reservedSMEM_offset_0_alias, 0, 64
	.other		__nv_reservedSMEM_offset_0_alias,@"STO_CUDA_RESERVED_SHARED STV_DEFAULT"
__nv_reservedSMEM_offset_0_alias:
	.zero		0
.nv.shared.reserved.0:
	.zero		64
	.weak		__nv_reservedSMEM_allocation_phase
	.type		__nv_reservedSMEM_allocation_phase,@object
	.size		__nv_reservedSMEM_allocation_phase,(.L_0 - __nv_reservedSMEM_allocation_phase)
__nv_reservedSMEM_allocation_phase:
	.zero		1
.L_0:
	.zero		7
	.weak		__nv_reservedSMEM_devtool_atexit_pc
	.type		__nv_reservedSMEM_devtool_atexit_pc,@object
	.size		__nv_reservedSMEM_devtool_atexit_pc,(__nv_reservedSMEM_allocation_mask - __nv_reservedSMEM_devtool_atexit_pc)
__nv_reservedSMEM_devtool_atexit_pc:
	.zero		8
	.weak		__nv_reservedSMEM_allocation_mask
	.type		__nv_reservedSMEM_allocation_mask,@object
	.size		__nv_reservedSMEM_allocation_mask,(.L_2 - __nv_reservedSMEM_allocation_mask)
__nv_reservedSMEM_allocation_mask:
	.zero		4
.L_2:


//--------------------- .nv.constant0.matmul_kernel --------------------------
	.section	.nv.constant0.matmul_kernel,"a",@progbits
	.sectionflags	@""
	.align	4
.nv.constant0.matmul_kernel:
	.zero		976


//--------------------- SYMBOLS --------------------------

	.type		.nv.reservedSmem.offset0,@object
	.size		.nv.reservedSmem.offset0,0x4
	.type		.nv.reservedSmem.cap,@object
	.size		.nv.reservedSmem.cap,0x4
